def matmul_kernel(
    a_ptr,
    b_ptr,
    c_ptr,
    M,
    N,
    K,
    stride_am,
    stride_ak,
    stride_bk,
    stride_bn,
    stride_cm,
    stride_cn,
    BLOCK_M: tl.constexpr,
    BLOCK_N: tl.constexpr,
    BLOCK_K: tl.constexpr,
    GROUP_M: tl.constexpr,
):
    pid = tl.program_id(axis=0)
    num_pid_m = tl.cdiv(M, BLOCK_M)
    num_pid_n = tl.cdiv(N, BLOCK_N)
    num_pid_in_group = GROUP_M * num_pid_n
    group_id = pid // num_pid_in_group
    first_pid_m = group_id * GROUP_M
    group_size_m = min(num_pid_m - first_pid_m, GROUP_M)
    pid_m = first_pid_m + ((pid % num_pid_in_group) % group_size_m)
    pid_n = (pid % num_pid_in_group) // group_size_m

    offs_am = (pid_m * BLOCK_M + tl.arange(0, BLOCK_M)) % M
    offs_bn = (pid_n * BLOCK_N + tl.arange(0, BLOCK_N)) % N
    offs_k = tl.arange(0, BLOCK_K)
    a_ptrs = a_ptr + offs_am[:, None] * stride_am + offs_k[None, :] * stride_ak
    b_ptrs = b_ptr + offs_k[:, None] * stride_bk + offs_bn[None, :] * stride_bn

    acc = tl.zeros((BLOCK_M, BLOCK_N), dtype=tl.float32)
    for kk in range(0, tl.cdiv(K, BLOCK_K)):
        a = tl.load(a_ptrs, mask=offs_k[None, :] < K - kk * BLOCK_K, other=0.0)
        b = tl.load(b_ptrs, mask=offs_k[:, None] < K - kk * BLOCK_K, other=0.0)
        acc = tl.dot(a, b, acc)
        a_ptrs += BLOCK_K * stride_ak
        b_ptrs += BLOCK_K * stride_bk

    c = acc.to(c_ptr.dtype.element_ty)
    offs_cm = pid_m * BLOCK_M + tl.arange(0, BLOCK_M)
    offs_cn = pid_n * BLOCK_N + tl.arange(0, BLOCK_N)
    c_ptrs = c_ptr + offs_cm[:, None] * stride_cm + offs_cn[None, :] * stride_cn
    mask = (offs_cm[:, None] < M) & (offs_cn[None, :] < N)
    tl.store(c_ptrs, c, mask=mask)

# config = {"BLOCK_K": 64, "BLOCK_M": 256, "BLOCK_N": 128, "GROUP_M": 8, "arch": "sm_90", "dtype": "fp32", "num_ctas": 1, "num_stages": 7, "num_warps": 4}
# arch = sm_90


// ===== COMPILED SASS (sm_90a) =====

	.target	sm_90a

	.elftype	@"ET_EXEC"


//--------------------- .note.nv.tkinfo           --------------------------
	.section	.note.nv.tkinfo,"",@"SHT_NOTE"
	.sectionflags	@"SHF_NOTE_NV_TKINFO"
	.tkinfo
        /*0018*/ 	.word	0x00000002
        /*0030*/ 	.string	""
        /*0030*/ 	.string	"ptxas"
        /*0030*/ 	.string	"Cuda compilation tools, release 13.0, V13.0.88"
        /*0030*/ 	.string	"Build cuda_13.0.r13.0/compiler.36424714_0"
        /*0030*/ 	.string	"-v  -suppress-debug-info  -lineinfo  -arch sm_90a "



//--------------------- .note.nv.cuinfo           --------------------------
	.section	.note.nv.cuinfo,"",@"SHT_NOTE"
	.sectionflags	@"SHF_NOTE_NV_CUINFO"
        /*0018*/ 	.short	0x0002
        /*001a*/ 	.short	0x005a
        /*001c*/ 	.short	0x0082
	.zero		2


//--------------------- .nv.info                  --------------------------
	.section	.nv.info,"",@"SHT_CUDA_INFO"
	.align	4


	//----- nvinfo : EIATTR_REGCOUNT
	.align		4
        /*0000*/ 	.byte	0x04, 0x2f
        /*0002*/ 	.short	(.L_1 - .L_0)
	.align		4
.L_0:
        /*0004*/ 	.word	index@(matmul_kernel)
        /*0008*/ 	.word	0x000000ff


	//----- nvinfo : EIATTR_FRAME_SIZE
	.align		4
.L_1:
        /*000c*/ 	.byte	0x04, 0x11
        /*000e*/ 	.short	(.L_3 - .L_2)
	.align		4
.L_2:
        /*0010*/ 	.word	index@(matmul_kernel)
        /*0014*/ 	.word	0x00000898


	//----- nvinfo : EIATTR_MIN_STACK_SIZE
	.align		4
.L_3:
        /*0018*/ 	.byte	0x04, 0x12
        /*001a*/ 	.short	(.L_5 - .L_4)
	.align		4
.L_4:
        /*001c*/ 	.word	index@(matmul_kernel)
        /*0020*/ 	.word	0x00000898
.L_5:


//--------------------- .nv.compat                --------------------------
	.section	.nv.compat,"",@"SHT_CUDA_COMPAT_INFO"
	.align	4
        /*0000*/ 	.byte	0x02, 0x09, 0x01, 0x00, 0x02, 0x02, 0x04, 0x00, 0x02, 0x05, 0x05, 0x00, 0x03, 0x07, 0x01, 0x01
        /*0010*/ 	.byte	0x02, 0x03, 0x00, 0x00, 0x02, 0x06, 0x01, 0x00, 0x04, 0x0b, 0x08, 0x00, 0x00, 0x00, 0x00, 0x00
        /*0020*/ 	.byte	0x00, 0x00, 0x00, 0x00


//--------------------- .nv.info.matmul_kernel    --------------------------
	.section	.nv.info.matmul_kernel,"",@"SHT_CUDA_INFO"
	.sectionflags	@""
	.align	4


	//----- nvinfo : EIATTR_CUDA_API_VERSION
	.align		4
        /*0000*/ 	.byte	0x04, 0x37
        /*0002*/ 	.short	(.L_7 - .L_6)
.L_6:
        /*0004*/ 	.word	0x00000082


	//----- nvinfo : EIATTR_KPARAM_INFO
	.align		4
.L_7:
        /*0008*/ 	.byte	0x04, 0x17
        /*000a*/ 	.short	(.L_9 - .L_8)
.L_8:
        /*000c*/ 	.word	0x00000000
        /*0010*/ 	.short	0x000d
        /*0012*/ 	.short	0x0048
        /*0014*/ 	.byte	0x00, 0xf4, 0x21, 0x00


	//----- nvinfo : EIATTR_KPARAM_INFO
	.align		4
.L_9:
        /*0018*/ 	.byte	0x04, 0x17
        /*001a*/ 	.short	(.L_11 - .L_10)
.L_10:
        /*001c*/ 	.word	0x00000000
        /*0020*/ 	.short	0x000c
        /*0022*/ 	.short	0x0040
        /*0024*/ 	.byte	0x00, 0xf4, 0x21, 0x00


	//----- nvinfo : EIATTR_KPARAM_INFO
	.align		4
.L_11:
        /*0028*/ 	.byte	0x04, 0x17
        /*002a*/ 	.short	(.L_13 - .L_12)
.L_12:
        /*002c*/ 	.word	0x00000000
        /*0030*/ 	.short	0x000b
        /*0032*/ 	.short	0x0038
        /*0034*/ 	.byte	0x00, 0xf0, 0x11, 0x00


	//----- nvinfo : EIATTR_KPARAM_INFO
	.align		4
.L_13:
        /*0038*/ 	.byte	0x04, 0x17
        /*003a*/ 	.short	(.L_15 - .L_14)
.L_14:
        /*003c*/ 	.word	0x00000000
        /*0040*/ 	.short	0x000a
        /*0042*/ 	.short	0x0034
        /*0044*/ 	.byte	0x00, 0xf0, 0x11, 0x00


	//----- nvinfo : EIATTR_KPARAM_INFO
	.align		4
.L_15:
        /*0048*/ 	.byte	0x04, 0x17
        /*004a*/ 	.short	(.L_17 - .L_16)
.L_16:
        /*004c*/ 	.word	0x00000000
        /*0050*/ 	.short	0x0009
        /*0052*/ 	.short	0x0030
        /*0054*/ 	.byte	0x00, 0xf0, 0x11, 0x00


	//----- nvinfo : EIATTR_KPARAM_INFO
	.align		4
.L_17:
        /*0058*/ 	.byte	0x04, 0x17
        /*005a*/ 	.short	(.L_19 - .L_18)
.L_18:
        /*005c*/ 	.word	0x00000000
        /*0060*/ 	.short	0x0008
        /*0062*/ 	.short	0x002c
        /*0064*/ 	.byte	0x00, 0xf0, 0x11, 0x00


	//----- nvinfo : EIATTR_KPARAM_INFO
	.align		4
.L_19:
        /*0068*/ 	.byte	0x04, 0x17
        /*006a*/ 	.short	(.L_21 - .L_20)
.L_20:
        /*006c*/ 	.word	0x00000000
        /*0070*/ 	.short	0x0007
        /*0072*/ 	.short	0x0028
        /*0074*/ 	.byte	0x00, 0xf0, 0x11, 0x00


	//----- nvinfo : EIATTR_KPARAM_INFO
	.align		4
.L_21:
        /*0078*/ 	.byte	0x04, 0x17
        /*007a*/ 	.short	(.L_23 - .L_22)
.L_22:
        /*007c*/ 	.word	0x00000000
        /*0080*/ 	.short	0x0006
        /*0082*/ 	.short	0x0024
        /*0084*/ 	.byte	0x00, 0xf0, 0x11, 0x00


	//----- nvinfo : EIATTR_KPARAM_INFO
	.align		4
.L_23:
        /*0088*/ 	.byte	0x04, 0x17
        /*008a*/ 	.short	(.L_25 - .L_24)
.L_24:
        /*008c*/ 	.word	0x00000000
        /*0090*/ 	.short	0x0005
        /*0092*/ 	.short	0x0020
        /*0094*/ 	.byte	0x00, 0xf0, 0x11, 0x00


	//----- nvinfo : EIATTR_KPARAM_INFO
	.align		4
.L_25:
        /*0098*/ 	.byte	0x04, 0x17
        /*009a*/ 	.short	(.L_27 - .L_26)
.L_26:
        /*009c*/ 	.word	0x00000000
        /*00a0*/ 	.short	0x0004
        /*00a2*/ 	.short	0x001c
        /*00a4*/ 	.byte	0x00, 0xf0, 0x11, 0x00


	//----- nvinfo : EIATTR_KPARAM_INFO
	.align		4
.L_27:
        /*00a8*/ 	.byte	0x04, 0x17
        /*00aa*/ 	.short	(.L_29 - .L_28)
.L_28:
        /*00ac*/ 	.word	0x00000000
        /*00b0*/ 	.short	0x0003
        /*00b2*/ 	.short	0x0018
        /*00b4*/ 	.byte	0x00, 0xf0, 0x11, 0x00


	//----- nvinfo : EIATTR_KPARAM_INFO
	.align		4
.L_29:
        /*00b8*/ 	.byte	0x04, 0x17
        /*00ba*/ 	.short	(.L_31 - .L_30)
.L_30:
        /*00bc*/ 	.word	0x00000000
        /*00c0*/ 	.short	0x0002
        /*00c2*/ 	.short	0x0010
        /*00c4*/ 	.byte	0x00, 0xf4, 0x21, 0x00


	//----- nvinfo : EIATTR_KPARAM_INFO
	.align		4
.L_31:
        /*00c8*/ 	.byte	0x04, 0x17
        /*00ca*/ 	.short	(.L_33 - .L_32)
.L_32:
        /*00cc*/ 	.word	0x00000000
        /*00d0*/ 	.short	0x0001
        /*00d2*/ 	.short	0x0008
        /*00d4*/ 	.byte	0x00, 0xf4, 0x21, 0x00


	//----- nvinfo : EIATTR_KPARAM_INFO
	.align		4
.L_33:
        /*00d8*/ 	.byte	0x04, 0x17
        /*00da*/ 	.short	(.L_35 - .L_34)
.L_34:
        /*00dc*/ 	.word	0x00000000
        /*00e0*/ 	.short	0x0000
        /*00e2*/ 	.short	0x0000
        /*00e4*/ 	.byte	0x00, 0xf4, 0x21, 0x00


	//----- nvinfo : EIATTR_SPARSE_MMA_MASK
	.align		4
.L_35:
        /*00e8*/ 	.byte	0x03, 0x50
        /*00ea*/ 	.short	0x0000


	//----- nvinfo : EIATTR_MAXREG_COUNT
	.align		4
        /*00ec*/ 	.byte	0x03, 0x1b
        /*00ee*/ 	.short	0x00ff


	//----- nvinfo : EIATTR_NUM_BARRIERS
	.align		4
        /*00f0*/ 	.byte	0x02, 0x4c
        /*00f2*/ 	.byte	0x01
	.zero		1


	//----- nvinfo : EIATTR_ANNOTATIONS
	.align		4
        /*00f4*/ 	.byte	0x04, 0x55
        /*00f6*/ 	.short	(.L_37 - .L_36)


	//   ....[0]....
.L_36:
        /*00f8*/ 	.word	0x00000001
        /*00fc*/ 	.byte	0xb0, 0x00, 0x00, 0x00, 0x01, 0x00, 0x00, 0x00, 0x50, 0x2b, 0x00, 0x00, 0x01, 0x00, 0x00, 0x00
        /* <DEDUP_REMOVED lines=1444> */
        /*5b4c*/ 	.byte	0x50, 0x81, 0x02, 0x00


	//----- nvinfo : EIATTR_MERCURY_ISA_VERSION
	.align		4
.L_37:
        /*5b50*/ 	.byte	0x03, 0x5f
        /*5b52*/ 	.short	0x0101


	//----- nvinfo : EIATTR_EXIT_INSTR_OFFSETS
	.align		4
        /*5b54*/ 	.byte	0x04, 0x1c
        /*5b56*/ 	.short	(.L_39 - .L_38)


	//   ....[0]....
.L_38:
        /*5b58*/ 	.word	0x0002d990


	//   ....[1]....
        /*5b5c*/ 	.word	0x0002d9b0


	//----- nvinfo : EIATTR_REQNTID
	.align		4
.L_39:
        /*5b60*/ 	.byte	0x04, 0x10
        /*5b62*/ 	.short	(.L_41 - .L_40)
.L_40:
        /*5b64*/ 	.word	0x00000080
        /*5b68*/ 	.word	0x00000001
        /*5b6c*/ 	.word	0x00000001


	//----- nvinfo : EIATTR_CBANK_PARAM_SIZE
	.align		4
.L_41:
        /*5b70*/ 	.byte	0x03, 0x19
        /*5b72*/ 	.short	0x0050


	//----- nvinfo : EIATTR_PARAM_CBANK
	.align		4
        /*5b74*/ 	.byte	0x04, 0x0a
        /*5b76*/ 	.short	(.L_43 - .L_42)
	.align		4
.L_42:
        /*5b78*/ 	.word	index@(.nv.constant0.matmul_kernel)
        /*5b7c*/ 	.short	0x0210
        /*5b7e*/ 	.short	0x0050


	//----- nvinfo : EIATTR_SW_WAR
	.align		4
.L_43:
        /*5b80*/ 	.byte	0x04, 0x36
        /*5b82*/ 	.short	(.L_45 - .L_44)
.L_44:
        /*5b84*/ 	.word	0x00000008
.L_45:


//--------------------- .nv.callgraph             --------------------------
	.section	.nv.callgraph,"",@"SHT_CUDA_CALLGRAPH"
	.align	4
	.sectionentsize	8
	.align		4
        /*0000*/ 	.word	0x00000000
	.align		4
        /*0004*/ 	.word	0xffffffff
	.align		4
        /*0008*/ 	.word	0x00000000
	.align		4
        /*000c*/ 	.word	0xfffffffe
	.align		4
        /*0010*/ 	.word	0x00000000
	.align		4
        /*0014*/ 	.word	0xfffffffd
	.align		4
        /*0018*/ 	.word	0x00000000
	.align		4
        /*001c*/ 	.word	0xfffffffc


//--------------------- .text.matmul_kernel       --------------------------
	.section	.text.matmul_kernel,"ax",@progbits
	.align	128
        .global         matmul_kernel
        .type           matmul_kernel,@function
        .size           matmul_kernel,(.L_x_3 - matmul_kernel)
        .other          matmul_kernel,@"STO_CUDA_ENTRY STV_DEFAULT"
matmul_kernel:
.text.matmul_kernel:
[----:B------:R-:W1:Y:S08]  /*0000*/  LDC R1, c[0x0][0x28] ;  /* 0x00000a00ff017b82 */ /* 0x000e700000000800 */
[----:B------:R-:W2:Y:S01]  /*0010*/  LDC.64 R2, c[0x0][0x228] ;  /* 0x00008a00ff027b82 */ /* 0x000ea20000000a00 */
[----:B-1----:R-:W-:Y:S01]  /*0020*/  VIADD R1, R1, 0xfffff768 ;  /* 0xfffff76801017836 */ /* 0x002fe20000000000 */
[----:B------:R-:W1:Y:S01]  /*0030*/  S2R R5, SR_CTAID.X ;  /* 0x0000000000057919 */ /* 0x000e620000002500 */
[----:B------:R-:W-:Y:S01]  /*0040*/  ULDC.64 UR4, c[0x0][0x218] ;  /* 0x0000860000047ab9 */ /* 0x000fe20000000a00 */
[----:B------:R-:W-:Y:S01]  /*0050*/  ULDC.64 UR6, c[0x0][0x210] ;  /* 0x0000840000067ab9 */ /* 0x000fe20000000a00 */
[----:B------:R-:W-:Y:S01]  /*0060*/  UMOV UR12, 0x400 ;  /* 0x00000400000c7882 */ /* 0x000fe20000000000 */
[----:B------:R-:W3:Y:S01]  /*0070*/  S2R R252, SR_TID.X ;  /* 0x0000000000fc7919 */ /* 0x000ee20000002100 */
[----:B------:R-:W-:Y:S01]  /*0080*/  ULDC.64 UR16, c[0x0][0x208] ;  /* 0x0000820000107ab9 */ /* 0x000fe20000000a00 */
[----:B------:R-:W4:Y:S01]  /*0090*/  LDC.64 R112, c[0x0][0x238] ;  /* 0x00008e00ff707b82 */ /* 0x000f220000000a00 */
[----:B--2---:R-:W-:Y:S01]  /*00a0*/  IMAD.MOV.U32 R86, RZ, RZ, R3 ;  /* 0x000000ffff567224 */ /* 0x004fe200078e0003 */
[----:B------:R2:W-:Y:S01]  /*00b0*/  STL.64 [R1+0x700], R2 ;  /* 0x0007000201007387 */ /* 0x0005e20000100a00 */
[----:B------:R-:W-:-:S02]  /*00c0*/  MOV R84, R2 ;  /* 0x0000000200547202 */ /* 0x000fc40000000f00 */
[----:B------:R-:W-:Y:S02]  /*00d0*/  VIADD R0, R86, 0x7f ;  /* 0x0000007f56007836 */ /* 0x000fe40000000000 */
[C---:B----4-:R-:W-:Y:S01]  /*00e0*/  IMAD R143, R112.reuse, 0x24, RZ ;  /* 0x00000024708f7824 */ /* 0x050fe200078e02ff */
[----:B-1----:R-:W-:Y:S01]  /*00f0*/  IABS R8, R5 ;  /* 0x0000000500087213 */ /* 0x002fe20000000000 */
[C---:B------:R-:W-:Y:S01]  /*0100*/  IMAD R147, R112.reuse, 0x26, RZ ;  /* 0x0000002670937824 */ /* 0x040fe200078e02ff */
[----:B--2---:R-:W-:Y:S01]  /*0110*/  SHF.R.S32.HI R3, RZ, 0x1f, R0 ;  /* 0x0000001fff037819 */ /* 0x004fe20000011400 */
[----:B------:R-:W-:Y:S01]  /*0120*/  IMAD R139, R112, 0x27, RZ ;  /* 0x00000027708b7824 */ /* 0x000fe200078e02ff */
[----:B---3--:R-:W-:Y:S01]  /*0130*/  LOP3.LUT R88, R252, 0x3f, RZ, 0xc0, !PT ;  /* 0x0000003ffc587812 */ /* 0x008fe200078ec0ff */
[C---:B------:R-:W-:Y:S01]  /*0140*/  IMAD R159, R112.reuse, 0x28, RZ ;  /* 0x00000028709f7824 */ /* 0x040fe200078e02ff */
[----:B------:R-:W-:Y:S01]  /*0150*/  LEA.HI R3, R3, R0, RZ, 0x7 ;  /* 0x0000000003037211 */ /* 0x000fe200078f38ff */
[----:B------:R-:W-:-:S02]  /*0160*/  IMAD R151, R112, 0x29, RZ ;  /* 0x0000002970977824 */ /* 0x000fc400078e02ff */
[C---:B------:R-:W-:Y:S01]  /*0170*/  IMAD R163, R112.reuse, 0x2a, RZ ;  /* 0x0000002a70a37824 */ /* 0x040fe200078e02ff */
[----:B------:R-:W-:Y:S01]  /*0180*/  SHF.R.S32.HI R3, RZ, 0x7, R3 ;  /* 0x00000007ff037819 */ /* 0x000fe20000011403 */
[C---:B------:R-:W-:Y:S02]  /*0190*/  IMAD R155, R112.reuse, 0x2b, RZ ;  /* 0x0000002b709b7824 */ /* 0x040fe400078e02ff */
[C---:B------:R-:W-:Y:S02]  /*01a0*/  IMAD R174, R112.reuse, 0x2c, RZ ;  /* 0x0000002c70ae7824 */ /* 0x040fe400078e02ff */
[----:B------:R-:W-:Y:S02]  /*01b0*/  IMAD.SHL.U32 R4, R3, 0x8, RZ ;  /* 0x0000000803047824 */ /* 0x000fe400078e00ff */
[C---:B------:R-:W-:Y:S02]  /*01c0*/  IMAD R166, R112.reuse, 0x2d, RZ ;  /* 0x0000002d70a67824 */ /* 0x040fe400078e02ff */
[C---:B------:R-:W-:Y:S01]  /*01d0*/  IMAD R178, R112.reuse, 0x2e, RZ ;  /* 0x0000002e70b27824 */ /* 0x040fe200078e02ff */
[-C--:B------:R-:W-:Y:S01]  /*01e0*/  IABS R7, R4.reuse ;  /* 0x0000000400077213 */ /* 0x080fe20000000000 */
[C---:B------:R-:W-:Y:S01]  /*01f0*/  IMAD R170, R112.reuse, 0x2f, RZ ;  /* 0x0000002f70aa7824 */ /* 0x040fe200078e02ff */
[----:B------:R-:W-:Y:S01]  /*0200*/  IABS R10, R4 ;  /* 0x00000004000a7213 */ /* 0x000fe20000000000 */
[C---:B------:R-:W-:Y:S01]  /*0210*/  IMAD R190, R112.reuse, 0x30, RZ ;  /* 0x0000003070be7824 */ /* 0x040fe200078e02ff */
[----:B------:R-:W1:Y:S01]  /*0220*/  I2F.RP R0, R7 ;  /* 0x0000000700007306 */ /* 0x000e620000209400 */
[----:B------:R-:W-:-:S02]  /*0230*/  IMAD R182, R112, 0x31, RZ ;  /* 0x0000003170b67824 */ /* 0x000fc400078e02ff */
[C---:B------:R-:W-:Y:S02]  /*0240*/  IMAD R194, R112.reuse, 0x32, RZ ;  /* 0x0000003270c27824 */ /* 0x040fe400078e02ff */
[C---:B------:R-:W-:Y:S02]  /*0250*/  IMAD R186, R112.reuse, 0x33, RZ ;  /* 0x0000003370ba7824 */ /* 0x040fe400078e02ff */
[C---:B------:R-:W-:Y:S02]  /*0260*/  IMAD R250, R112.reuse, 0x14, RZ ;  /* 0x0000001470fa7824 */ /* 0x040fe400078e02ff */
[C---:B------:R-:W-:Y:S02]  /*0270*/  IMAD R246, R112.reuse, 0x15, RZ ;  /* 0x0000001570f67824 */ /* 0x040fe400078e02ff */
[C---:B------:R-:W-:Y:S02]  /*0280*/  IMAD R242, R112.reuse, 0x16, RZ ;  /* 0x0000001670f27824 */ /* 0x040fe400078e02ff */
[C---:B------:R-:W-:Y:S01]  /*0290*/  IMAD R238, R112.reuse, 0x17, RZ ;  /* 0x0000001770ee7824 */ /* 0x040fe200078e02ff */
[----:B-1----:R-:W1:Y:S01]  /*02a0*/  MUFU.RCP R0, R0 ;  /* 0x0000000000007308 */ /* 0x002e620000001000 */
[----:B------:R-:W-:-:S02]  /*02b0*/  IMAD R198, R112, 0x35, RZ ;  /* 0x0000003570c67824 */ /* 0x000fc400078e02ff */
[C---:B------:R-:W-:Y:S02]  /*02c0*/  IMAD R204, R112.reuse, 0x36, RZ ;  /* 0x0000003670cc7824 */ /* 0x040fe400078e02ff */
[C---:B------:R-:W-:Y:S02]  /*02d0*/  IMAD R208, R112.reuse, 0x37, RZ ;  /* 0x0000003770d07824 */ /* 0x040fe400078e02ff */
[C---:B------:R-:W-:Y:S02]  /*02e0*/  IMAD R234, R112.reuse, 0x18, RZ ;  /* 0x0000001870ea7824 */ /* 0x040fe400078e02ff */
[C---:B------:R-:W-:Y:S02]  /*02f0*/  IMAD R216, R112.reuse, 0x19, RZ ;  /* 0x0000001970d87824 */ /* 0x040fe400078e02ff */
[C---:B------:R-:W-:Y:S02]  /*0300*/  IMAD R220, R112.reuse, 0x1a, RZ ;  /* 0x0000001a70dc7824 */ /* 0x040fe400078e02ff */
[----:B------:R-:W-:-:S02]  /*0310*/  IMAD R224, R112, 0x1b, RZ ;  /* 0x0000001b70e07824 */ /* 0x000fc400078e02ff */
[----:B------:R-:W-:Y:S01]  /*0320*/  IMAD R228, R112, 0x38, RZ ;  /* 0x0000003870e47824 */ /* 0x000fe200078e02ff */
[----:B-1----:R-:W-:Y:S01]  /*0330*/  IADD3 R2, R0, 0xffffffe, RZ ;  /* 0x0ffffffe00027810 */ /* 0x002fe20007ffe0ff */
[----:B------:R-:W-:Y:S02]  /*0340*/  IMAD.MOV R0, RZ, RZ, -R10 ;  /* 0x000000ffff007224 */ /* 0x000fe400078e0a0a */
[----:B------:R-:W-:Y:S01]  /*0350*/  IMAD R232, R112, 0x39, RZ ;  /* 0x0000003970e87824 */ /* 0x000fe200078e02ff */
[----:B------:R1:W2:Y:S02]  /*0360*/  F2I.FTZ.U32.TRUNC.NTZ R3, R2 ;  /* 0x0000000200037305 */ /* 0x0002a4000021f000 */
[----:B-1----:R-:W-:Y:S01]  /*0370*/  MOV R2, RZ ;  /* 0x000000ff00027202 */ /* 0x002fe20000000f00 */
[----:B--2---:R-:W-:-:S04]  /*0380*/  IMAD.MOV R6, RZ, RZ, -R3 ;  /* 0x000000ffff067224 */ /* 0x004fc800078e0a03 */
[----:B------:R-:W-:Y:S02]  /*0390*/  IMAD R9, R6, R7, RZ ;  /* 0x0000000706097224 */ /* 0x000fe400078e02ff */
[----:B------:R-:W-:Y:S02]  /*03a0*/  IMAD.MOV.U32 R6, RZ, RZ, R8 ;  /* 0x000000ffff067224 */ /* 0x000fe400078e0008 */
[----:B------:R-:W-:-:S06]  /*03b0*/  IMAD.HI.U32 R3, R3, R9, R2 ;  /* 0x0000000903037227 */ /* 0x000fcc00078e0002 */
[----:B------:R-:W-:-:S04]  /*03c0*/  IMAD.HI.U32 R3, R3, R6, RZ ;  /* 0x0000000603037227 */ /* 0x000fc800078e00ff */
[----:B------:R-:W-:-:S05]  /*03d0*/  IMAD R0, R3, R0, R6 ;  /* 0x0000000003007224 */ /* 0x000fca00078e0206 */
[----:B------:R-:W-:-:S13]  /*03e0*/  ISETP.GT.U32.AND P1, PT, R7, R0, PT ;  /* 0x000000000700720c */ /* 0x000fda0003f24070 */
[----:B------:R-:W-:Y:S01]  /*03f0*/  @!P1 IMAD.IADD R0, R0, 0x1, -R7 ;  /* 0x0000000100009824 */ /* 0x000fe200078e0a07 */
[----:B------:R-:W-:Y:S02]  /*0400*/  @!P1 IADD3 R3, R3, 0x1, RZ ;  /* 0x0000000103039810 */ /* 0x000fe40007ffe0ff */
[----:B------:R-:W-:Y:S02]  /*0410*/  ISETP.NE.AND P1, PT, R4, RZ, PT ;  /* 0x000000ff0400720c */ /* 0x000fe40003f25270 */
[----:B------:R-:W-:Y:S02]  /*0420*/  ISETP.GE.U32.AND P0, PT, R0, R7, PT ;  /* 0x000000070000720c */ /* 0x000fe40003f06070 */
[----:B------:R-:W-:-:S04]  /*0430*/  LOP3.LUT R0, R5, R4, RZ, 0x3c, !PT ;  /* 0x0000000405007212 */ /* 0x000fc800078e3cff */
[----:B------:R-:W-:Y:S02]  /*0440*/  ISETP.GE.AND P2, PT, R0, RZ, PT ;  /* 0x000000ff0000720c */ /* 0x000fe40003f46270 */
[----:B------:R-:W-:-:S05]  /*0450*/  IADD3 R0, R84, 0xff, RZ ;  /* 0x000000ff54007810 */ /* 0x000fca0007ffe0ff */
[----:B------:R-:W-:-:S04]  /*0460*/  @P0 VIADD R3, R3, 0x1 ;  /* 0x0000000103030836 */ /* 0x000fc80000000000 */
[----:B------:R-:W-:Y:S01]  /*0470*/  IMAD.MOV.U32 R2, RZ, RZ, R3 ;  /* 0x000000ffff027224 */ /* 0x000fe200078e0003 */
[----:B------:R-:W-:-:S03]  /*0480*/  SHF.R.S32.HI R3, RZ, 0x1f, R0 ;  /* 0x0000001fff037819 */ /* 0x000fc60000011400 */
[----:B------:R-:W-:Y:S01]  /*0490*/  @!P2 IMAD.MOV R2, RZ, RZ, -R2 ;  /* 0x000000ffff02a224 */ /* 0x000fe200078e0a02 */
[----:B------:R-:W-:Y:S02]  /*04a0*/  @!P1 LOP3.LUT R2, RZ, R4, RZ, 0x33, !PT ;  /* 0x00000004ff029212 */ /* 0x000fe400078e33ff */
[----:B------:R-:W-:-:S03]  /*04b0*/  LEA.HI R3, R3, R0, RZ, 0x8 ;  /* 0x0000000003037211 */ /* 0x000fc600078f40ff */
[----:B------:R-:W-:Y:S02]  /*04c0*/  IMAD.SHL.U32 R12, R2, 0x8, RZ ;  /* 0x00000008020c7824 */ /* 0x000fe400078e00ff */
[----:B------:R-:W-:-:S03]  /*04d0*/  IMAD.MOV R2, RZ, RZ, -R2 ;  /* 0x000000ffff027224 */ /* 0x000fc600078e0a02 */
[----:B------:R-:W-:Y:S01]  /*04e0*/  LEA.HI.SX32 R3, R3, -R12, 0x18 ;  /* 0x8000000c03037211 */ /* 0x000fe200078fc2ff */
[----:B------:R-:W-:Y:S01]  /*04f0*/  IMAD R17, R4, R2, R5 ;  /* 0x0000000204117224 */ /* 0x000fe200078e0205 */
[----:B------:R-:W-:Y:S02]  /*0500*/  MOV R2, RZ ;  /* 0x000000ff00027202 */ /* 0x000fe40000000f00 */
[----:B------:R-:W-:Y:S02]  /*0510*/  VIMNMX R14, R3, 0x8, PT ;  /* 0x00000008030e7848 */ /* 0x000fe40003fe0100 */
[----:B------:R-:W-:Y:S02]  /*0520*/  IABS R4, R17 ;  /* 0x0000001100047213 */ /* 0x000fe40000000000 */
[----:B------:R-:W-:-:S04]  /*0530*/  IABS R9, R14 ;  /* 0x0000000e00097213 */ /* 0x000fc80000000000 */
[----:B------:R-:W1:Y:S08]  /*0540*/  I2F.RP R0, R9 ;  /* 0x0000000900007306 */ /* 0x000e700000209400 */
[----:B-1----:R-:W1:Y:S02]  /*0550*/  MUFU.RCP R0, R0 ;  /* 0x0000000000007308 */ /* 0x002e640000001000 */
[----:B-1----:R-:W-:-:S02]  /*0560*/  IADD3 R3, R0, 0xffffffe, RZ ;  /* 0x0ffffffe00037810 */ /* 0x002fc40007ffe0ff */
[----:B------:R-:W-:-:S04]  /*0570*/  IABS R0, R86 ;  /* 0x0000005600007213 */ /* 0x000fc80000000000 */
[----:B------:R-:W1:Y:S08]  /*0580*/  F2I.FTZ.U32.TRUNC.NTZ R3, R3 ;  /* 0x0000000300037305 */ /* 0x000e70000021f000 */
[----:B------:R-:W2:Y:S01]  /*0590*/  I2F.RP R7, R0 ;  /* 0x0000000000077306 */ /* 0x000ea20000209400 */
[----:B-1----:R-:W-:-:S04]  /*05a0*/  IMAD.MOV R6, RZ, RZ, -R3 ;  /* 0x000000ffff067224 */ /* 0x002fc800078e0a03 */
[----:B------:R-:W-:Y:S01]  /*05b0*/  IMAD R5, R6, R9, RZ ;  /* 0x0000000906057224 */ /* 0x000fe200078e02ff */
[----:B------:R-:W-:-:S03]  /*05c0*/  IABS R6, R14 ;  /* 0x0000000e00067213 */ /* 0x000fc60000000000 */
[----:B------:R-:W-:Y:S01]  /*05d0*/  IMAD.HI.U32 R2, R3, R5, R2 ;  /* 0x0000000503027227 */ /* 0x000fe200078e0002 */
[----:B--2---:R-:W1:Y:S03]  /*05e0*/  MUFU.RCP R7, R7 ;  /* 0x0000000700077308 */ /* 0x004e660000001000 */
[----:B------:R-:W-:Y:S01]  /*05f0*/  IMAD.MOV R5, RZ, RZ, -R6 ;  /* 0x000000ffff057224 */ /* 0x000fe200078e0a06 */
[----:B------:R-:W-:Y:S01]  /*0600*/  IABS R6, R84 ;  /* 0x0000005400067213 */ /* 0x000fe20000000000 */
[----:B------:R-:W-:-:S04]  /*0610*/  IMAD.HI.U32 R3, R2, R4, RZ ;  /* 0x0000000402037227 */ /* 0x000fc800078e00ff */
[----:B------:R-:W-:Y:S02]  /*0620*/  IMAD R4, R3, R5, R4 ;  /* 0x0000000503047224 */ /* 0x000fe400078e0204 */
[----:B------:R-:W-:-:S03]  /*0630*/  IMAD.MOV.U32 R2, RZ, RZ, R6 ;  /* 0x000000ffff027224 */ /* 0x000fc600078e0006 */
[----:B------:R-:W-:Y:S01]  /*0640*/  ISETP.GT.U32.AND P1, PT, R9, R4, PT ;  /* 0x000000040900720c */ /* 0x000fe20003f24070 */
[----:B------:R-:W2:Y:S01]  /*0650*/  I2F.RP R6, R2 ;  /* 0x0000000200067306 */ /* 0x000ea20000209400 */
[----:B-1----:R-:W-:Y:S01]  /*0660*/  VIADD R5, R7, 0xffffffe ;  /* 0x0ffffffe07057836 */ /* 0x002fe20000000000 */
[----:B------:R-:W-:-:S06]  /*0670*/  SHF.L.U32 R7, R252, 0x2, RZ ;  /* 0x00000002fc077819 */ /* 0x000fcc00000006ff */
[----:B------:R-:W1:Y:S04]  /*0680*/  F2I.FTZ.U32.TRUNC.NTZ R5, R5 ;  /* 0x0000000500057305 */ /* 0x000e68000021f000 */
[-C--:B------:R-:W-:Y:S01]  /*0690*/  @!P1 IADD3 R4, R4, -R9.reuse, RZ ;  /* 0x8000000904049210 */ /* 0x080fe20007ffe0ff */
[----:B------:R-:W-:Y:S01]  /*06a0*/  @!P1 VIADD R3, R3, 0x1 ;  /* 0x0000000103039836 */ /* 0x000fe20000000000 */
[----:B------:R-:W-:Y:S02]  /*06b0*/  ISETP.NE.AND P1, PT, R14, RZ, PT ;  /* 0x000000ff0e00720c */ /* 0x000fe40003f25270 */
[----:B------:R-:W-:Y:S01]  /*06c0*/  ISETP.GE.U32.AND P0, PT, R4, R9, PT ;  /* 0x000000090400720c */ /* 0x000fe20003f06070 */
[----:B--2---:R-:W2:Y:S01]  /*06d0*/  MUFU.RCP R6, R6 ;  /* 0x0000000600067308 */ /* 0x004ea20000001000 */
[----:B------:R-:W-:-:S02]  /*06e0*/  LOP3.LUT R4, R17, R14, RZ, 0x3c, !PT ;  /* 0x0000000e11047212 */ /* 0x000fc400078e3cff */
[----:B------:R-:W-:Y:S02]  /*06f0*/  SHF.R.U32.HI R9, RZ, 0x6, R252 ;  /* 0x00000006ff097819 */ /* 0x000fe400000116fc */
[----:B------:R-:W-:Y:S01]  /*0700*/  ISETP.GE.AND P2, PT, R4, RZ, PT ;  /* 0x000000ff0400720c */ /* 0x000fe20003f46270 */
[----:B------:R-:W-:Y:S01]  /*0710*/  IMAD.MOV.U32 R4, RZ, RZ, RZ ;  /* 0x000000ffff047224 */ /* 0x000fe200078e00ff */
[----:B------:R-:W-:Y:S02]  /*0720*/  SGXT.U32 R9, R9, 0x1 ;  /* 0x000000010909781a */ /* 0x000fe40000000000 */
[----:B-1----:R-:W-:-:S03]  /*0730*/  IADD3 R11, RZ, -R5, RZ ;  /* 0x80000005ff0b7210 */ /* 0x002fc60007ffe0ff */
[----:B------:R-:W-:Y:S02]  /*0740*/  @P0 IADD3 R3, R3, 0x1, RZ ;  /* 0x0000000103030810 */ /* 0x000fe40007ffe0ff */
[----:B------:R-:W-:-:S03]  /*0750*/  IMAD R11, R11, R0, RZ ;  /* 0x000000000b0b7224 */ /* 0x000fc600078e02ff */
[----:B------:R-:W-:Y:S01]  /*0760*/  IMAD.MOV.U32 R16, RZ, RZ, R3 ;  /* 0x000000ffff107224 */ /* 0x000fe200078e0003 */
[----:B------:R-:W-:Y:S01]  /*0770*/  SHF.R.S32.HI R3, RZ, 0x6, R252 ;  /* 0x00000006ff037819 */ /* 0x000fe200000114fc */
[----:B--2---:R-:W-:Y:S02]  /*0780*/  VIADD R6, R6, 0xffffffe ;  /* 0x0ffffffe06067836 */ /* 0x004fe40000000000 */
[----:B------:R-:W-:Y:S01]  /*0790*/  @!P2 IMAD.MOV R16, RZ, RZ, -R16 ;  /* 0x000000ffff10a224 */ /* 0x000fe200078e0a10 */
[----:B------:R-:W-:Y:S01]  /*07a0*/  @!P1 LOP3.LUT R16, RZ, R14, RZ, 0x33, !PT ;  /* 0x0000000eff109212 */ /* 0x000fe200078e33ff */
[----:B------:R-:W1:Y:S01]  /*07b0*/  F2I.FTZ.U32.TRUNC.NTZ R15, R6 ;  /* 0x00000006000f7305 */ /* 0x000e62000021f000 */
[----:B------:R-:W-:-:S03]  /*07c0*/  SGXT R3, R3, 0x1 ;  /* 0x000000010303781a */ /* 0x000fc60000000200 */
[----:B------:R-:W-:Y:S01]  /*07d0*/  IMAD.SHL.U32 R10, R16, 0x80, RZ ;  /* 0x00000080100a7824 */ /* 0x000fe200078e00ff */
[----:B------:R-:W-:Y:S01]  /*07e0*/  LOP3.LUT R8, R3, 0x90, RZ, 0xc0, !PT ;  /* 0x0000009003087812 */ /* 0x000fe200078ec0ff */
[----:B------:R-:W-:-:S03]  /*07f0*/  IMAD.HI.U32 R3, R5, R11, R4 ;  /* 0x0000000b05037227 */ /* 0x000fc600078e0004 */
[----:B------:R-:W-:Y:S01]  /*0800*/  LOP3.LUT R9, R10, R9, RZ, 0xfc, !PT ;  /* 0x000000090a097212 */ /* 0x000fe200078efcff */
[----:B------:R-:W-:Y:S01]  /*0810*/  IMAD.MOV R11, RZ, RZ, -R16 ;  /* 0x000000ffff0b7224 */ /* 0x000fe200078e0a10 */
[----:B------:R-:W-:Y:S02]  /*0820*/  LOP3.LUT R8, R8, 0x7c, R7, 0x78, !PT ;  /* 0x0000007c08087812 */ /* 0x000fe400078e7807 */
[----:B------:R-:W-:Y:S01]  /*0830*/  IABS R13, R9 ;  /* 0x00000009000d7213 */ /* 0x000fe20000000000 */
[----:B------:R-:W-:Y:S01]  /*0840*/  IMAD R11, R14, R11, R17 ;  /* 0x0000000b0e0b7224 */ /* 0x000fe200078e0211 */
[C---:B------:R-:W-:Y:S01]  /*0850*/  LOP3.LUT R18, R9.reuse, 0x7e, RZ, 0xfc, !PT ;  /* 0x0000007e09127812 */ /* 0x040fe200078efcff */
[----:B-1----:R-:W-:Y:S01]  /*0860*/  IMAD.MOV R7, RZ, RZ, -R15 ;  /* 0x000000ffff077224 */ /* 0x002fe200078e0a0f */
[----:B------:R-:W-:Y:S01]  /*0870*/  LOP3.LUT R20, R9, 0x4, RZ, 0xfc, !PT ;  /* 0x0000000409147812 */ /* 0x000fe200078efcff */
[----:B------:R-:W-:Y:S01]  /*0880*/  IMAD.MOV.U32 R5, RZ, RZ, R13 ;  /* 0x000000ffff057224 */ /* 0x000fe200078e000d */
[----:B------:R-:W-:Y:S01]  /*0890*/  IABS R19, R18 ;  /* 0x0000001200137213 */ /* 0x000fe20000000000 */
[----:B------:R-:W-:Y:S01]  /*08a0*/  IMAD R7, R7, R2, RZ ;  /* 0x0000000207077224 */ /* 0x000fe200078e02ff */
[----:B------:R-:W-:Y:S01]  /*08b0*/  SHF.L.U32 R13, R252, 0x9, RZ ;  /* 0x00000009fc0d7819 */ /* 0x000fe200000006ff */
[----:B------:R-:W-:Y:S01]  /*08c0*/  IMAD.HI.U32 R4, R3, R5, RZ ;  /* 0x0000000503047227 */ /* 0x000fe200078e00ff */
[----:B------:R-:W-:-:S02]  /*08d0*/  LOP3.LUT R17, R9, 0x2, RZ, 0xfc, !PT ;  /* 0x0000000209117812 */ /* 0x000fc400078efcff */
[----:B------:R-:W-:Y:S01]  /*08e0*/  LOP3.LUT R13, R8, 0x4000, R13, 0xf8, !PT ;  /* 0x00004000080d7812 */ /* 0x000fe200078ef80d */
[----:B------:R-:W-:Y:S01]  /*08f0*/  IMAD.MOV.U32 R14, RZ, RZ, RZ ;  /* 0x000000ffff0e7224 */ /* 0x000fe200078e00ff */
[----:B------:R-:W-:Y:S01]  /*0900*/  IADD3 R4, -R4, RZ, RZ ;  /* 0x000000ff04047210 */ /* 0x000fe20007ffe1ff */
[----:B------:R-:W-:Y:S01]  /*0910*/  IMAD.IADD R11, R12, 0x1, R11 ;  /* 0x000000010c0b7824 */ /* 0x000fe200078e020b */
[----:B------:R-:W-:Y:S01]  /*0920*/  IABS R16, R20 ;  /* 0x0000001400107213 */ /* 0x000fe20000000000 */
[----:B------:R-:W-:Y:S01]  /*0930*/  IMAD.HI.U32 R14, R15, R7, R14 ;  /* 0x000000070f0e7227 */ /* 0x000fe200078e000e */
[----:B------:R-:W-:Y:S02]  /*0940*/  IABS R8, R17 ;  /* 0x0000001100087213 */ /* 0x000fe40000000000 */
[----:B------:R-:W-:Y:S01]  /*0950*/  MOV R7, R16 ;  /* 0x0000001000077202 */ /* 0x000fe20000000f00 */
[----:B------:R-:W-:Y:S01]  /*0960*/  IMAD R4, R0, R4, R5 ;  /* 0x0000000400047224 */ /* 0x000fe200078e0205 */
[----:B------:R-:W-:Y:S01]  /*0970*/  ISETP.GE.AND P5, PT, R20, RZ, PT ;  /* 0x000000ff1400720c */ /* 0x000fe20003fa6270 */
[----:B------:R-:W-:Y:S01]  /*0980*/  IMAD.HI.U32 R5, R3, R19, RZ ;  /* 0x0000001303057227 */ /* 0x000fe200078e00ff */
[----:B------:R-:W-:-:S02]  /*0990*/  LOP3.LUT R20, R9, 0x8, RZ, 0xfc, !PT ;  /* 0x0000000809147812 */ /* 0x000fc400078efcff */
[C---:B------:R-:W-:Y:S01]  /*09a0*/  ISETP.GT.U32.AND P0, PT, R0.reuse, R4, PT ;  /* 0x000000040000720c */ /* 0x040fe20003f04070 */
[----:B------:R-:W-:Y:S01]  /*09b0*/  IMAD.MOV R6, RZ, RZ, -R5 ;  /* 0x000000ffff067224 */ /* 0x000fe200078e0a05 */
[----:B------:R-:W-:Y:S01]  /*09c0*/  IABS R16, R20 ;  /* 0x0000001400107213 */ /* 0x000fe20000000000 */
[----:B------:R-:W-:Y:S01]  /*09d0*/  IMAD.HI.U32 R5, R3, R8, RZ ;  /* 0x0000000803057227 */ /* 0x000fe200078e00ff */
[----:B------:R-:W-:Y:S02]  /*09e0*/  LOP3.LUT R21, R9, 0xa, RZ, 0xfc, !PT ;  /* 0x0000000a09157812 */ /* 0x000fe400078efcff */
[----:B------:R-:W-:Y:S01]  /*09f0*/  ISETP.GE.AND P2, PT, R17, RZ, PT ;  /* 0x000000ff1100720c */ /* 0x000fe20003f46270 */
[----:B------:R-:W-:Y:S01]  /*0a00*/  IMAD R19, R0, R6, R19 ;  /* 0x0000000600137224 */ /* 0x000fe200078e0213 */
[----:B------:R-:W-:Y:S01]  /*0a10*/  IABS R17, R21 ;  /* 0x0000001500117213 */ /* 0x000fe20000000000 */
[----:B------:R-:W-:Y:S01]  /*0a20*/  IMAD.HI.U32 R6, R3, R7, RZ ;  /* 0x0000000703067227 */ /* 0x000fe200078e00ff */
[----:B------:R-:W-:-:S02]  /*0a30*/  LOP3.LUT R22, R9, 0xc, RZ, 0xfc, !PT ;  /* 0x0000000c09167812 */ /* 0x000fc400078efcff */
[----:B------:R-:W-:Y:S01]  /*0a40*/  ISETP.GT.U32.AND P4, PT, R0, R19, PT ;  /* 0x000000130000720c */ /* 0x000fe20003f84070 */
[----:B------:R-:W-:Y:S01]  /*0a50*/  IMAD.MOV R5, RZ, RZ, -R5 ;  /* 0x000000ffff057224 */ /* 0x000fe200078e0a05 */
[----:B------:R-:W-:Y:S01]  /*0a60*/  @!P0 IADD3 R4, R4, -R0, RZ ;  /* 0x8000000004048210 */ /* 0x000fe20007ffe0ff */
[----:B------:R-:W-:Y:S01]  /*0a70*/  IMAD.MOV R12, RZ, RZ, -R6 ;  /* 0x000000ffff0c7224 */ /* 0x000fe200078e0a06 */
[C---:B------:R-:W-:Y:S01]  /*0a80*/  LOP3.LUT R23, R9.reuse, 0xe, RZ, 0xfc, !PT ;  /* 0x0000000e09177812 */ /* 0x040fe200078efcff */
[C---:B------:R-:W-:Y:S01]  /*0a90*/  IMAD R6, R0.reuse, R5, R8 ;  /* 0x0000000500067224 */ /* 0x040fe200078e0208 */
[----:B------:R-:W-:Y:S01]  /*0aa0*/  LOP3.LUT R5, R9, 0x6, RZ, 0xfc, !PT ;  /* 0x0000000609057812 */ /* 0x000fe200078efcff */
[C---:B------:R-:W-:Y:S01]  /*0ab0*/  IMAD R8, R0.reuse, R12, R7 ;  /* 0x0000000c00087224 */ /* 0x040fe200078e0207 */
[C---:B------:R-:W-:Y:S01]  /*0ac0*/  ISETP.GT.U32.AND P3, PT, R0.reuse, R4, PT ;  /* 0x000000040000720c */ /* 0x040fe20003f64070 */
[----:B------:R-:W-:Y:S01]  /*0ad0*/  IMAD.HI.U32 R7, R3, R16, RZ ;  /* 0x0000001003077227 */ /* 0x000fe200078e00ff */
[----:B------:R-:W-:-:S02]  /*0ae0*/  ISETP.GT.U32.AND P6, PT, R0, R6, PT ;  /* 0x000000060000720c */ /* 0x000fc40003fc4070 */
[----:B------:R-:W-:Y:S01]  /*0af0*/  IABS R15, R5 ;  /* 0x00000005000f7213 */ /* 0x000fe20000000000 */
[--C-:B------:R-:W-:Y:S01]  /*0b00*/  @!P4 IMAD.IADD R19, R19, 0x1, -R0.reuse ;  /* 0x000000011313c824 */ /* 0x100fe200078e0a00 */
[----:B------:R-:W-:Y:S02]  /*0b10*/  ISETP.GE.AND P1, PT, R5, RZ, PT ;  /* 0x000000ff0500720c */ /* 0x000fe40003f26270 */
[----:B------:R-:W-:Y:S01]  /*0b20*/  IADD3 R7, -R7, RZ, RZ ;  /* 0x000000ff07077210 */ /* 0x000fe20007ffe1ff */
[----:B------:R-:W-:Y:S01]  /*0b30*/  IMAD.HI.U32 R5, R3, R15, RZ ;  /* 0x0000000f03057227 */ /* 0x000fe200078e00ff */
[C---:B------:R-:W-:Y:S02]  /*0b40*/  ISETP.GT.U32.AND P4, PT, R0.reuse, R19, PT ;  /* 0x000000130000720c */ /* 0x040fe40003f84070 */
[----:B------:R-:W-:Y:S01]  /*0b50*/  ISETP.GT.U32.AND P0, PT, R0, R8, PT ;  /* 0x000000080000720c */ /* 0x000fe20003f04070 */
[----:B------:R-:W-:Y:S01]  /*0b60*/  IMAD.MOV R5, RZ, RZ, -R5 ;  /* 0x000000ffff057224 */ /* 0x000fe200078e0a05 */
[----:B------:R-:W-:Y:S01]  /*0b70*/  @!P3 IADD3 R4, R4, -R0, RZ ;  /* 0x800000000404b210 */ /* 0x000fe20007ffe0ff */
[----:B------:R-:W-:Y:S01]  /*0b80*/  @!P6 IMAD.IADD R6, R6, 0x1, -R0 ;  /* 0x000000010606e824 */ /* 0x000fe200078e0a00 */
[----:B------:R-:W-:Y:S01]  /*0b90*/  ISETP.GE.AND P6, PT, R9, RZ, PT ;  /* 0x000000ff0900720c */ /* 0x000fe20003fc6270 */
[----:B------:R-:W-:Y:S01]  /*0ba0*/  IMAD R16, R0, R7, R16 ;  /* 0x0000000700107224 */ /* 0x000fe200078e0210 */
[----:B------:R-:W-:Y:S01]  /*0bb0*/  ISETP.GE.AND P3, PT, R18, RZ, PT ;  /* 0x000000ff1200720c */ /* 0x000fe20003f66270 */
[----:B------:R-:W-:Y:S01]  /*0bc0*/  IMAD R15, R0, R5, R15 ;  /* 0x00000005000f7224 */ /* 0x000fe200078e020f */
[----:B------:R-:W-:Y:S01]  /*0bd0*/  IABS R18, R22 ;  /* 0x0000001600127213 */ /* 0x000fe20000000000 */
[----:B------:R-:W-:Y:S01]  /*0be0*/  IMAD.HI.U32 R5, R3, R17, RZ ;  /* 0x0000001103057227 */ /* 0x000fe200078e00ff */
[----:B------:R-:W-:-:S02]  /*0bf0*/  IABS R12, R23 ;  /* 0x00000017000c7213 */ /* 0x000fc40000000000 */
[----:B------:R-:W-:Y:S01]  /*0c00*/  LOP3.LUT R24, R9, 0x10, RZ, 0xfc, !PT ;  /* 0x0000001009187812 */ /* 0x000fe200078efcff */
[--C-:B------:R-:W-:Y:S01]  /*0c10*/  @!P4 IMAD.IADD R19, R19, 0x1, -R0.reuse ;  /* 0x000000011313c824 */ /* 0x100fe200078e0a00 */
[----:B------:R-:W-:Y:S01]  /*0c20*/  ISETP.GT.U32.AND P4, PT, R0, R6, PT ;  /* 0x000000060000720c */ /* 0x000fe20003f84070 */
[----:B------:R-:W-:Y:S01]  /*0c30*/  IMAD.MOV R5, RZ, RZ, -R5 ;  /* 0x000000ffff057224 */ /* 0x000fe200078e0a05 */
[----:B------:R-:W-:Y:S01]  /*0c40*/  LOP3.LUT R34, R9, 0x1a, RZ, 0xfc, !PT ;  /* 0x0000001a09227812 */ /* 0x000fe200078efcff */
[----:B------:R-:W-:Y:S01]  /*0c50*/  IMAD.HI.U32 R7, R3, R18, RZ ;  /* 0x0000001203077227 */ /* 0x000fe200078e00ff */
[----:B------:R-:W-:Y:S02]  /*0c60*/  @!P6 IADD3 R4, -R4, RZ, RZ ;  /* 0x000000ff0404e210 */ /* 0x000fe40007ffe1ff */
[C---:B------:R-:W-:Y:S01]  /*0c70*/  ISETP.GT.U32.AND P6, PT, R0.reuse, R15, PT ;  /* 0x0000000f0000720c */ /* 0x040fe20003fc4070 */
[----:B------:R-:W-:Y:S01]  /*0c80*/  IMAD R17, R0, R5, R17 ;  /* 0x0000000500117224 */ /* 0x000fe200078e0211 */
[----:B------:R-:W-:Y:S01]  /*0c90*/  MOV R5, R19 ;  /* 0x0000001300057202 */ /* 0x000fe20000000f00 */
[----:B------:R-:W-:Y:S01]  /*0ca0*/  @!P0 IMAD.IADD R8, R8, 0x1, -R0 ;  /* 0x0000000108088824 */ /* 0x000fe200078e0a00 */
[C---:B------:R-:W-:Y:S01]  /*0cb0*/  LOP3.LUT R39, R9.reuse, 0x1e, RZ, 0xfc, !PT ;  /* 0x0000001e09277812 */ /* 0x040fe200078efcff */
[----:B------:R-:W-:Y:S01]  /*0cc0*/  IMAD.MOV R7, RZ, RZ, -R7 ;  /* 0x000000ffff077224 */ /* 0x000fe200078e0a07 */
[----:B------:R-:W-:Y:S01]  /*0cd0*/  LOP3.LUT R38, R9, 0x1c, RZ, 0xfc, !PT ;  /* 0x0000001c09267812 */ /* 0x000fe200078efcff */
[----:B------:R-:W-:Y:S01]  /*0ce0*/  @!P3 IMAD.MOV R5, RZ, RZ, -R5 ;  /* 0x000000ffff05b224 */ /* 0x000fe200078e0a05 */
[----:B------:R-:W-:Y:S01]  /*0cf0*/  @!P4 IADD3 R6, R6, -R0, RZ ;  /* 0x800000000606c210 */ /* 0x000fe20007ffe0ff */
[C---:B------:R-:W-:Y:S01]  /*0d00*/  IMAD R18, R0.reuse, R7, R18 ;  /* 0x0000000700127224 */ /* 0x040fe200078e0212 */
[C---:B------:R-:W-:Y:S01]  /*0d10*/  ISETP.GT.U32.AND P4, PT, R0.reuse, R16, PT ;  /* 0x000000100000720c */ /* 0x040fe20003f84070 */
[----:B------:R-:W-:Y:S01]  /*0d20*/  IMAD.HI.U32 R7, R3, R12, RZ ;  /* 0x0000000c03077227 */ /* 0x000fe200078e00ff */
[----:B------:R-:W-:-:S02]  /*0d30*/  ISETP.GT.U32.AND P0, PT, R0, R8, PT ;  /* 0x000000080000720c */ /* 0x000fc40003f04070 */
[----:B------:R-:W-:Y:S01]  /*0d40*/  IABS R30, R39 ;  /* 0x00000027001e7213 */ /* 0x000fe20000000000 */
[----:B------:R-:W-:Y:S01]  /*0d50*/  @!P6 IMAD.IADD R15, R15, 0x1, -R0 ;  /* 0x000000010f0fe824 */ /* 0x000fe200078e0a00 */
[C---:B------:R-:W-:Y:S01]  /*0d60*/  ISETP.GT.U32.AND P6, PT, R0.reuse, R17, PT ;  /* 0x000000110000720c */ /* 0x040fe20003fc4070 */
[----:B------:R-:W-:Y:S01]  /*0d70*/  @!P2 IMAD.MOV R6, RZ, RZ, -R6 ;  /* 0x000000ffff06a224 */ /* 0x000fe200078e0a06 */
[----:B------:R-:W-:Y:S02]  /*0d80*/  IADD3 R7, -R7, RZ, RZ ;  /* 0x000000ff07077210 */ /* 0x000fe40007ffe1ff */
[----:B------:R-:W-:Y:S02]  /*0d90*/  ISETP.GT.U32.AND P2, PT, R0, R18, PT ;  /* 0x000000120000720c */ /* 0x000fe40003f44070 */
[C---:B------:R-:W-:Y:S01]  /*0da0*/  LOP3.LUT R40, R9.reuse, 0x20, RZ, 0xfc, !PT ;  /* 0x0000002009287812 */ /* 0x040fe200078efcff */
[----:B------:R-:W-:Y:S01]  /*0db0*/  @!P4 IMAD.IADD R16, R16, 0x1, -R0 ;  /* 0x000000011010c824 */ /* 0x000fe200078e0a00 */
[C---:B------:R-:W-:Y:S01]  /*0dc0*/  ISETP.GT.U32.AND P4, PT, R0.reuse, R15, PT ;  /* 0x0000000f0000720c */ /* 0x040fe20003f84070 */
[----:B------:R-:W-:Y:S01]  /*0dd0*/  IMAD R19, R0, R7, R12 ;  /* 0x0000000700137224 */ /* 0x000fe200078e020c */
[----:B------:R-:W-:Y:S01]  /*0de0*/  LOP3.LUT R12, R9, 0x14, RZ, 0xfc, !PT ;  /* 0x00000014090c7812 */ /* 0x000fe200078efcff */
[--C-:B------:R-:W-:Y:S01]  /*0df0*/  @!P0 IMAD.IADD R8, R8, 0x1, -R0.reuse ;  /* 0x0000000108088824 */ /* 0x100fe200078e0a00 */
[----:B------:R-:W-:Y:S01]  /*0e00*/  ISETP.GT.U32.AND P3, PT, R0, R16, PT ;  /* 0x000000100000720c */ /* 0x000fe20003f64070 */
[----:B------:R-:W-:Y:S01]  /*0e10*/  @!P6 IMAD.IADD R17, R17, 0x1, -R0 ;  /* 0x000000011111e824 */ /* 0x000fe200078e0a00 */
[----:B------:R-:W-:-:S02]  /*0e20*/  ISETP.GE.AND P0, PT, R20, RZ, PT ;  /* 0x000000ff1400720c */ /* 0x000fc40003f06270 */
[----:B------:R-:W-:Y:S02]  /*0e30*/  @!P5 IADD3 R8, -R8, RZ, RZ ;  /* 0x000000ff0808d210 */ /* 0x000fe40007ffe1ff */
[----:B------:R-:W-:Y:S02]  /*0e40*/  ISETP.GT.U32.AND P5, PT, R0, R17, PT ;  /* 0x000000110000720c */ /* 0x000fe40003fa4070 */
[----:B------:R-:W-:Y:S01]  /*0e50*/  IABS R20, R24 ;  /* 0x0000001800147213 */ /* 0x000fe20000000000 */
[--C-:B------:R-:W-:Y:S01]  /*0e60*/  @!P4 IMAD.IADD R15, R15, 0x1, -R0.reuse ;  /* 0x000000010f0fc824 */ /* 0x100fe200078e0a00 */
[----:B------:R-:W-:Y:S02]  /*0e70*/  ISETP.GE.AND P6, PT, R21, RZ, PT ;  /* 0x000000ff1500720c */ /* 0x000fe40003fc6270 */
[----:B------:R-:W-:Y:S01]  /*0e80*/  @!P2 IADD3 R18, R18, -R0, RZ ;  /* 0x800000001212a210 */ /* 0x000fe20007ffe0ff */
[----:B------:R-:W-:Y:S01]  /*0e90*/  @!P3 IMAD.IADD R16, R16, 0x1, -R0 ;  /* 0x000000011010b824 */ /* 0x000fe200078e0a00 */
[C---:B------:R-:W-:Y:S01]  /*0ea0*/  ISETP.GT.U32.AND P3, PT, R0.reuse, R19, PT ;  /* 0x000000130000720c */ /* 0x040fe20003f64070 */
[----:B------:R-:W-:Y:S01]  /*0eb0*/  IMAD.HI.U32 R7, R3, R20, RZ ;  /* 0x0000001403077227 */ /* 0x000fe200078e00ff */
[----:B------:R-:W-:-:S02]  /*0ec0*/  ISETP.GT.U32.AND P2, PT, R0, R18, PT ;  /* 0x000000120000720c */ /* 0x000fc40003f44070 */
[----:B------:R-:W-:Y:S01]  /*0ed0*/  ISETP.GE.AND P4, PT, R22, RZ, PT ;  /* 0x000000ff1600720c */ /* 0x000fe20003f86270 */
[----:B------:R-:W-:Y:S01]  /*0ee0*/  IMAD.MOV R7, RZ, RZ, -R7 ;  /* 0x000000ffff077224 */ /* 0x000fe200078e0a07 */
[----:B------:R-:W-:Y:S01]  /*0ef0*/  @!P5 IADD3 R17, R17, -R0, RZ ;  /* 0x800000001111d210 */ /* 0x000fe20007ffe0ff */
[----:B------:R-:W-:Y:S01]  /*0f00*/  @!P1 IMAD.MOV R15, RZ, RZ, -R15 ;  /* 0x000000ffff0f9224 */ /* 0x000fe200078e0a0f */
[----:B------:R-:W-:Y:S01]  /*0f10*/  ISETP.GE.AND P1, PT, R23, RZ, PT ;  /* 0x000000ff1700720c */ /* 0x000fe20003f26270 */
[C---:B------:R-:W-:Y:S01]  /*0f20*/  IMAD R20, R0.reuse, R7, R20 ;  /* 0x0000000700147224 */ /* 0x040fe200078e0214 */
[C---:B------:R-:W-:Y:S01]  /*0f30*/  LOP3.LUT R7, R9.reuse, 0x12, RZ, 0xfc, !PT ;  /* 0x0000001209077812 */ /* 0x040fe200078efcff */
[----:B------:R-:W-:Y:S01]  /*0f40*/  @!P6 IMAD.MOV R17, RZ, RZ, -R17 ;  /* 0x000000ffff11e224 */ /* 0x000fe200078e0a11 */
[----:B------:R-:W-:Y:S01]  /*0f50*/  LOP3.LUT R23, R9, 0x18, RZ, 0xfc, !PT ;  /* 0x0000001809177812 */ /* 0x000fe200078efcff */
[----:B------:R-:W-:Y:S01]  /*0f60*/  @!P3 IMAD.IADD R19, R19, 0x1, -R0 ;  /* 0x000000011313b824 */ /* 0x000fe200078e0a00 */
[----:B------:R-:W-:Y:S01]  /*0f70*/  ISETP.GT.U32.AND P6, PT, R0, R20, PT ;  /* 0x000000140000720c */ /* 0x000fe20003fc4070 */
[----:B------:R-:W-:Y:S01]  /*0f80*/  @!P0 IMAD.MOV R16, RZ, RZ, -R16 ;  /* 0x000000ffff108224 */ /* 0x000fe200078e0a10 */
[----:B------:R-:W-:-:S02]  /*0f90*/  IABS R21, R7 ;  /* 0x0000000700157213 */ /* 0x000fc40000000000 */
[----:B------:R-:W-:Y:S02]  /*0fa0*/  ISETP.GT.U32.AND P3, PT, R0, R19, PT ;  /* 0x000000130000720c */ /* 0x000fe40003f64070 */
[----:B------:R-:W-:Y:S01]  /*0fb0*/  ISETP.GE.AND P0, PT, R7, RZ, PT ;  /* 0x000000ff0700720c */ /* 0x000fe20003f06270 */
[----:B------:R-:W-:Y:S01]  /*0fc0*/  IMAD.HI.U32 R7, R3, R21, RZ ;  /* 0x0000001503077227 */ /* 0x000fe200078e00ff */
[----:B------:R-:W-:Y:S02]  /*0fd0*/  IABS R26, R23 ;  /* 0x00000017001a7213 */ /* 0x000fe40000000000 */
[----:B------:R-:W-:Y:S02]  /*0fe0*/  ISETP.GE.AND P5, PT, R24, RZ, PT ;  /* 0x000000ff1800720c */ /* 0x000fe40003fa6270 */
[----:B------:R-:W-:Y:S01]  /*0ff0*/  LOP3.LUT R22, R9, 0x16, RZ, 0xfc, !PT ;  /* 0x0000001609167812 */ /* 0x000fe200078efcff */
[----:B------:R-:W-:Y:S01]  /*1000*/  @!P6 IMAD.IADD R20, R20, 0x1, -R0 ;  /* 0x000000011414e824 */ /* 0x000fe200078e0a00 */
[----:B------:R-:W-:-:S02]  /*1010*/  IABS R24, R12 ;  /* 0x0000000c00187213 */ /* 0x000fc40000000000 */
[-C--:B------:R-:W-:Y:S02]  /*1020*/  @!P2 IADD3 R18, R18, -R0.reuse, RZ ;  /* 0x800000001212a210 */ /* 0x080fe40007ffe0ff */
[----:B------:R-:W-:Y:S02]  /*1030*/  @!P3 IADD3 R19, R19, -R0, RZ ;  /* 0x800000001313b210 */ /* 0x000fe40007ffe0ff */
[----:B------:R-:W-:Y:S01]  /*1040*/  ISETP.GE.AND P3, PT, R23, RZ, PT ;  /* 0x000000ff1700720c */ /* 0x000fe20003f66270 */
[----:B------:R-:W-:Y:S01]  /*1050*/  IMAD.MOV R23, RZ, RZ, -R7 ;  /* 0x000000ffff177224 */ /* 0x000fe200078e0a07 */
[----:B------:R-:W-:Y:S01]  /*1060*/  IABS R25, R22 ;  /* 0x0000001600197213 */ /* 0x000fe20000000000 */
[----:B------:R-:W-:Y:S01]  /*1070*/  IMAD.HI.U32 R7, R3, R24, RZ ;  /* 0x0000001803077227 */ /* 0x000fe200078e00ff */
[C---:B------:R-:W-:Y:S02]  /*1080*/  ISETP.GT.U32.AND P6, PT, R0.reuse, R20, PT ;  /* 0x000000140000720c */ /* 0x040fe40003fc4070 */
[----:B------:R-:W-:Y:S01]  /*1090*/  @!P1 IADD3 R19, -R19, RZ, RZ ;  /* 0x000000ff13139210 */ /* 0x000fe20007ffe1ff */
[----:B------:R-:W-:Y:S01]  /*10a0*/  IMAD R21, R0, R23, R21 ;  /* 0x0000001700157224 */ /* 0x000fe200078e0215 */
[----:B------:R-:W-:Y:S01]  /*10b0*/  ISETP.GE.AND P2, PT, R12, RZ, PT ;  /* 0x000000ff0c00720c */ /* 0x000fe20003f46270 */
[----:B------:R-:W-:Y:S01]  /*10c0*/  @!P4 IMAD.MOV R18, RZ, RZ, -R18 ;  /* 0x000000ffff12c224 */ /* 0x000fe200078e0a12 */
[----:B------:R-:W-:Y:S01]  /*10d0*/  ISETP.GE.AND P4, PT, R22, RZ, PT ;  /* 0x000000ff1600720c */ /* 0x000fe20003f86270 */
[----:B------:R-:W-:Y:S01]  /*10e0*/  IMAD.HI.U32 R12, R3, R25, RZ ;  /* 0x00000019030c7227 */ /* 0x000fe200078e00ff */
[----:B------:R-:W-:-:S02]  /*10f0*/  ISETP.GT.U32.AND P1, PT, R0, R21, PT ;  /* 0x000000150000720c */ /* 0x000fc40003f24070 */
[----:B------:R-:W-:Y:S01]  /*1100*/  IADD3 R7, -R7, RZ, RZ ;  /* 0x000000ff07077210 */ /* 0x000fe20007ffe1ff */
[----:B------:R-:W-:Y:S01]  /*1110*/  IMAD.HI.U32 R22, R3, R26, RZ ;  /* 0x0000001a03167227 */ /* 0x000fe200078e00ff */
[----:B------:R-:W-:Y:S02]  /*1120*/  IABS R28, R38 ;  /* 0x00000026001c7213 */ /* 0x000fe40000000000 */
[----:B------:R-:W-:Y:S01]  /*1130*/  IABS R32, R40 ;  /* 0x0000002800207213 */ /* 0x000fe20000000000 */
[----:B------:R-:W-:Y:S01]  /*1140*/  IMAD.MOV R12, RZ, RZ, -R12 ;  /* 0x000000ffff0c7224 */ /* 0x000fe200078e0a0c */
[C---:B------:R-:W-:Y:S01]  /*1150*/  LOP3.LUT R41, R9.reuse, 0x22, RZ, 0xfc, !PT ;  /* 0x0000002209297812 */ /* 0x040fe200078efcff */
[----:B------:R-:W-:Y:S01]  /*1160*/  IMAD.MOV R27, RZ, RZ, -R22 ;  /* 0x000000ffff1b7224 */ /* 0x000fe200078e0a16 */
[C---:B------:R-:W-:Y:S01]  /*1170*/  LOP3.LUT R43, R9.reuse, 0x26, RZ, 0xfc, !PT ;  /* 0x00000026092b7812 */ /* 0x040fe200078efcff */
[C---:B------:R-:W-:Y:S01]  /*1180*/  IMAD R22, R0.reuse, R7, R24 ;  /* 0x0000000700167224 */ /* 0x040fe200078e0218 */
[C---:B------:R-:W-:Y:S01]  /*1190*/  LOP3.LUT R42, R9.reuse, 0x24, RZ, 0xfc, !PT ;  /* 0x00000024092a7812 */ /* 0x040fe200078efcff */
[----:B------:R-:W-:Y:S01]  /*11a0*/  IMAD R23, R0, R12, R25 ;  /* 0x0000000c00177224 */ /* 0x000fe200078e0219 */
[----:B------:R-:W-:Y:S01]  /*11b0*/  LOP3.LUT R44, R9, 0x28, RZ, 0xfc, !PT ;  /* 0x00000028092c7812 */ /* 0x000fe200078efcff */
[--C-:B------:R-:W-:Y:S01]  /*11c0*/  @!P6 IMAD.IADD R20, R20, 0x1, -R0.reuse ;  /* 0x000000011414e824 */ /* 0x100fe200078e0a00 */
[C---:B------:R-:W-:Y:S01]  /*11d0*/  ISETP.GT.U32.AND P6, PT, R0.reuse, R22, PT ;  /* 0x000000160000720c */ /* 0x040fe20003fc4070 */
[----:B------:R-:W-:Y:S01]  /*11e0*/  @!P1 IMAD.IADD R21, R21, 0x1, -R0 ;  /* 0x0000000115159824 */ /* 0x000fe200078e0a00 */
[C---:B------:R-:W-:Y:S01]  /*11f0*/  ISETP.GT.U32.AND P1, PT, R0.reuse, R23, PT ;  /* 0x000000170000720c */ /* 0x040fe20003f24070 */
[----:B------:R-:W-:Y:S01]  /*1200*/  IMAD R24, R0, R27, R26 ;  /* 0x0000001b00187224 */ /* 0x000fe200078e021a */
[----:B------:R-:W-:Y:S01]  /*1210*/  IABS R27, R34 ;  /* 0x00000022001b7213 */ /* 0x000fe20000000000 */
[----:B------:R-:W-:Y:S01]  /*1220*/  IMAD.HI.U32 R25, R3, R30, RZ ;  /* 0x0000001e03197227 */ /* 0x000fe200078e00ff */
[----:B------:R-:W-:-:S02]  /*1230*/  IABS R36, R44 ;  /* 0x0000002c00247213 */ /* 0x000fc40000000000 */
[----:B------:R-:W-:Y:S01]  /*1240*/  LOP3.LUT R48, R9, 0x38, RZ, 0xfc, !PT ;  /* 0x0000003809307812 */ /* 0x000fe200078efcff */
[----:B------:R-:W-:Y:S01]  /*1250*/  IMAD.HI.U32 R7, R3, R27, RZ ;  /* 0x0000001b03077227 */ /* 0x000fe200078e00ff */
[C---:B------:R-:W-:Y:S02]  /*1260*/  LOP3.LUT R51, R9.reuse, 0x3e, RZ, 0xfc, !PT ;  /* 0x0000003e09337812 */ /* 0x040fe400078efcff */
[----:B------:R-:W-:Y:S01]  /*1270*/  LOP3.LUT R49, R9, 0x3a, RZ, 0xfc, !PT ;  /* 0x0000003a09317812 */ /* 0x000fe200078efcff */
[----:B------:R-:W-:Y:S01]  /*1280*/  IMAD.MOV R31, RZ, RZ, -R25 ;  /* 0x000000ffff1f7224 */ /* 0x000fe200078e0a19 */
[----:B------:R-:W-:Y:S01]  /*1290*/  @!P6 IADD3 R22, R22, -R0, RZ ;  /* 0x800000001616e210 */ /* 0x000fe20007ffe0ff */
[----:B------:R-:W-:Y:S01]  /*12a0*/  @!P1 IMAD.IADD R23, R23, 0x1, -R0 ;  /* 0x0000000117179824 */ /* 0x000fe200078e0a00 */
[----:B------:R-:W-:Y:S01]  /*12b0*/  ISETP.GT.U32.AND P6, PT, R0, R21, PT ;  /* 0x000000150000720c */ /* 0x000fe20003fc4070 */
[----:B------:R-:W-:Y:S01]  /*12c0*/  IMAD.HI.U32 R12, R3, R28, RZ ;  /* 0x0000001c030c7227 */ /* 0x000fe200078e00ff */
[----:B------:R-:W-:-:S02]  /*12d0*/  IADD3 R7, -R7, RZ, RZ ;  /* 0x000000ff07077210 */ /* 0x000fc40007ffe1ff */
[C---:B------:R-:W-:Y:S01]  /*12e0*/  ISETP.GT.U32.AND P1, PT, R0.reuse, R23, PT ;  /* 0x000000170000720c */ /* 0x040fe20003f24070 */
[----:B------:R-:W-:Y:S01]  /*12f0*/  IMAD.HI.U32 R26, R3, R32, RZ ;  /* 0x00000020031a7227 */ /* 0x000fe200078e00ff */
[----:B------:R-:W-:Y:S02]  /*1300*/  IABS R45, R51 ;  /* 0x00000033002d7213 */ /* 0x000fe40000000000 */
[C---:B------:R-:W-:Y:S01]  /*1310*/  LOP3.LUT R50, R9.reuse, 0x3c, RZ, 0xfc, !PT ;  /* 0x0000003c09327812 */ /* 0x040fe200078efcff */
[----:B------:R-:W-:Y:S01]  /*1320*/  IMAD R25, R0, R7, R27 ;  /* 0x0000000700197224 */ /* 0x000fe200078e021b */
[----:B------:R-:W-:Y:S01]  /*1330*/  IADD3 R33, -R26, RZ, RZ ;  /* 0x000000ff1a217210 */ /* 0x000fe20007ffe1ff */
[----:B------:R-:W-:Y:S01]  /*1340*/  IMAD.MOV R29, RZ, RZ, -R12 ;  /* 0x000000ffff1d7224 */ /* 0x000fe200078e0a0c */
[----:B------:R-:W-:Y:S01]  /*1350*/  LOP3.LUT R52, R9, 0x40, RZ, 0xfc, !PT ;  /* 0x0000004009347812 */ /* 0x000fe200078efcff */
[----:B------:R-:W-:Y:S01]  /*1360*/  @!P6 IMAD.IADD R21, R21, 0x1, -R0 ;  /* 0x000000011515e824 */ /* 0x000fe200078e0a00 */
[C---:B------:R-:W-:Y:S01]  /*1370*/  ISETP.GT.U32.AND P6, PT, R0.reuse, R24, PT ;  /* 0x000000180000720c */ /* 0x040fe20003fc4070 */
[C---:B------:R-:W-:Y:S01]  /*1380*/  IMAD R26, R0.reuse, R29, R28 ;  /* 0x0000001d001a7224 */ /* 0x040fe200078e021c */
[----:B------:R-:W-:Y:S01]  /*1390*/  LOP3.LUT R53, R9, 0x42, RZ, 0xfc, !PT ;  /* 0x0000004209357812 */ /* 0x000fe200078efcff */
[C---:B------:R-:W-:Y:S01]  /*13a0*/  IMAD R27, R0.reuse, R31, R30 ;  /* 0x0000001f001b7224 */ /* 0x040fe200078e021e */
[----:B------:R-:W-:Y:S01]  /*13b0*/  @!P1 IADD3 R23, R23, -R0, RZ ;  /* 0x8000000017179210 */ /* 0x000fe20007ffe0ff */
[----:B------:R-:W-:Y:S01]  /*13c0*/  @!P5 IMAD.MOV R20, RZ, RZ, -R20 ;  /* 0x000000ffff14d224 */ /* 0x000fe200078e0a14 */
[C---:B------:R-:W-:Y:S01]  /*13d0*/  ISETP.GT.U32.AND P1, PT, R0.reuse, R25, PT ;  /* 0x000000190000720c */ /* 0x040fe20003f24070 */
[C---:B------:R-:W-:Y:S01]  /*13e0*/  IMAD R28, R0.reuse, R33, R32 ;  /* 0x00000021001c7224 */ /* 0x040fe200078e0220 */
[----:B------:R-:W-:Y:S01]  /*13f0*/  ISETP.GT.U32.AND P5, PT, R0, R22, PT ;  /* 0x000000160000720c */ /* 0x000fe20003fa4070 */
[----:B------:R-:W-:Y:S01]  /*1400*/  IMAD.HI.U32 R30, R3, R36, RZ ;  /* 0x00000024031e7227 */ /* 0x000fe200078e00ff */
[----:B------:R-:W-:-:S02]  /*1410*/  IABS R31, R41 ;  /* 0x00000029001f7213 */ /* 0x000fc40000000000 */
[----:B------:R-:W-:Y:S01]  /*1420*/  IABS R32, R42 ;  /* 0x0000002a00207213 */ /* 0x000fe20000000000 */
[--C-:B------:R-:W-:Y:S01]  /*1430*/  @!P6 IMAD.IADD R24, R24, 0x1, -R0.reuse ;  /* 0x000000011818e824 */ /* 0x100fe200078e0a00 */
[C---:B------:R-:W-:Y:S01]  /*1440*/  ISETP.GT.U32.AND P6, PT, R0.reuse, R26, PT ;  /* 0x0000001a0000720c */ /* 0x040fe20003fc4070 */
[----:B------:R-:W-:Y:S01]  /*1450*/  IMAD.HI.U32 R7, R3, R31, RZ ;  /* 0x0000001f03077227 */ /* 0x000fe200078e00ff */
[----:B------:R-:W-:Y:S02]  /*1460*/  @!P0 IADD3 R21, -R21, RZ, RZ ;  /* 0x000000ff15158210 */ /* 0x000fe40007ffe1ff */
[----:B------:R-:W-:Y:S01]  /*1470*/  @!P4 IADD3 R23, -R23, RZ, RZ ;  /* 0x000000ff1717c210 */ /* 0x000fe20007ffe1ff */
[--C-:B------:R-:W-:Y:S01]  /*1480*/  @!P1 IMAD.IADD R25, R25, 0x1, -R0.reuse ;  /* 0x0000000119199824 */ /* 0x100fe200078e0a00 */
[----:B------:R-:W-:Y:S01]  /*1490*/  ISETP.GT.U32.AND P1, PT, R0, R27, PT ;  /* 0x0000001b0000720c */ /* 0x000fe20003f24070 */
[----:B------:R-:W-:Y:S01]  /*14a0*/  @!P5 IMAD.IADD R22, R22, 0x1, -R0 ;  /* 0x000000011616d824 */ /* 0x000fe200078e0a00 */
[----:B------:R-:W-:Y:S01]  /*14b0*/  ISETP.GE.AND P5, PT, R34, RZ, PT ;  /* 0x000000ff2200720c */ /* 0x000fe20003fa6270 */
[----:B------:R-:W-:Y:S01]  /*14c0*/  IMAD.MOV R7, RZ, RZ, -R7 ;  /* 0x000000ffff077224 */ /* 0x000fe200078e0a07 */
[----:B------:R-:W-:Y:S01]  /*14d0*/  IABS R34, R43 ;  /* 0x0000002b00227213 */ /* 0x000fe20000000000 */
[----:B------:R-:W-:Y:S01]  /*14e0*/  IMAD.HI.U32 R12, R3, R32, RZ ;  /* 0x00000020030c7227 */ /* 0x000fe200078e00ff */
[----:B------:R-:W-:-:S02]  /*14f0*/  ISETP.GT.U32.AND P0, PT, R0, R25, PT ;  /* 0x000000190000720c */ /* 0x000fc40003f04070 */
[----:B------:R-:W-:Y:S01]  /*1500*/  @!P6 IADD3 R26, R26, -R0, RZ ;  /* 0x800000001a1ae210 */ /* 0x000fe20007ffe0ff */
[----:B------:R-:W-:Y:S01]  /*1510*/  IMAD.HI.U32 R29, R3, R34, RZ ;  /* 0x00000022031d7227 */ /* 0x000fe200078e00ff */
[C---:B------:R-:W-:Y:S02]  /*1520*/  ISETP.GT.U32.AND P6, PT, R0.reuse, R28, PT ;  /* 0x0000001c0000720c */ /* 0x040fe40003fc4070 */
[----:B------:R-:W-:Y:S01]  /*1530*/  LOP3.LUT R54, R9, 0x44, RZ, 0xfc, !PT ;  /* 0x0000004409367812 */ /* 0x000fe200078efcff */
[----:B------:R-:W-:Y:S01]  /*1540*/  @!P1 IMAD.IADD R27, R27, 0x1, -R0 ;  /* 0x000000011b1b9824 */ /* 0x000fe200078e0a00 */
[C---:B------:R-:W-:Y:S01]  /*1550*/  ISETP.GT.U32.AND P1, PT, R0.reuse, R24, PT ;  /* 0x000000180000720c */ /* 0x040fe20003f24070 */
[----:B------:R-:W-:Y:S01]  /*1560*/  IMAD.MOV R33, RZ, RZ, -R12 ;  /* 0x000000ffff217224 */ /* 0x000fe200078e0a0c */
[----:B------:R-:W-:Y:S01]  /*1570*/  IADD3 R35, -R29, RZ, RZ ;  /* 0x000000ff1d237210 */ /* 0x000fe20007ffe1ff */
[C---:B------:R-:W-:Y:S01]  /*1580*/  IMAD R29, R0.reuse, R7, R31 ;  /* 0x00000007001d7224 */ /* 0x040fe200078e021f */
[C---:B------:R-:W-:Y:S01]  /*1590*/  ISETP.GT.U32.AND P4, PT, R0.reuse, R27, PT ;  /* 0x0000001b0000720c */ /* 0x040fe20003f84070 */
[----:B------:R-:W-:Y:S01]  /*15a0*/  @!P2 IMAD.MOV R22, RZ, RZ, -R22 ;  /* 0x000000ffff16a224 */ /* 0x000fe200078e0a16 */
[----:B------:R-:W-:Y:S01]  /*15b0*/  ISETP.GT.U32.AND P2, PT, R0, R26, PT ;  /* 0x0000001a0000720c */ /* 0x000fe20003f44070 */
[----:B------:R-:W-:Y:S01]  /*15c0*/  IMAD.MOV R37, RZ, RZ, -R30 ;  /* 0x000000ffff257224 */ /* 0x000fe200078e0a1e */
[----:B------:R-:W-:Y:S01]  /*15d0*/  LOP3.LUT R12, R9, 0x2a, RZ, 0xfc, !PT ;  /* 0x0000002a090c7812 */ /* 0x000fe200078efcff */
[----:B------:R-:W-:Y:S01]  /*15e0*/  @!P6 IMAD.IADD R28, R28, 0x1, -R0 ;  /* 0x000000011c1ce824 */ /* 0x000fe200078e0a00 */
[----:B------:R-:W-:Y:S01]  /*15f0*/  IABS R47, R54 ;  /* 0x00000036002f7213 */ /* 0x000fe20000000000 */
[----:B------:R-:W-:Y:S01]  /*1600*/  IMAD R30, R0, R33, R32 ;  /* 0x00000021001e7224 */ /* 0x000fe200078e0220 */
[----:B------:R-:W-:Y:S01]  /*1610*/  IABS R33, R12 ;  /* 0x0000000c00217213 */ /* 0x000fe20000000000 */
[--C-:B------:R-:W-:Y:S01]  /*1620*/  @!P1 IMAD.IADD R24, R24, 0x1, -R0.reuse ;  /* 0x0000000118189824 */ /* 0x100fe200078e0a00 */
[C---:B------:R-:W-:Y:S01]  /*1630*/  ISETP.GT.U32.AND P6, PT, R0.reuse, R28, PT ;  /* 0x0000001c0000720c */ /* 0x040fe20003fc4070 */
[----:B------:R-:W-:Y:S01]  /*1640*/  @!P0 IMAD.IADD R25, R25, 0x1, -R0 ;  /* 0x0000000119198824 */ /* 0x000fe200078e0a00 */
[C---:B------:R-:W-:Y:S01]  /*1650*/  ISETP.GT.U32.AND P1, PT, R0.reuse, R29, PT ;  /* 0x0000001d0000720c */ /* 0x040fe20003f24070 */
[C---:B------:R-:W-:Y:S01]  /*1660*/  IMAD R32, R0.reuse, R37, R36 ;  /* 0x0000002500207224 */ /* 0x040fe200078e0224 */
[C---:B------:R-:W-:Y:S01]  /*1670*/  ISETP.GT.U32.AND P0, PT, R0.reuse, R30, PT ;  /* 0x0000001e0000720c */ /* 0x040fe20003f04070 */
[----:B------:R-:W-:Y:S01]  /*1680*/  IMAD R31, R0, R35, R34 ;  /* 0x00000023001f7224 */ /* 0x000fe200078e0222 */
[----:B------:R-:W-:Y:S01]  /*1690*/  @!P2 IADD3 R26, R26, -R0, RZ ;  /* 0x800000001a1aa210 */ /* 0x000fe20007ffe0ff */
[----:B------:R-:W-:Y:S01]  /*16a0*/  IMAD.HI.U32 R7, R3, R33, RZ ;  /* 0x0000002103077227 */ /* 0x000fe200078e00ff */
[----:B------:R-:W-:-:S02]  /*16b0*/  LOP3.LUT R35, R9, 0x2c, RZ, 0xfc, !PT ;  /* 0x0000002c09237812 */ /* 0x000fc400078efcff */
[----:B------:R-:W-:Y:S01]  /*16c0*/  ISETP.GT.U32.AND P2, PT, R0, R31, PT ;  /* 0x0000001f0000720c */ /* 0x000fe20003f44070 */
[----:B------:R-:W-:Y:S01]  /*16d0*/  @!P3 IMAD.MOV R24, RZ, RZ, -R24 ;  /* 0x000000ffff18b224 */ /* 0x000fe200078e0a18 */
[----:B------:R-:W-:Y:S01]  /*16e0*/  IADD3 R7, -R7, RZ, RZ ;  /* 0x000000ff07077210 */ /* 0x000fe20007ffe1ff */
[--C-:B------:R-:W-:Y:S01]  /*16f0*/  @!P6 IMAD.IADD R28, R28, 0x1, -R0.reuse ;  /* 0x000000011c1ce824 */ /* 0x100fe200078e0a00 */
[----:B------:R-:W-:Y:S01]  /*1700*/  ISETP.GT.U32.AND P6, PT, R0, R32, PT ;  /* 0x000000200000720c */ /* 0x000fe20003fc4070 */
[--C-:B------:R-:W-:Y:S01]  /*1710*/  @!P4 IMAD.IADD R27, R27, 0x1, -R0.reuse ;  /* 0x000000011b1bc824 */ /* 0x100fe200078e0a00 */
[----:B------:R-:W-:Y:S01]  /*1720*/  @!P1 IADD3 R29, R29, -R0, RZ ;  /* 0x800000001d1d9210 */ /* 0x000fe20007ffe0ff */
[----:B------:R-:W-:Y:S01]  /*1730*/  @!P0 IMAD.IADD R30, R30, 0x1, -R0 ;  /* 0x000000011e1e8824 */ /* 0x000fe200078e0a00 */
[----:B------:R-:W-:Y:S01]  /*1740*/  ISETP.GE.AND P4, PT, R38, RZ, PT ;  /* 0x000000ff2600720c */ /* 0x000fe20003f86270 */
[C---:B------:R-:W-:Y:S01]  /*1750*/  IMAD R33, R0.reuse, R7, R33 ;  /* 0x0000000700217224 */ /* 0x040fe200078e0221 */
[----:B------:R-:W-:-:S02]  /*1760*/  ISETP.GT.U32.AND P3, PT, R0, R29, PT ;  /* 0x0000001d0000720c */ /* 0x000fc40003f64070 */
[----:B------:R-:W-:Y:S01]  /*1770*/  ISETP.GE.AND P1, PT, R39, RZ, PT ;  /* 0x000000ff2700720c */ /* 0x000fe20003f26270 */
[--C-:B------:R-:W-:Y:S01]  /*1780*/  @!P2 IMAD.IADD R31, R31, 0x1, -R0.reuse ;  /* 0x000000011f1fa824 */ /* 0x100fe200078e0a00 */
[----:B------:R-:W-:Y:S02]  /*1790*/  ISETP.GE.AND P0, PT, R40, RZ, PT ;  /* 0x000000ff2800720c */ /* 0x000fe40003f06270 */
[----:B------:R-:W-:Y:S01]  /*17a0*/  @!P5 IADD3 R25, -R25, RZ, RZ ;  /* 0x000000ff1919d210 */ /* 0x000fe20007ffe1ff */
[----:B------:R-:W-:Y:S01]  /*17b0*/  @!P6 IMAD.IADD R32, R32, 0x1, -R0 ;  /* 0x000000012020e824 */ /* 0x000fe200078e0a00 */
[C---:B------:R-:W-:Y:S02]  /*17c0*/  ISETP.GT.U32.AND P5, PT, R0.reuse, R30, PT ;  /* 0x0000001e0000720c */ /* 0x040fe40003fa4070 */
[----:B------:R-:W-:Y:S01]  /*17d0*/  IABS R34, R35 ;  /* 0x0000002300227213 */ /* 0x000fe20000000000 */
[----:B------:R-:W-:Y:S01]  /*17e0*/  @!P4 IMAD.MOV R26, RZ, RZ, -R26 ;  /* 0x000000ffff1ac224 */ /* 0x000fe200078e0a1a */
[C---:B------:R-:W-:Y:S01]  /*17f0*/  ISETP.GT.U32.AND P6, PT, R0.reuse, R32, PT ;  /* 0x000000200000720c */ /* 0x040fe20003fc4070 */
[----:B------:R-:W-:Y:S01]  /*1800*/  @!P3 IMAD.IADD R29, R29, 0x1, -R0 ;  /* 0x000000011d1db824 */ /* 0x000fe200078e0a00 */
[C---:B------:R-:W-:Y:S01]  /*1810*/  ISETP.GT.U32.AND P3, PT, R0.reuse, R33, PT ;  /* 0x000000210000720c */ /* 0x040fe20003f64070 */
[----:B------:R-:W-:Y:S01]  /*1820*/  @!P1 IMAD.MOV R27, RZ, RZ, -R27 ;  /* 0x000000ffff1b9224 */ /* 0x000fe200078e0a1b */
[----:B------:R-:W-:Y:S01]  /*1830*/  ISETP.GT.U32.AND P4, PT, R0, R31, PT ;  /* 0x0000001f0000720c */ /* 0x000fe20003f84070 */
[----:B------:R-:W-:Y:S01]  /*1840*/  IMAD.HI.U32 R7, R3, R34, RZ ;  /* 0x0000002203077227 */ /* 0x000fe200078e00ff */
[----:B------:R-:W-:-:S02]  /*1850*/  ISETP.GE.AND P1, PT, R42, RZ, PT ;  /* 0x000000ff2a00720c */ /* 0x000fc40003f26270 */
[----:B------:R-:W-:Y:S01]  /*1860*/  @!P0 IADD3 R28, -R28, RZ, RZ ;  /* 0x000000ff1c1c8210 */ /* 0x000fe20007ffe1ff */
[--C-:B------:R-:W-:Y:S01]  /*1870*/  @!P5 IMAD.IADD R30, R30, 0x1, -R0.reuse ;  /* 0x000000011e1ed824 */ /* 0x100fe200078e0a00 */
[----:B------:R-:W-:Y:S02]  /*1880*/  ISETP.GE.AND P0, PT, R43, RZ, PT ;  /* 0x000000ff2b00720c */ /* 0x000fe40003f06270 */
[----:B------:R-:W-:Y:S01]  /*1890*/  ISETP.GE.AND P2, PT, R41, RZ, PT ;  /* 0x000000ff2900720c */ /* 0x000fe20003f46270 */
[--C-:B------:R-:W-:Y:S01]  /*18a0*/  @!P6 IMAD.IADD R32, R32, 0x1, -R0.reuse ;  /* 0x000000012020e824 */ /* 0x100fe200078e0a00 */
[----:B------:R-:W-:Y:S02]  /*18b0*/  IADD3 R7, -R7, RZ, RZ ;  /* 0x000000ff07077210 */ /* 0x000fe40007ffe1ff */
[----:B------:R-:W-:Y:S01]  /*18c0*/  ISETP.GE.AND P5, PT, R44, RZ, PT ;  /* 0x000000ff2c00720c */ /* 0x000fe20003fa6270 */
[----:B------:R-:W-:Y:S01]  /*18d0*/  @!P4 IMAD.IADD R31, R31, 0x1, -R0 ;  /* 0x000000011f1fc824 */ /* 0x000fe200078e0a00 */
[----:B------:R-:W-:Y:S01]  /*18e0*/  @!P3 IADD3 R33, R33, -R0, RZ ;  /* 0x800000002121b210 */ /* 0x000fe20007ffe0ff */
[----:B------:R-:W-:Y:S01]  /*18f0*/  IMAD R34, R0, R7, R34 ;  /* 0x0000000700227224 */ /* 0x000fe200078e0222 */
[----:B------:R-:W-:Y:S01]  /*1900*/  LOP3.LUT R7, R9, 0x2e, RZ, 0xfc, !PT ;  /* 0x0000002e09077812 */ /* 0x000fe200078efcff */
[----:B------:R-:W-:Y:S01]  /*1910*/  @!P1 IMAD.MOV R30, RZ, RZ, -R30 ;  /* 0x000000ffff1e9224 */ /* 0x000fe200078e0a1e */
[----:B------:R-:W-:-:S02]  /*1920*/  ISETP.GE.AND P6, PT, R35, RZ, PT ;  /* 0x000000ff2300720c */ /* 0x000fc40003fc6270 */
[----:B------:R-:W-:Y:S01]  /*1930*/  LOP3.LUT R35, R9, 0x32, RZ, 0xfc, !PT ;  /* 0x0000003209237812 */ /* 0x000fe200078efcff */
[----:B------:R-:W-:Y:S01]  /*1940*/  @!P2 IMAD.MOV R29, RZ, RZ, -R29 ;  /* 0x000000ffff1da224 */ /* 0x000fe200078e0a1d */
[----:B------:R-:W-:Y:S02]  /*1950*/  IABS R37, R7 ;  /* 0x0000000700257213 */ /* 0x000fe40000000000 */
[C---:B------:R-:W-:Y:S01]  /*1960*/  ISETP.GT.U32.AND P1, PT, R0.reuse, R33, PT ;  /* 0x000000210000720c */ /* 0x040fe20003f24070 */
[----:B------:R-:W-:Y:S01]  /*1970*/  @!P5 IMAD.MOV R32, RZ, RZ, -R32 ;  /* 0x000000ffff20d224 */ /* 0x000fe200078e0a20 */
[----:B------:R-:W-:Y:S02]  /*1980*/  @!P0 IADD3 R31, -R31, RZ, RZ ;  /* 0x000000ff1f1f8210 */ /* 0x000fe40007ffe1ff */
[----:B------:R-:W-:Y:S02]  /*1990*/  IABS R40, R35 ;  /* 0x0000002300287213 */ /* 0x000fe40000000000 */
[----:B------:R-:W-:-:S02]  /*19a0*/  ISETP.GT.U32.AND P0, PT, R0, R34, PT ;  /* 0x000000220000720c */ /* 0x000fc40003f04070 */
[----:B------:R-:W-:Y:S02]  /*19b0*/  ISETP.GE.AND P4, PT, R12, RZ, PT ;  /* 0x000000ff0c00720c */ /* 0x000fe40003f86270 */
[----:B------:R-:W-:Y:S01]  /*19c0*/  ISETP.GE.AND P2, PT, R7, RZ, PT ;  /* 0x000000ff0700720c */ /* 0x000fe20003f46270 */
[----:B------:R-:W-:Y:S01]  /*19d0*/  IMAD.HI.U32 R7, R3, R37, RZ ;  /* 0x0000002503077227 */ /* 0x000fe200078e00ff */
[----:B------:R-:W-:Y:S02]  /*19e0*/  ISETP.GE.AND P5, PT, R35, RZ, PT ;  /* 0x000000ff2300720c */ /* 0x000fe40003fa6270 */
[----:B------:R-:W-:Y:S01]  /*19f0*/  LOP3.LUT R12, R9, 0x30, RZ, 0xfc, !PT ;  /* 0x00000030090c7812 */ /* 0x000fe200078efcff */
[----:B------:R-:W-:Y:S01]  /*1a00*/  IMAD.HI.U32 R35, R3, R40, RZ ;  /* 0x0000002803237227 */ /* 0x000fe200078e00ff */
[----:B------:R-:W-:Y:S02]  /*1a10*/  LOP3.LUT R36, R9, 0x34, RZ, 0xfc, !PT ;  /* 0x0000003409247812 */ /* 0x000fe400078efcff */
[----:B------:R-:W-:Y:S01]  /*1a20*/  IABS R38, R12 ;  /* 0x0000000c00267213 */ /* 0x000fe20000000000 */
[----:B------:R-:W-:Y:S01]  /*1a30*/  IMAD.MOV R7, RZ, RZ, -R7 ;  /* 0x000000ffff077224 */ /* 0x000fe200078e0a07 */
[----:B------:R-:W-:Y:S01]  /*1a40*/  IADD3 R41, -R35, RZ, RZ ;  /* 0x000000ff23297210 */ /* 0x000fe20007ffe1ff */
[----:B------:R-:W-:Y:S01]  /*1a50*/  @!P1 IMAD.IADD R33, R33, 0x1, -R0 ;  /* 0x0000000121219824 */ /* 0x000fe200078e0a00 */
[----:B------:R-:W-:Y:S01]  /*1a60*/  @!P0 IADD3 R34, R34, -R0, RZ ;  /* 0x8000000022228210 */ /* 0x000fe20007ffe0ff */
[C---:B------:R-:W-:Y:S01]  /*1a70*/  IMAD R35, R0.reuse, R7, R37 ;  /* 0x0000000700237224 */ /* 0x040fe200078e0225 */
[----:B------:R-:W-:Y:S01]  /*1a80*/  IABS R42, R36 ;  /* 0x00000024002a7213 */ /* 0x000fe20000000000 */
[----:B------:R-:W-:Y:S01]  /*1a90*/  @!P4 IMAD.MOV R33, RZ, RZ, -R33 ;  /* 0x000000ffff21c224 */ /* 0x000fe200078e0a21 */
[C---:B------:R-:W-:Y:S01]  /*1aa0*/  ISETP.GT.U32.AND P0, PT, R0.reuse, R34, PT ;  /* 0x000000220000720c */ /* 0x040fe20003f04070 */
[C---:B------:R-:W-:Y:S01]  /*1ab0*/  IMAD R37, R0.reuse, R41, R40 ;  /* 0x0000002900257224 */ /* 0x040fe200078e0228 */
[----:B------:R-:W-:Y:S01]  /*1ac0*/  ISETP.GT.U32.AND P4, PT, R0, R35, PT ;  /* 0x000000230000720c */ /* 0x000fe20003f84070 */
[----:B------:R-:W-:Y:S01]  /*1ad0*/  IMAD.HI.U32 R41, R3, R45, RZ ;  /* 0x0000002d03297227 */ /* 0x000fe200078e00ff */
[----:B------:R-:W-:-:S02]  /*1ae0*/  ISETP.GE.AND P3, PT, R12, RZ, PT ;  /* 0x000000ff0c00720c */ /* 0x000fc40003f66270 */
[----:B------:R-:W-:Y:S01]  /*1af0*/  ISETP.GE.AND P1, PT, R36, RZ, PT ;  /* 0x000000ff2400720c */ /* 0x000fe20003f26270 */
[----:B------:R-:W-:Y:S01]  /*1b00*/  IMAD.HI.U32 R12, R3, R38, RZ ;  /* 0x00000026030c7227 */ /* 0x000fe200078e00ff */
[----:B------:R-:W-:Y:S02]  /*1b10*/  LOP3.LUT R7, R9, 0x36, RZ, 0xfc, !PT ;  /* 0x0000003609077812 */ /* 0x000fe400078efcff */
[----:B------:R-:W-:Y:S01]  /*1b20*/  IADD3 R46, -R41, RZ, RZ ;  /* 0x000000ff292e7210 */ /* 0x000fe20007ffe1ff */
[----:B------:R-:W-:Y:S01]  /*1b30*/  IMAD.HI.U32 R36, R3, R42, RZ ;  /* 0x0000002a03247227 */ /* 0x000fe200078e00ff */
[----:B------:R-:W-:Y:S02]  /*1b40*/  IABS R40, R7 ;  /* 0x0000000700287213 */ /* 0x000fe40000000000 */
[----:B------:R-:W-:Y:S01]  /*1b50*/  @!P0 IADD3 R34, R34, -R0, RZ ;  /* 0x8000000022228210 */ /* 0x000fe20007ffe0ff */
[----:B------:R-:W-:Y:S01]  /*1b60*/  IMAD.MOV R39, RZ, RZ, -R12 ;  /* 0x000000ffff277224 */ /* 0x000fe200078e0a0c */
[----:B------:R-:W-:Y:S01]  /*1b70*/  ISETP.GE.AND P0, PT, R7, RZ, PT ;  /* 0x000000ff0700720c */ /* 0x000fe20003f06270 */
[----:B------:R-:W-:Y:S01]  /*1b80*/  @!P4 IMAD.IADD R35, R35, 0x1, -R0 ;  /* 0x000000012323c824 */ /* 0x000fe200078e0a00 */
[----:B------:R-:W-:Y:S01]  /*1b90*/  IABS R44, R50 ;  /* 0x00000032002c7213 */ /* 0x000fe20000000000 */
[----:B------:R-:W-:Y:S01]  /*1ba0*/  IMAD.MOV R43, RZ, RZ, -R36 ;  /* 0x000000ffff2b7224 */ /* 0x000fe200078e0a24 */
[C---:B------:R-:W-:Y:S01]  /*1bb0*/  LOP3.LUT R55, R9.reuse, 0x46, RZ, 0xfc, !PT ;  /* 0x0000004609377812 */ /* 0x040fe200078efcff */
[C---:B------:R-:W-:Y:S01]  /*1bc0*/  IMAD R36, R0.reuse, R39, R38 ;  /* 0x0000002700247224 */ /* 0x040fe200078e0226 */
[C---:B------:R-:W-:Y:S01]  /*1bd0*/  ISETP.GT.U32.AND P4, PT, R0.reuse, R35, PT ;  /* 0x000000230000720c */ /* 0x040fe20003f84070 */
[----:B------:R-:W-:Y:S01]  /*1be0*/  @!P6 IMAD.MOV R34, RZ, RZ, -R34 ;  /* 0x000000ffff22e224 */ /* 0x000fe200078e0a22 */
[----:B------:R-:W-:Y:S01]  /*1bf0*/  LOP3.LUT R56, R9, 0x4c, RZ, 0xfc, !PT ;  /* 0x0000004c09387812 */ /* 0x000fe200078efcff */
[----:B------:R-:W-:Y:S01]  /*1c00*/  IMAD.HI.U32 R7, R3, R40, RZ ;  /* 0x0000002803077227 */ /* 0x000fe200078e00ff */
[----:B------:R-:W-:-:S02]  /*1c10*/  ISETP.GT.U32.AND P6, PT, R0, R36, PT ;  /* 0x000000240000720c */ /* 0x000fc40003fc4070 */
[----:B------:R-:W-:Y:S01]  /*1c20*/  LOP3.LUT R58, R9, 0x50, RZ, 0xfc, !PT ;  /* 0x00000050093a7812 */ /* 0x000fe200078efcff */
[C---:B------:R-:W-:Y:S01]  /*1c30*/  IMAD R38, R0.reuse, R43, R42 ;  /* 0x0000002b00267224 */ /* 0x040fe200078e022a */
[----:B------:R-:W-:Y:S01]  /*1c40*/  IADD3 R7, -R7, RZ, RZ ;  /* 0x000000ff07077210 */ /* 0x000fe20007ffe1ff */
[----:B------:R-:W-:Y:S01]  /*1c50*/  IMAD.HI.U32 R39, R3, R44, RZ ;  /* 0x0000002c03277227 */ /* 0x000fe200078e00ff */
[----:B------:R-:W-:Y:S02]  /*1c60*/  IABS R42, R48 ;  /* 0x00000030002a7213 */ /* 0x000fe40000000000 */
[----:B------:R-:W-:Y:S01]  /*1c70*/  IABS R43, R49 ;  /* 0x00000031002b7213 */ /* 0x000fe20000000000 */
[----:B------:R-:W-:Y:S01]  /*1c80*/  @!P4 IMAD.IADD R35, R35, 0x1, -R0 ;  /* 0x000000012323c824 */ /* 0x000fe200078e0a00 */
[C---:B------:R-:W-:Y:S01]  /*1c90*/  ISETP.GT.U32.AND P4, PT, R0.reuse, R37, PT ;  /* 0x000000250000720c */ /* 0x040fe20003f84070 */
[----:B------:R-:W-:Y:S01]  /*1ca0*/  IMAD R40, R0, R7, R40 ;  /* 0x0000000700287224 */ /* 0x000fe200078e0228 */
[----:B------:R-:W-:Y:S01]  /*1cb0*/  LOP3.LUT R57, R9, 0x4e, RZ, 0xfc, !PT ;  /* 0x0000004e09397812 */ /* 0x000fe200078efcff */
[----:B------:R-:W-:Y:S01]  /*1cc0*/  @!P6 IMAD.IADD R36, R36, 0x1, -R0 ;  /* 0x000000012424e824 */ /* 0x000fe200078e0a00 */
[----:B------:R-:W-:Y:S01]  /*1cd0*/  @!P2 IADD3 R35, -R35, RZ, RZ ;  /* 0x000000ff2323a210 */ /* 0x000fe20007ffe1ff */
[----:B------:R-:W-:Y:S01]  /*1ce0*/  IMAD.HI.U32 R7, R3, R42, RZ ;  /* 0x0000002a03077227 */ /* 0x000fe200078e00ff */
[----:B------:R-:W-:-:S02]  /*1cf0*/  ISETP.GT.U32.AND P2, PT, R0, R40, PT ;  /* 0x000000280000720c */ /* 0x000fc40003f44070 */
[C---:B------:R-:W-:Y:S01]  /*1d00*/  ISETP.GT.U32.AND P6, PT, R0.reuse, R36, PT ;  /* 0x000000240000720c */ /* 0x040fe20003fc4070 */
[----:B------:R-:W-:Y:S01]  /*1d10*/  IMAD.HI.U32 R12, R3, R43, RZ ;  /* 0x0000002b030c7227 */ /* 0x000fe200078e00ff */
[----:B------:R-:W-:Y:S02]  /*1d20*/  IADD3 R7, -R7, RZ, RZ ;  /* 0x000000ff07077210 */ /* 0x000fe40007ffe1ff */
[----:B------:R-:W-:Y:S01]  /*1d30*/  LOP3.LUT R60, R9, 0x52, RZ, 0xfc, !PT ;  /* 0x00000052093c7812 */ /* 0x000fe200078efcff */
[----:B------:R-:W-:Y:S01]  /*1d40*/  @!P4 IMAD.IADD R37, R37, 0x1, -R0 ;  /* 0x000000012525c824 */ /* 0x000fe200078e0a00 */
[C---:B------:R-:W-:Y:S01]  /*1d50*/  LOP3.LUT R66, R9.reuse, 0x5c, RZ, 0xfc, !PT ;  /* 0x0000005c09427812 */ /* 0x040fe200078efcff */
[----:B------:R-:W-:Y:S01]  /*1d60*/  IMAD.MOV R12, RZ, RZ, -R12 ;  /* 0x000000ffff0c7224 */ /* 0x000fe200078e0a0c */
[C---:B------:R-:W-:Y:S01]  /*1d70*/  LOP3.LUT R62, R9.reuse, 0x54, RZ, 0xfc, !PT ;  /* 0x00000054093e7812 */ /* 0x040fe200078efcff */
[C---:B------:R-:W-:Y:S01]  /*1d80*/  IMAD R41, R0.reuse, R7, R42 ;  /* 0x0000000700297224 */ /* 0x040fe200078e022a */
[C---:B------:R-:W-:Y:S01]  /*1d90*/  ISETP.GT.U32.AND P4, PT, R0.reuse, R37, PT ;  /* 0x000000250000720c */ /* 0x040fe20003f84070 */
[----:B------:R-:W-:Y:S01]  /*1da0*/  IMAD R42, R0, R12, R43 ;  /* 0x0000000c002a7224 */ /* 0x000fe200078e022b */
[----:B------:R-:W-:Y:S01]  /*1db0*/  IABS R63, R66 ;  /* 0x00000042003f7213 */ /* 0x000fe20000000000 */
[----:B------:R-:W-:Y:S01]  /*1dc0*/  @!P6 IMAD.IADD R36, R36, 0x1, -R0 ;  /* 0x000000012424e824 */ /* 0x000fe200078e0a00 */
[C---:B------:R-:W-:Y:S01]  /*1dd0*/  ISETP.GT.U32.AND P6, PT, R0.reuse, R38, PT ;  /* 0x000000260000720c */ /* 0x040fe20003fc4070 */
[----:B------:R-:W-:Y:S01]  /*1de0*/  IMAD.MOV R39, RZ, RZ, -R39 ;  /* 0x000000ffff277224 */ /* 0x000fe200078e0a27 */
[----:B------:R-:W-:Y:S01]  /*1df0*/  LOP3.LUT R64, R9, 0x5a, RZ, 0xfc, !PT ;  /* 0x0000005a09407812 */ /* 0x000fe200078efcff */
[----:B------:R-:W-:Y:S01]  /*1e00*/  @!P3 IMAD.MOV R36, RZ, RZ, -R36 ;  /* 0x000000ffff24b224 */ /* 0x000fe200078e0a24 */
[----:B------:R-:W-:Y:S01]  /*1e10*/  ISETP.GT.U32.AND P3, PT, R0, R41, PT ;  /* 0x000000290000720c */ /* 0x000fe20003f64070 */
[----:B------:R-:W-:Y:S01]  /*1e20*/  @!P2 IMAD.IADD R40, R40, 0x1, -R0 ;  /* 0x000000012828a824 */ /* 0x000fe200078e0a00 */
[----:B------:R-:W-:Y:S01]  /*1e30*/  IABS R61, R64 ;  /* 0x00000040003d7213 */ /* 0x000fe20000000000 */
[C---:B------:R-:W-:Y:S01]  /*1e40*/  IMAD R39, R0.reuse, R39, R44 ;  /* 0x0000002700277224 */ /* 0x040fe200078e022c */
[----:B------:R-:W-:Y:S01]  /*1e50*/  IABS R44, R52 ;  /* 0x00000034002c7213 */ /* 0x000fe20000000000 */
[----:B------:R-:W-:Y:S01]  /*1e60*/  IMAD R43, R0, R46, R45 ;  /* 0x0000002e002b7224 */ /* 0x000fe200078e022d */
[----:B------:R-:W-:-:S02]  /*1e70*/  @!P4 IADD3 R37, R37, -R0, RZ ;  /* 0x800000002525c210 */ /* 0x000fc40007ffe0ff */
[----:B------:R-:W-:Y:S01]  /*1e80*/  ISETP.GT.U32.AND P4, PT, R0, R42, PT ;  /* 0x0000002a0000720c */ /* 0x000fe20003f84070 */
[--C-:B------:R-:W-:Y:S01]  /*1e90*/  @!P6 IMAD.IADD R38, R38, 0x1, -R0.reuse ;  /* 0x000000012626e824 */ /* 0x100fe200078e0a00 */
[----:B------:R-:W-:Y:S01]  /*1ea0*/  IABS R46, R53 ;  /* 0x00000035002e7213 */ /* 0x000fe20000000000 */
[----:B------:R-:W-:Y:S01]  /*1eb0*/  IMAD.HI.U32 R7, R3, R44, RZ ;  /* 0x0000002c03077227 */ /* 0x000fe200078e00ff */
[C---:B------:R-:W-:Y:S02]  /*1ec0*/  ISETP.GT.U32.AND P6, PT, R0.reuse, R39, PT ;  /* 0x000000270000720c */ /* 0x040fe40003fc4070 */
[C---:B------:R-:W-:Y:S01]  /*1ed0*/  ISETP.GT.U32.AND P2, PT, R0.reuse, R38, PT ;  /* 0x000000260000720c */ /* 0x040fe20003f44070 */
[----:B------:R-:W-:Y:S01]  /*1ee0*/  @!P3 IMAD.IADD R41, R41, 0x1, -R0 ;  /* 0x000000012929b824 */ /* 0x000fe200078e0a00 */
[----:B------:R-:W-:Y:S01]  /*1ef0*/  ISETP.GT.U32.AND P3, PT, R0, R40, PT ;  /* 0x000000280000720c */ /* 0x000fe20003f64070 */
[----:B------:R-:W-:Y:S01]  /*1f00*/  IMAD.MOV R45, RZ, RZ, -R7 ;  /* 0x000000ffff2d7224 */ /* 0x000fe200078e0a07 */
[----:B------:R-:W-:Y:S01]  /*1f10*/  LOP3.LUT R67, R9, 0x60, RZ, 0xfc, !PT ;  /* 0x0000006009437812 */ /* 0x000fe200078efcff */
[----:B------:R-:W-:Y:S01]  /*1f20*/  IMAD.HI.U32 R7, R3, R46, RZ ;  /* 0x0000002e03077227 */ /* 0x000fe200078e00ff */
[----:B------:R-:W-:-:S02]  /*1f30*/  LOP3.LUT R68, R9, 0x62, RZ, 0xfc, !PT ;  /* 0x0000006209447812 */ /* 0x000fc400078efcff */
[----:B------:R-:W-:Y:S01]  /*1f40*/  LOP3.LUT R72, R9, 0x70, RZ, 0xfc, !PT ;  /* 0x0000007009487812 */ /* 0x000fe200078efcff */
[----:B------:R-:W-:Y:S01]  /*1f50*/  @!P4 IMAD.IADD R42, R42, 0x1, -R0 ;  /* 0x000000012a2ac824 */ /* 0x000fe200078e0a00 */
[C---:B------:R-:W-:Y:S01]  /*1f60*/  ISETP.GT.U32.AND P4, PT, R0.reuse, R41, PT ;  /* 0x000000290000720c */ /* 0x040fe20003f84070 */
[----:B------:R-:W-:Y:S01]  /*1f70*/  IMAD R44, R0, R45, R44 ;  /* 0x0000002d002c7224 */ /* 0x000fe200078e022c */
[----:B------:R-:W-:Y:S01]  /*1f80*/  IADD3 R7, -R7, RZ, RZ ;  /* 0x000000ff07077210 */ /* 0x000fe20007ffe1ff */
[----:B------:R-:W-:Y:S01]  /*1f90*/  @!P2 IMAD.IADD R38, R38, 0x1, -R0 ;  /* 0x000000012626a824 */ /* 0x000fe200078e0a00 */
[C---:B------:R-:W-:Y:S01]  /*1fa0*/  ISETP.GT.U32.AND P2, PT, R0.reuse, R43, PT ;  /* 0x0000002b0000720c */ /* 0x040fe20003f44070 */
[----:B------:R-:W-:Y:S01]  /*1fb0*/  @!P5 IMAD.MOV R37, RZ, RZ, -R37 ;  /* 0x000000ffff25d224 */ /* 0x000fe200078e0a25 */
[----:B------:R-:W-:Y:S01]  /*1fc0*/  @!P6 IADD3 R39, R39, -R0, RZ ;  /* 0x800000002727e210 */ /* 0x000fe20007ffe0ff */
[C---:B------:R-:W-:Y:S01]  /*1fd0*/  IMAD R46, R0.reuse, R7, R46 ;  /* 0x00000007002e7224 */ /* 0x040fe200078e022e */
[----:B------:R-:W-:Y:S01]  /*1fe0*/  IABS R45, R55 ;  /* 0x00000037002d7213 */ /* 0x000fe20000000000 */
[----:B------:R-:W-:Y:S01]  /*1ff0*/  IMAD.HI.U32 R7, R3, R47, RZ ;  /* 0x0000002f03077227 */ /* 0x000fe200078e00ff */
[----:B------:R-:W-:-:S02]  /*2000*/  ISETP.GT.U32.AND P6, PT, R0, R39, PT ;  /* 0x000000270000720c */ /* 0x000fc40003fc4070 */
[----:B------:R-:W-:Y:S01]  /*2010*/  @!P3 IADD3 R40, R40, -R0, RZ ;  /* 0x800000002828b210 */ /* 0x000fe20007ffe0ff */
[--C-:B------:R-:W-:Y:S01]  /*2020*/  @!P4 IMAD.IADD R41, R41, 0x1, -R0.reuse ;  /* 0x000000012929c824 */ /* 0x100fe200078e0a00 */
[----:B------:R-:W-:Y:S01]  /*2030*/  ISETP.GE.AND P4, PT, R48, RZ, PT ;  /* 0x000000ff3000720c */ /* 0x000fe20003f86270 */
[----:B------:R-:W-:Y:S01]  /*2040*/  IMAD.MOV R7, RZ, RZ, -R7 ;  /* 0x000000ffff077224 */ /* 0x000fe200078e0a07 */
[C---:B------:R-:W-:Y:S01]  /*2050*/  ISETP.GT.U32.AND P3, PT, R0.reuse, R44, PT ;  /* 0x0000002c0000720c */ /* 0x040fe20003f64070 */
[----:B------:R-:W-:Y:S01]  /*2060*/  IMAD.HI.U32 R12, R3, R45, RZ ;  /* 0x0000002d030c7227 */ /* 0x000fe200078e00ff */
[----:B------:R-:W-:Y:S02]  /*2070*/  ISETP.GT.U32.AND P5, PT, R0, R42, PT ;  /* 0x0000002a0000720c */ /* 0x000fe40003fa4070 */
[----:B------:R-:W-:Y:S01]  /*2080*/  @!P1 IADD3 R38, -R38, RZ, RZ ;  /* 0x000000ff26269210 */ /* 0x000fe20007ffe1ff */
[----:B------:R-:W-:Y:S01]  /*2090*/  @!P2 IMAD.IADD R43, R43, 0x1, -R0 ;  /* 0x000000012b2ba824 */ /* 0x000fe200078e0a00 */
[----:B------:R-:W-:Y:S01]  /*20a0*/  ISETP.GE.AND P2, PT, R50, RZ, PT ;  /* 0x000000ff3200720c */ /* 0x000fe20003f46270 */
[----:B------:R-:W-:Y:S01]  /*20b0*/  IMAD R47, R0, R7, R47 ;  /* 0x00000007002f7224 */ /* 0x000fe200078e022f */
[----:B------:R-:W-:Y:S01]  /*20c0*/  IADD3 R12, -R12, RZ, RZ ;  /* 0x000000ff0c0c7210 */ /* 0x000fe20007ffe1ff */
[----:B------:R-:W-:Y:S01]  /*20d0*/  @!P0 IMAD.MOV R40, RZ, RZ, -R40 ;  /* 0x000000ffff288224 */ /* 0x000fe200078e0a28 */
[C---:B------:R-:W-:Y:S01]  /*20e0*/  ISETP.GT.U32.AND P1, PT, R0.reuse, R43, PT ;  /* 0x0000002b0000720c */ /* 0x040fe20003f24070 */
[----:B------:R-:W-:Y:S01]  /*20f0*/  @!P4 IMAD.MOV R41, RZ, RZ, -R41 ;  /* 0x000000ffff29c224 */ /* 0x000fe200078e0a29 */
[C---:B------:R-:W-:Y:S01]  /*2100*/  ISETP.GT.U32.AND P4, PT, R0.reuse, R47, PT ;  /* 0x0000002f0000720c */ /* 0x040fe20003f84070 */
[----:B------:R-:W-:Y:S01]  /*2110*/  IMAD R45, R0, R12, R45 ;  /* 0x0000000c002d7224 */ /* 0x000fe200078e022d */
[----:B------:R-:W-:Y:S01]  /*2120*/  @!P6 IADD3 R39, R39, -R0, RZ ;  /* 0x800000002727e210 */ /* 0x000fe20007ffe0ff */
[--C-:B------:R-:W-:Y:S01]  /*2130*/  @!P3 IMAD.IADD R44, R44, 0x1, -R0.reuse ;  /* 0x000000012c2cb824 */ /* 0x100fe200078e0a00 */
[----:B------:R-:W-:Y:S01]  /*2140*/  ISETP.GE.AND P3, PT, R51, RZ, PT ;  /* 0x000000ff3300720c */ /* 0x000fe20003f66270 */
[----:B------:R-:W-:Y:S01]  /*2150*/  @!P5 IMAD.IADD R42, R42, 0x1, -R0 ;  /* 0x000000012a2ad824 */ /* 0x000fe200078e0a00 */
[----:B------:R-:W-:Y:S01]  /*2160*/  LOP3.LUT R7, R9, 0x48, RZ, 0xfc, !PT ;  /* 0x0000004809077812 */ /* 0x000fe200078efcff */
[----:B------:R-:W-:Y:S01]  /*2170*/  @!P2 IMAD.MOV R39, RZ, RZ, -R39 ;  /* 0x000000ffff27a224 */ /* 0x000fe200078e0a27 */
[----:B------:R-:W-:-:S02]  /*2180*/  ISETP.GT.U32.AND P2, PT, R0, R45, PT ;  /* 0x0000002d0000720c */ /* 0x000fc40003f44070 */
[C---:B------:R-:W-:Y:S01]  /*2190*/  ISETP.GT.U32.AND P5, PT, R0.reuse, R46, PT ;  /* 0x0000002e0000720c */ /* 0x040fe20003fa4070 */
[--C-:B------:R-:W-:Y:S01]  /*21a0*/  @!P1 IMAD.IADD R43, R43, 0x1, -R0.reuse ;  /* 0x000000012b2b9824 */ /* 0x100fe200078e0a00 */
[----:B------:R-:W-:Y:S01]  /*21b0*/  IABS R48, R7 ;  /* 0x0000000700307213 */ /* 0x000fe20000000000 */
[----:B------:R-:W-:Y:S01]  /*21c0*/  @!P4 IMAD.IADD R47, R47, 0x1, -R0 ;  /* 0x000000012f2fc824 */ /* 0x000fe200078e0a00 */
[----:B------:R-:W-:Y:S02]  /*21d0*/  ISETP.GE.AND P4, PT, R7, RZ, PT ;  /* 0x000000ff0700720c */ /* 0x000fe40003f86270 */
[C---:B------:R-:W-:Y:S01]  /*21e0*/  ISETP.GT.U32.AND P0, PT, R0.reuse, R44, PT ;  /* 0x0000002c0000720c */ /* 0x040fe20003f04070 */
[----:B------:R-:W-:Y:S01]  /*21f0*/  @!P3 IMAD.MOV R43, RZ, RZ, -R43 ;  /* 0x000000ffff2bb224 */ /* 0x000fe200078e0a2b */
[----:B------:R-:W-:Y:S01]  /*2200*/  ISETP.GT.U32.AND P3, PT, R0, R47, PT ;  /* 0x0000002f0000720c */ /* 0x000fe20003f64070 */
[----:B------:R-:W-:Y:S01]  /*2210*/  IMAD.HI.U32 R7, R3, R48, RZ ;  /* 0x0000003003077227 */ /* 0x000fe200078e00ff */
[----:B------:R-:W-:-:S02]  /*2220*/  ISETP.GE.AND P6, PT, R49, RZ, PT ;  /* 0x000000ff3100720c */ /* 0x000fc40003fc6270 */
[----:B------:R-:W-:Y:S01]  /*2230*/  @!P2 IADD3 R45, R45, -R0, RZ ;  /* 0x800000002d2da210 */ /* 0x000fe20007ffe0ff */
[----:B------:R-:W-:Y:S01]  /*2240*/  IMAD.MOV R7, RZ, RZ, -R7 ;  /* 0x000000ffff077224 */ /* 0x000fe200078e0a07 */
[----:B------:R-:W-:Y:S01]  /*2250*/  LOP3.LUT R50, R9, 0x4a, RZ, 0xfc, !PT ;  /* 0x0000004a09327812 */ /* 0x000fe200078efcff */
[----:B------:R-:W-:Y:S01]  /*2260*/  @!P5 IMAD.IADD R46, R46, 0x1, -R0 ;  /* 0x000000012e2ed824 */ /* 0x000fe200078e0a00 */
[C---:B------:R-:W-:Y:S01]  /*2270*/  ISETP.GT.U32.AND P2, PT, R0.reuse, R45, PT ;  /* 0x0000002d0000720c */ /* 0x040fe20003f44070 */
[C---:B------:R-:W-:Y:S01]  /*2280*/  IMAD R48, R0.reuse, R7, R48 ;  /* 0x0000000700307224 */ /* 0x040fe200078e0230 */
[----:B------:R-:W-:Y:S02]  /*2290*/  IABS R49, R50 ;  /* 0x0000003200317213 */ /* 0x000fe40000000000 */
[----:B------:R-:W-:Y:S02]  /*22a0*/  ISETP.GT.U32.AND P5, PT, R0, R46, PT ;  /* 0x0000002e0000720c */ /* 0x000fe40003fa4070 */
[----:B------:R-:W-:Y:S01]  /*22b0*/  IABS R51, R56 ;  /* 0x0000003800337213 */ /* 0x000fe20000000000 */
[----:B------:R-:W-:Y:S01]  /*22c0*/  IMAD.HI.U32 R7, R3, R49, RZ ;  /* 0x0000003103077227 */ /* 0x000fe200078e00ff */
[----:B------:R-:W-:-:S02]  /*22d0*/  @!P3 IADD3 R47, R47, -R0, RZ ;  /* 0x800000002f2fb210 */ /* 0x000fc40007ffe0ff */
[----:B------:R-:W-:Y:S01]  /*22e0*/  @!P0 IADD3 R44, R44, -R0, RZ ;  /* 0x800000002c2c8210 */ /* 0x000fe20007ffe0ff */
[----:B------:R-:W-:Y:S01]  /*22f0*/  IMAD.MOV R12, RZ, RZ, -R7 ;  /* 0x000000ffff0c7224 */ /* 0x000fe200078e0a07 */
[----:B------:R-:W-:Y:S01]  /*2300*/  ISETP.GT.U32.AND P3, PT, R0, R48, PT ;  /* 0x000000300000720c */ /* 0x000fe20003f64070 */
[----:B------:R-:W-:Y:S01]  /*2310*/  IMAD.HI.U32 R7, R3, R51, RZ ;  /* 0x0000003303077227 */ /* 0x000fe200078e00ff */
[----:B------:R-:W-:Y:S02]  /*2320*/  ISETP.GE.AND P0, PT, R54, RZ, PT ;  /* 0x000000ff3600720c */ /* 0x000fe40003f06270 */
[----:B------:R-:W-:Y:S01]  /*2330*/  @!P6 IADD3 R42, -R42, RZ, RZ ;  /* 0x000000ff2a2ae210 */ /* 0x000fe20007ffe1ff */
[--C-:B------:R-:W-:Y:S01]  /*2340*/  @!P2 IMAD.IADD R45, R45, 0x1, -R0.reuse ;  /* 0x000000012d2da824 */ /* 0x100fe200078e0a00 */
[----:B------:R-:W-:Y:S01]  /*2350*/  IABS R54, R58 ;  /* 0x0000003a00367213 */ /* 0x000fe20000000000 */
[----:B------:R-:W-:Y:S01]  /*2360*/  IMAD R49, R0, R12, R49 ;  /* 0x0000000c00317224 */ /* 0x000fe200078e0231 */
[----:B------:R-:W-:Y:S01]  /*2370*/  ISETP.GE.AND P6, PT, R52, RZ, PT ;  /* 0x000000ff3400720c */ /* 0x000fe20003fc6270 */
[----:B------:R-:W-:Y:S01]  /*2380*/  @!P5 IMAD.IADD R46, R46, 0x1, -R0 ;  /* 0x000000012e2ed824 */ /* 0x000fe200078e0a00 */
[----:B------:R-:W-:-:S02]  /*2390*/  IABS R52, R57 ;  /* 0x0000003900347213 */ /* 0x000fc40000000000 */
[----:B------:R-:W-:Y:S01]  /*23a0*/  ISETP.GE.AND P2, PT, R50, RZ, PT ;  /* 0x000000ff3200720c */ /* 0x000fe20003f46270 */
[----:B------:R-:W-:Y:S01]  /*23b0*/  IMAD.HI.U32 R50, R3, R54, RZ ;  /* 0x0000003603327227 */ /* 0x000fe200078e00ff */
[----:B------:R-:W-:Y:S02]  /*23c0*/  IADD3 R7, -R7, RZ, RZ ;  /* 0x000000ff07077210 */ /* 0x000fe40007ffe1ff */
[----:B------:R-:W-:Y:S01]  /*23d0*/  ISETP.GE.AND P5, PT, R55, RZ, PT ;  /* 0x000000ff3700720c */ /* 0x000fe20003fa6270 */
[----:B------:R-:W-:Y:S01]  /*23e0*/  IMAD.HI.U32 R12, R3, R52, RZ ;  /* 0x00000034030c7227 */ /* 0x000fe200078e00ff */
[----:B------:R-:W-:Y:S02]  /*23f0*/  ISETP.GE.AND P1, PT, R53, RZ, PT ;  /* 0x000000ff3500720c */ /* 0x000fe40003f26270 */
[----:B------:R-:W-:Y:S01]  /*2400*/  IADD3 R55, -R50, RZ, RZ ;  /* 0x000000ff32377210 */ /* 0x000fe20007ffe1ff */
[----:B------:R-:W-:Y:S01]  /*2410*/  @!P3 IMAD.IADD R48, R48, 0x1, -R0 ;  /* 0x000000013030b824 */ /* 0x000fe200078e0a00 */
[C---:B------:R-:W-:Y:S01]  /*2420*/  ISETP.GT.U32.AND P3, PT, R0.reuse, R49, PT ;  /* 0x000000310000720c */ /* 0x040fe20003f64070 */
[----:B------:R-:W-:Y:S01]  /*2430*/  IMAD.MOV R53, RZ, RZ, -R12 ;  /* 0x000000ffff357224 */ /* 0x000fe200078e0a0c */
[----:B------:R-:W-:Y:S01]  /*2440*/  @!P0 IADD3 R47, -R47, RZ, RZ ;  /* 0x000000ff2f2f8210 */ /* 0x000fe20007ffe1ff */
[C---:B------:R-:W-:Y:S01]  /*2450*/  IMAD R50, R0.reuse, R7, R51 ;  /* 0x0000000700327224 */ /* 0x040fe200078e0233 */
[----:B------:R-:W-:Y:S01]  /*2460*/  IABS R12, R60 ;  /* 0x0000003c000c7213 */ /* 0x000fe20000000000 */
[C---:B------:R-:W-:Y:S01]  /*2470*/  IMAD R7, R0.reuse, R53, R52 ;  /* 0x0000003500077224 */ /* 0x040fe200078e0234 */
[----:B------:R-:W-:Y:S01]  /*2480*/  IABS R52, R62 ;  /* 0x0000003e00347213 */ /* 0x000fe20000000000 */
[----:B------:R-:W-:Y:S01]  /*2490*/  @!P6 IMAD.MOV R44, RZ, RZ, -R44 ;  /* 0x000000ffff2ce224 */ /* 0x000fe200078e0a2c */
[C---:B------:R-:W-:Y:S01]  /*24a0*/  ISETP.GT.U32.AND P6, PT, R0.reuse, R50, PT ;  /* 0x000000320000720c */ /* 0x040fe20003fc4070 */
[----:B------:R-:W-:Y:S01]  /*24b0*/  @!P1 IMAD.MOV R46, RZ, RZ, -R46 ;  /* 0x000000ffff2e9224 */ /* 0x000fe200078e0a2e */
[C---:B------:R-:W-:Y:S01]  /*24c0*/  ISETP.GT.U32.AND P0, PT, R0.reuse, R7, PT ;  /* 0x000000070000720c */ /* 0x040fe20003f04070 */
[----:B------:R-:W-:Y:S01]  /*24d0*/  IMAD.MOV.U32 R53, RZ, RZ, R12 ;  /* 0x000000ffff357224 */ /* 0x000fe200078e000c */
[----:B------:R-:W-:Y:S01]  /*24e0*/  LOP3.LUT R70, R9, 0x6e, RZ, 0xfc, !PT ;  /* 0x0000006e09467812 */ /* 0x000fe200078efcff */
[----:B------:R-:W-:Y:S01]  /*24f0*/  IMAD R51, R0, R55, R54 ;  /* 0x0000003700337224 */ /* 0x000fe200078e0236 */
[----:B------:R-:W-:Y:S01]  /*2500*/  @!P3 IADD3 R49, R49, -R0, RZ ;  /* 0x800000003131b210 */ /* 0x000fe20007ffe0ff */
[----:B------:R-:W-:Y:S01]  /*2510*/  IMAD.HI.U32 R12, R3, R53, RZ ;  /* 0x00000035030c7227 */ /* 0x000fe200078e00ff */
[----:B------:R-:W-:-:S02]  /*2520*/  LOP3.LUT R54, R9, 0x56, RZ, 0xfc, !PT ;  /* 0x0000005609367812 */ /* 0x000fc400078efcff */
[C---:B------:R-:W-:Y:S01]  /*2530*/  ISETP.GT.U32.AND P1, PT, R0.reuse, R49, PT ;  /* 0x000000310000720c */ /* 0x040fe20003f24070 */
[----:B------:R-:W-:Y:S01]  /*2540*/  IMAD.MOV R12, RZ, RZ, -R12 ;  /* 0x000000ffff0c7224 */ /* 0x000fe200078e0a0c */
[----:B------:R-:W-:Y:S01]  /*2550*/  ISETP.GT.U32.AND P3, PT, R0, R48, PT ;  /* 0x000000300000720c */ /* 0x000fe20003f64070 */
[--C-:B------:R-:W-:Y:S01]  /*2560*/  @!P6 IMAD.IADD R50, R50, 0x1, -R0.reuse ;  /* 0x000000013232e824 */ /* 0x100fe200078e0a00 */
[----:B------:R-:W-:Y:S01]  /*2570*/  ISETP.GE.AND P6, PT, R58, RZ, PT ;  /* 0x000000ff3a00720c */ /* 0x000fe20003fc6270 */
[----:B------:R-:W-:Y:S01]  /*2580*/  @!P0 IMAD.IADD R7, R7, 0x1, -R0 ;  /* 0x0000000107078824 */ /* 0x000fe200078e0a00 */
[----:B------:R-:W-:Y:S01]  /*2590*/  IABS R58, R67 ;  /* 0x00000043003a7213 */ /* 0x000fe20000000000 */
[C---:B------:R-:W-:Y:S01]  /*25a0*/  IMAD R53, R0.reuse, R12, R53 ;  /* 0x0000000c00357224 */ /* 0x040fe200078e0235 */
[----:B------:R-:W-:Y:S01]  /*25b0*/  ISETP.GT.U32.AND P0, PT, R0, R50, PT ;  /* 0x000000320000720c */ /* 0x000fe20003f04070 */
[----:B------:R-:W-:Y:S01]  /*25c0*/  @!P5 IMAD.MOV R45, RZ, RZ, -R45 ;  /* 0x000000ffff2dd224 */ /* 0x000fe200078e0a2d */
[----:B------:R-:W-:Y:S01]  /*25d0*/  ISETP.GE.AND P5, PT, R56, RZ, PT ;  /* 0x000000ff3800720c */ /* 0x000fe20003fa6270 */
[----:B------:R-:W-:Y:S01]  /*25e0*/  IMAD.MOV.U32 R55, RZ, RZ, R52 ;  /* 0x000000ffff377224 */ /* 0x000fe200078e0034 */
[----:B------:R-:W-:Y:S01]  /*25f0*/  LOP3.LUT R56, R9, 0x58, RZ, 0xfc, !PT ;  /* 0x0000005809387812 */ /* 0x000fe200078efcff */
[----:B------:R-:W-:Y:S01]  /*2600*/  @!P1 IMAD.IADD R49, R49, 0x1, -R0 ;  /* 0x0000000131319824 */ /* 0x000fe200078e0a00 */
[----:B------:R-:W-:Y:S01]  /*2610*/  ISETP.GE.AND P1, PT, R57, RZ, PT ;  /* 0x000000ff3900720c */ /* 0x000fe20003f26270 */
[----:B------:R-:W-:Y:S01]  /*2620*/  IMAD.HI.U32 R52, R3, R55, RZ ;  /* 0x0000003703347227 */ /* 0x000fe200078e00ff */
[----:B------:R-:W-:-:S02]  /*2630*/  IABS R57, R54 ;  /* 0x0000003600397213 */ /* 0x000fc40000000000 */
[----:B------:R-:W-:Y:S01]  /*2640*/  IABS R59, R56 ;  /* 0x00000038003b7213 */ /* 0x000fe20000000000 */
[----:B------:R-:W-:Y:S01]  /*2650*/  @!P2 IMAD.MOV R49, RZ, RZ, -R49 ;  /* 0x000000ffff31a224 */ /* 0x000fe200078e0a31 */
[----:B------:R-:W-:Y:S01]  /*2660*/  @!P3 IADD3 R48, R48, -R0, RZ ;  /* 0x800000003030b210 */ /* 0x000fe20007ffe0ff */
[----:B------:R-:W-:Y:S01]  /*2670*/  @!P0 IMAD.IADD R50, R50, 0x1, -R0 ;  /* 0x0000000132328824 */ /* 0x000fe200078e0a00 */
[C---:B------:R-:W-:Y:S01]  /*2680*/  ISETP.GT.U32.AND P0, PT, R0.reuse, R53, PT ;  /* 0x000000350000720c */ /* 0x040fe20003f04070 */
[----:B------:R-:W-:Y:S01]  /*2690*/  IMAD.HI.U32 R12, R3, R57, RZ ;  /* 0x00000039030c7227 */ /* 0x000fe200078e00ff */
[----:B------:R-:W-:Y:S02]  /*26a0*/  ISETP.GT.U32.AND P3, PT, R0, R51, PT ;  /* 0x000000330000720c */ /* 0x000fe40003f64070 */
[----:B------:R-:W-:Y:S01]  /*26b0*/  @!P4 IADD3 R48, -R48, RZ, RZ ;  /* 0x000000ff3030c210 */ /* 0x000fe20007ffe1ff */
[----:B------:R-:W-:Y:S01]  /*26c0*/  IMAD.MOV R12, RZ, RZ, -R12 ;  /* 0x000000ffff0c7224 */ /* 0x000fe200078e0a0c */
[----:B------:R-:W-:-:S02]  /*26d0*/  ISETP.GT.U32.AND P4, PT, R0, R7, PT ;  /* 0x000000070000720c */ /* 0x000fc40003f84070 */
[----:B------:R-:W-:Y:S01]  /*26e0*/  IADD3 R52, -R52, RZ, RZ ;  /* 0x000000ff34347210 */ /* 0x000fe20007ffe1ff */
[----:B------:R-:W-:Y:S01]  /*26f0*/  IMAD R57, R0, R12, R57 ;  /* 0x0000000c00397224 */ /* 0x000fe200078e0239 */
[----:B------:R-:W-:Y:S01]  /*2700*/  @!P5 IADD3 R50, -R50, RZ, RZ ;  /* 0x000000ff3232d210 */ /* 0x000fe20007ffe1ff */
[----:B------:R-:W-:Y:S01]  /*2710*/  IMAD.HI.U32 R12, R3, R59, RZ ;  /* 0x0000003b030c7227 */ /* 0x000fe200078e00ff */
[----:B------:R-:W-:Y:S02]  /*2720*/  ISETP.GE.AND P5, PT, R62, RZ, PT ;  /* 0x000000ff3e00720c */ /* 0x000fe40003fa6270 */
[----:B------:R-:W-:Y:S01]  /*2730*/  LOP3.LUT R62, R9, 0x5e, RZ, 0xfc, !PT ;  /* 0x0000005e093e7812 */ /* 0x000fe200078efcff */
[--C-:B------:R-:W-:Y:S01]  /*2740*/  @!P0 IMAD.IADD R53, R53, 0x1, -R0.reuse ;  /* 0x0000000135358824 */ /* 0x100fe200078e0a00 */
[----:B------:R-:W-:Y:S01]  /*2750*/  ISETP.GT.U32.AND P0, PT, R0, R57, PT ;  /* 0x000000390000720c */ /* 0x000fe20003f04070 */
[----:B------:R-:W-:Y:S01]  /*2760*/  @!P3 IMAD.IADD R51, R51, 0x1, -R0 ;  /* 0x000000013333b824 */ /* 0x000fe200078e0a00 */
[----:B------:R-:W-:Y:S01]  /*2770*/  IADD3 R12, -R12, RZ, RZ ;  /* 0x000000ff0c0c7210 */ /* 0x000fe20007ffe1ff */
[C---:B------:R-:W-:Y:S01]  /*2780*/  IMAD R55, R0.reuse, R52, R55 ;  /* 0x0000003400377224 */ /* 0x040fe200078e0237 */
[----:B------:R-:W-:Y:S01]  /*2790*/  ISETP.GT.U32.AND P2, PT, R0, R53, PT ;  /* 0x000000350000720c */ /* 0x000fe20003f44070 */
[----:B------:R-:W-:Y:S01]  /*27a0*/  IMAD.HI.U32 R52, R3, R61, RZ ;  /* 0x0000003d03347227 */ /* 0x000fe200078e00ff */
[----:B------:R-:W-:-:S02]  /*27b0*/  IABS R65, R62 ;  /* 0x0000003e00417213 */ /* 0x000fc40000000000 */
[C---:B------:R-:W-:Y:S01]  /*27c0*/  ISETP.GT.U32.AND P3, PT, R0.reuse, R51, PT ;  /* 0x000000330000720c */ /* 0x040fe20003f64070 */
[C---:B------:R-:W-:Y:S01]  /*27d0*/  IMAD R59, R0.reuse, R12, R59 ;  /* 0x0000000c003b7224 */ /* 0x040fe200078e023b */
[----:B------:R-:W-:Y:S01]  /*27e0*/  @!P4 IADD3 R7, R7, -R0, RZ ;  /* 0x800000000707c210 */ /* 0x000fe20007ffe0ff */
[----:B------:R-:W-:Y:S01]  /*27f0*/  IMAD.HI.U32 R12, R3, R63, RZ ;  /* 0x0000003f030c7227 */ /* 0x000fe200078e00ff */
[C---:B------:R-:W-:Y:S02]  /*2800*/  ISETP.GT.U32.AND P4, PT, R0.reuse, R55, PT ;  /* 0x000000370000720c */ /* 0x040fe40003f84070 */
[----:B------:R-:W-:Y:S01]  /*2810*/  IABS R79, R72 ;  /* 0x00000048004f7213 */ /* 0x000fe20000000000 */
[----:B------:R-:W-:Y:S01]  /*2820*/  @!P0 IMAD.IADD R57, R57, 0x1, -R0 ;  /* 0x0000000139398824 */ /* 0x000fe200078e0a00 */
[----:B------:R-:W-:Y:S01]  /*2830*/  IABS R77, R70 ;  /* 0x00000046004d7213 */ /* 0x000fe20000000000 */
[----:B------:R-:W-:Y:S01]  /*2840*/  IMAD.MOV R12, RZ, RZ, -R12 ;  /* 0x000000ffff0c7224 */ /* 0x000fe200078e0a0c */
[----:B------:R-:W-:Y:S01]  /*2850*/  @!P2 IADD3 R53, R53, -R0, RZ ;  /* 0x800000003535a210 */ /* 0x000fe20007ffe0ff */
[----:B------:R-:W-:Y:S01]  /*2860*/  IMAD.MOV R52, RZ, RZ, -R52 ;  /* 0x000000ffff347224 */ /* 0x000fe200078e0a34 */
[C---:B------:R-:W-:Y:S01]  /*2870*/  ISETP.GT.U32.AND P0, PT, R0.reuse, R57, PT ;  /* 0x000000390000720c */ /* 0x040fe20003f04070 */
[C---:B------:R-:W-:Y:S01]  /*2880*/  IMAD R63, R0.reuse, R12, R63 ;  /* 0x0000000c003f7224 */ /* 0x040fe200078e023f */
[----:B------:R-:W-:Y:S01]  /*2890*/  ISETP.GT.U32.AND P2, PT, R0, R59, PT ;  /* 0x0000003b0000720c */ /* 0x000fe20003f44070 */
[----:B------:R-:W-:Y:S01]  /*28a0*/  IMAD.HI.U32 R12, R3, R65, RZ ;  /* 0x00000041030c7227 */ /* 0x000fe200078e00ff */
[----:B------:R-:W-:-:S02]  /*28b0*/  LOP3.LUT R74, R9, 0x72, RZ, 0xfc, !PT ;  /* 0x00000072094a7812 */ /* 0x000fc400078efcff */
[----:B------:R-:W-:Y:S01]  /*28c0*/  LOP3.LUT R76, R9, 0x74, RZ, 0xfc, !PT ;  /* 0x00000074094c7812 */ /* 0x000fe200078efcff */
[C---:B------:R-:W-:Y:S01]  /*28d0*/  IMAD R61, R0.reuse, R52, R61 ;  /* 0x00000034003d7224 */ /* 0x040fe200078e023d */
[----:B------:R-:W-:Y:S01]  /*28e0*/  IABS R81, R74 ;  /* 0x0000004a00517213 */ /* 0x000fe20000000000 */
[----:B------:R-:W-:Y:S01]  /*28f0*/  IMAD.MOV R52, RZ, RZ, -R12 ;  /* 0x000000ffff347224 */ /* 0x000fe200078e0a0c */
[----:B------:R-:W-:Y:S01]  /*2900*/  IABS R83, R76 ;  /* 0x0000004c00537213 */ /* 0x000fe20000000000 */
[----:B------:R-:W-:Y:S01]  /*2910*/  IMAD.HI.U32 R12, R3, R58, RZ ;  /* 0x0000003a030c7227 */ /* 0x000fe200078e00ff */
[----:B------:R-:W-:Y:S02]  /*2920*/  LOP3.LUT R78, R9, 0x76, RZ, 0xfc, !PT ;  /* 0x00000076094e7812 */ /* 0x000fe400078efcff */
[----:B------:R-:W-:Y:S01]  /*2930*/  @!P0 IADD3 R57, R57, -R0, RZ ;  /* 0x8000000039398210 */ /* 0x000fe20007ffe0ff */
[--C-:B------:R-:W-:Y:S01]  /*2940*/  @!P2 IMAD.IADD R59, R59, 0x1, -R0.reuse ;  /* 0x000000013b3ba824 */ /* 0x100fe200078e0a00 */
[C---:B------:R-:W-:Y:S01]  /*2950*/  ISETP.GT.U32.AND P0, PT, R0.reuse, R63, PT ;  /* 0x0000003f0000720c */ /* 0x040fe20003f04070 */
[----:B------:R-:W-:Y:S01]  /*2960*/  IMAD R65, R0, R52, R65 ;  /* 0x0000003400417224 */ /* 0x000fe200078e0241 */
[----:B------:R-:W-:Y:S01]  /*2970*/  ISETP.GE.AND P2, PT, R54, RZ, PT ;  /* 0x000000ff3600720c */ /* 0x000fe20003f46270 */
[----:B------:R-:W-:Y:S01]  /*2980*/  @!P3 IMAD.IADD R51, R51, 0x1, -R0 ;  /* 0x000000013333b824 */ /* 0x000fe200078e0a00 */
[----:B------:R-:W-:Y:S01]  /*2990*/  ISETP.GE.AND P3, PT, R60, RZ, PT ;  /* 0x000000ff3c00720c */ /* 0x000fe20003f66270 */
[----:B------:R-:W-:Y:S01]  /*29a0*/  IMAD.MOV.U32 R52, RZ, RZ, R7 ;  /* 0x000000ffff347224 */ /* 0x000fe200078e0007 */
[----:B------:R-:W-:Y:S01]  /*29b0*/  IABS R60, R68 ;  /* 0x00000044003c7213 */ /* 0x000fe20000000000 */
[----:B------:R-:W-:Y:S01]  /*29c0*/  IMAD.MOV R7, RZ, RZ, -R12 ;  /* 0x000000ffff077224 */ /* 0x000fe200078e0a0c */
[----:B------:R-:W-:Y:S01]  /*29d0*/  LOP3.LUT R12, R252, 0x7f, RZ, 0xc0, !PT ;  /* 0x0000007ffc0c7812 */ /* 0x000fe200078ec0ff */
[----:B------:R-:W-:Y:S01]  /*29e0*/  @!P4 IMAD.IADD R55, R55, 0x1, -R0 ;  /* 0x000000013737c824 */ /* 0x000fe200078e0a00 */
[C---:B------:R-:W-:Y:S01]  /*29f0*/  LOP3.LUT R80, R9.reuse, 0x78, RZ, 0xfc, !PT ;  /* 0x0000007809507812 */ /* 0x040fe200078efcff */
[----:B------:R-:W-:Y:S01]  /*2a00*/  IMAD.MOV.U32 R54, RZ, RZ, R51 ;  /* 0x000000ffff367224 */ /* 0x000fe200078e0033 */
[----:B------:R-:W-:Y:S01]  /*2a10*/  LOP3.LUT R82, R9, 0x7a, RZ, 0xfc, !PT ;  /* 0x0000007a09527812 */ /* 0x000fe200078efcff */
[C---:B------:R-:W-:Y:S01]  /*2a20*/  IMAD R51, R0.reuse, R7, R58 ;  /* 0x0000000700337224 */ /* 0x040fe200078e023a */
[----:B------:R-:W-:Y:S01]  /*2a30*/  @!P0 IADD3 R63, R63, -R0, RZ ;  /* 0x800000003f3f8210 */ /* 0x000fe20007ffe0ff */
[----:B------:R-:W-:Y:S01]  /*2a40*/  IMAD.HI.U32 R7, R3, R60, RZ ;  /* 0x0000003c03077227 */ /* 0x000fe200078e00ff */
[----:B------:R-:W-:-:S02]  /*2a50*/  ISETP.GT.U32.AND P0, PT, R0, R59, PT ;  /* 0x0000003b0000720c */ /* 0x000fc40003f04070 */
[C---:B------:R-:W-:Y:S01]  /*2a60*/  ISETP.GT.U32.AND P4, PT, R0.reuse, R55, PT ;  /* 0x000000370000720c */ /* 0x040fe20003f84070 */
[----:B------:R-:W-:Y:S01]  /*2a70*/  IMAD.MOV R7, RZ, RZ, -R7 ;  /* 0x000000ffff077224 */ /* 0x000fe200078e0a07 */
[----:B------:R-:W-:Y:S01]  /*2a80*/  LOP3.LUT R58, R9, 0x64, RZ, 0xfc, !PT ;  /* 0x00000064093a7812 */ /* 0x000fe200078efcff */
[----:B------:R-:W-:Y:S01]  /*2a90*/  @!P1 IMAD.MOV R52, RZ, RZ, -R52 ;  /* 0x000000ffff349224 */ /* 0x000fe200078e0a34 */
[----:B------:R-:W-:Y:S01]  /*2aa0*/  IABS R85, R80 ;  /* 0x0000005000557213 */ /* 0x000fe20000000000 */
[----:B------:R-:W-:Y:S01]  /*2ab0*/  @!P6 IMAD.MOV R54, RZ, RZ, -R54 ;  /* 0x000000ffff36e224 */ /* 0x000fe200078e0a36 */
[----:B------:R-:W-:Y:S01]  /*2ac0*/  ISETP.GT.U32.AND P6, PT, R0, R63, PT ;  /* 0x0000003f0000720c */ /* 0x000fe20003fc4070 */
[----:B------:R-:W-:Y:S01]  /*2ad0*/  @!P2 IMAD.MOV R57, RZ, RZ, -R57 ;  /* 0x000000ffff39a224 */ /* 0x000fe200078e0a39 */
[----:B------:R-:W-:Y:S01]  /*2ae0*/  ISETP.GE.AND P2, PT, R66, RZ, PT ;  /* 0x000000ff4200720c */ /* 0x000fe20003f46270 */
[----:B------:R-:W-:Y:S01]  /*2af0*/  IMAD R11, R11, 0x100, R12 ;  /* 0x000001000b0b7824 */ /* 0x000fe200078e020c */
[----:B------:R-:W-:Y:S01]  /*2b00*/  LOP3.LUT R66, R9, 0x6a, RZ, 0xfc, !PT ;  /* 0x0000006a09427812 */ /* 0x000fe200078efcff */
[--C-:B------:R-:W-:Y:S01]  /*2b10*/  @!P0 IMAD.IADD R59, R59, 0x1, -R0.reuse ;  /* 0x000000013b3b8824 */ /* 0x100fe200078e0a00 */
[C---:B------:R-:W-:Y:S01]  /*2b20*/  ISETP.GT.U32.AND P0, PT, R0.reuse, R51, PT ;  /* 0x000000330000720c */ /* 0x040fe20003f04070 */
[----:B------:R-:W-:Y:S01]  /*2b30*/  @!P4 IMAD.IADD R55, R55, 0x1, -R0 ;  /* 0x000000013737c824 */ /* 0x000fe200078e0a00 */
[----:B------:R-:W-:Y:S01]  /*2b40*/  ISETP.GT.U32.AND P4, PT, R0, R61, PT ;  /* 0x0000003d0000720c */ /* 0x000fe20003f84070 */
[----:B------:R1:W-:Y:S01]  /*2b50*/  STL.64 [R1+0x710], R10 ;  /* 0x0007100a01007387 */ /* 0x0003e20000100a00 */
[----:B------:R-:W-:-:S02]  /*2b60*/  IABS R73, R66 ;  /* 0x0000004200497213 */ /* 0x000fc40000000000 */
[----:B------:R-:W-:Y:S01]  /*2b70*/  @!P5 IADD3 R55, -R55, RZ, RZ ;  /* 0x000000ff3737d210 */ /* 0x000fe20007ffe1ff */
[--C-:B------:R-:W-:Y:S01]  /*2b80*/  @!P6 IMAD.IADD R63, R63, 0x1, -R0.reuse ;  /* 0x000000013f3fe824 */ /* 0x100fe200078e0a00 */
[----:B------:R-:W-:Y:S01]  /*2b90*/  ISETP.GE.AND P5, PT, R64, RZ, PT ;  /* 0x000000ff4000720c */ /* 0x000fe20003fa6270 */
[----:B------:R-:W-:Y:S01]  /*2ba0*/  IMAD.HI.U32 R64, R3, R73, RZ ;  /* 0x0000004903407227 */ /* 0x000fe200078e00ff */
[----:B------:R-:W-:Y:S02]  /*2bb0*/  ISETP.GE.AND P6, PT, R67, RZ, PT ;  /* 0x000000ff4300720c */ /* 0x000fe40003fc6270 */
[----:B------:R-:W-:Y:S01]  /*2bc0*/  IABS R67, R58 ;  /* 0x0000003a00437213 */ /* 0x000fe20000000000 */
[----:B------:R-:W-:Y:S01]  /*2bd0*/  @!P0 IMAD.IADD R51, R51, 0x1, -R0 ;  /* 0x0000000133338824 */ /* 0x000fe200078e0a00 */
[----:B------:R-:W-:Y:S01]  /*2be0*/  IABS R87, R82 ;  /* 0x0000005200577213 */ /* 0x000fe20000000000 */
[----:B------:R-:W-:Y:S01]  /*2bf0*/  @!P2 IMAD.MOV R63, RZ, RZ, -R63 ;  /* 0x000000ffff3fa224 */ /* 0x000fe200078e0a3f */
[----:B------:R-:W-:Y:S01]  /*2c00*/  @!P4 IADD3 R61, R61, -R0, RZ ;  /* 0x800000003d3dc210 */ /* 0x000fe20007ffe0ff */
[----:B------:R-:W-:Y:S01]  /*2c10*/  IMAD.MOV R64, RZ, RZ, -R64 ;  /* 0x000000ffff407224 */ /* 0x000fe200078e0a40 */
[----:B------:R-:W-:-:S02]  /*2c20*/  ISETP.GT.U32.AND P0, PT, R0, R51, PT ;  /* 0x000000330000720c */ /* 0x000fc40003f04070 */
[----:B------:R-:W-:Y:S01]  /*2c30*/  ISETP.GE.AND P4, PT, R56, RZ, PT ;  /* 0x000000ff3800720c */ /* 0x000fe20003f86270 */
[C---:B------:R-:W-:Y:S01]  /*2c40*/  IMAD R73, R0.reuse, R64, R73 ;  /* 0x0000004000497224 */ /* 0x040fe200078e0249 */
[----:B------:R-:W-:Y:S01]  /*2c50*/  MOV R56, R53 ;  /* 0x0000003500387202 */ /* 0x000fe20000000f00 */
[C---:B------:R-:W-:Y:S01]  /*2c60*/  IMAD R53, R0.reuse, R7, R60 ;  /* 0x0000000700357224 */ /* 0x040fe200078e023c */
[----:B------:R-:W-:Y:S01]  /*2c70*/  ISETP.GT.U32.AND P1, PT, R0, R61, PT ;  /* 0x0000003d0000720c */ /* 0x000fe20003f24070 */
[----:B------:R-:W-:Y:S01]  /*2c80*/  IMAD.SHL.U32 R7, R252, 0x10, RZ ;  /* 0x00000010fc077824 */ /* 0x000fe200078e00ff */
[----:B------:R-:W-:Y:S01]  /*2c90*/  LOP3.LUT R60, R9, 0x66, RZ, 0xfc, !PT ;  /* 0x00000066093c7812 */ /* 0x000fe200078efcff */
[----:B------:R-:W-:Y:S01]  /*2ca0*/  @!P3 IMAD.MOV R56, RZ, RZ, -R56 ;  /* 0x000000ffff38b224 */ /* 0x000fe200078e0a38 */
[----:B------:R-:W-:Y:S01]  /*2cb0*/  ISETP.GT.U32.AND P3, PT, R0, R65, PT ;  /* 0x000000410000720c */ /* 0x000fe20003f64070 */
[----:B------:R-:W-:Y:S01]  /*2cc0*/  IMAD.HI.U32 R64, R3, R83, RZ ;  /* 0x0000005303407227 */ /* 0x000fe200078e00ff */
[----:B------:R-:W-:-:S02]  /*2cd0*/  IABS R69, R60 ;  /* 0x0000003c00457213 */ /* 0x000fc40000000000 */
[----:B------:R-:W-:Y:S01]  /*2ce0*/  ISETP.GE.AND P2, PT, R60, RZ, PT ;  /* 0x000000ff3c00720c */ /* 0x000fe20003f46270 */
[----:B------:R-:W-:Y:S01]  /*2cf0*/  @!P0 IMAD.IADD R51, R51, 0x1, -R0 ;  /* 0x0000000133338824 */ /* 0x000fe200078e0a00 */
[----:B------:R-:W-:Y:S01]  /*2d00*/  ISETP.GT.U32.AND P0, PT, R0, R53, PT ;  /* 0x000000350000720c */ /* 0x000fe20003f04070 */
[----:B------:R-:W-:Y:S01]  /*2d10*/  IMAD.HI.U32 R60, R3, R69, RZ ;  /* 0x00000045033c7227 */ /* 0x000fe200078e00ff */
[----:B------:R-:W-:Y:S02]  /*2d20*/  @!P4 IADD3 R59, -R59, RZ, RZ ;  /* 0x000000ff3b3bc210 */ /* 0x000fe40007ffe1ff */
[-C--:B------:R-:W-:Y:S01]  /*2d30*/  @!P1 IADD3 R61, R61, -R0.reuse, RZ ;  /* 0x800000003d3d9210 */ /* 0x080fe20007ffe0ff */
[----:B------:R-:W-:Y:S01]  /*2d40*/  IMAD.MOV R60, RZ, RZ, -R60 ;  /* 0x000000ffff3c7224 */ /* 0x000fe200078e0a3c */
[----:B------:R-:W-:Y:S02]  /*2d50*/  ISETP.GE.AND P1, PT, R62, RZ, PT ;  /* 0x000000ff3e00720c */ /* 0x000fe40003f26270 */
[----:B------:R-:W-:Y:S01]  /*2d60*/  @!P3 IADD3 R65, R65, -R0, RZ ;  /* 0x800000004141b210 */ /* 0x000fe20007ffe0ff */
[----:B------:R-:W-:Y:S01]  /*2d70*/  @!P5 IMAD.MOV R61, RZ, RZ, -R61 ;  /* 0x000000ffff3dd224 */ /* 0x000fe200078e0a3d */
[----:B------:R-:W-:Y:S01]  /*2d80*/  ISETP.GE.AND P5, PT, R58, RZ, PT ;  /* 0x000000ff3a00720c */ /* 0x000fe20003fa6270 */
[----:B------:R-:W-:Y:S01]  /*2d90*/  IMAD.HI.U32 R58, R3, R67, RZ ;  /* 0x00000043033a7227 */ /* 0x000fe200078e00ff */
[----:B------:R-:W-:-:S02]  /*2da0*/  ISETP.GT.U32.AND P4, PT, R0, R65, PT ;  /* 0x000000410000720c */ /* 0x000fc40003f84070 */
[----:B------:R-:W-:Y:S01]  /*2db0*/  LOP3.LUT R62, R9, 0x68, RZ, 0xfc, !PT ;  /* 0x00000068093e7812 */ /* 0x000fe200078efcff */
[----:B------:R-:W-:Y:S01]  /*2dc0*/  @!P0 IMAD.IADD R53, R53, 0x1, -R0 ;  /* 0x0000000135358824 */ /* 0x000fe200078e0a00 */
[----:B------:R-:W-:Y:S01]  /*2dd0*/  IADD3 R58, -R58, RZ, RZ ;  /* 0x000000ff3a3a7210 */ /* 0x000fe20007ffe1ff */
[C---:B------:R-:W-:Y:S01]  /*2de0*/  IMAD R69, R0.reuse, R60, R69 ;  /* 0x0000003c00457224 */ /* 0x040fe200078e0245 */
[----:B------:R-:W-:Y:S01]  /*2df0*/  IABS R71, R62 ;  /* 0x0000003e00477213 */ /* 0x000fe20000000000 */
[----:B------:R-:W-:Y:S01]  /*2e00*/  IMAD.HI.U32 R60, R3, R79, RZ ;  /* 0x0000004f033c7227 */ /* 0x000fe200078e00ff */
[----:B------:R-:W-:Y:S02]  /*2e10*/  ISETP.GT.U32.AND P0, PT, R0, R53, PT ;  /* 0x000000350000720c */ /* 0x000fe40003f04070 */
[----:B------:R-:W-:Y:S01]  /*2e20*/  ISETP.GE.AND P3, PT, R68, RZ, PT ;  /* 0x000000ff4400720c */ /* 0x000fe20003f66270 */
[----:B------:R-:W-:Y:S01]  /*2e30*/  IMAD R67, R0, R58, R67 ;  /* 0x0000003a00437224 */ /* 0x000fe200078e0243 */
[----:B------:R-:W-:Y:S01]  /*2e40*/  LOP3.LUT R68, R9, 0x6c, RZ, 0xfc, !PT ;  /* 0x0000006c09447812 */ /* 0x000fe200078efcff */
[----:B------:R-:W-:Y:S01]  /*2e50*/  IMAD.HI.U32 R58, R3, R77, RZ ;  /* 0x0000004d033a7227 */ /* 0x000fe200078e00ff */
[----:B------:R-:W-:-:S02]  /*2e60*/  @!P4 IADD3 R65, R65, -R0, RZ ;  /* 0x800000004141c210 */ /* 0x000fc40007ffe0ff */
[----:B------:R-:W-:Y:S01]  /*2e70*/  ISETP.GE.AND P4, PT, R62, RZ, PT ;  /* 0x000000ff3e00720c */ /* 0x000fe20003f86270 */
[----:B------:R-:W-:Y:S01]  /*2e80*/  IMAD.HI.U32 R62, R3, R71, RZ ;  /* 0x00000047033e7227 */ /* 0x000fe200078e00ff */
[----:B------:R-:W-:Y:S02]  /*2e90*/  LOP3.LUT R7, R7, 0x70, RZ, 0xc0, !PT ;  /* 0x0000007007077812 */ /* 0x000fe400078ec0ff */
[----:B------:R-:W-:Y:S01]  /*2ea0*/  IABS R75, R68 ;  /* 0x00000044004b7213 */ /* 0x000fe20000000000 */
[----:B------:R-:W-:Y:S01]  /*2eb0*/  IMAD.MOV R60, RZ, RZ, -R60 ;  /* 0x000000ffff3c7224 */ /* 0x000fe200078e0a3c */
[----:B------:R-:W-:Y:S01]  /*2ec0*/  @!P0 IADD3 R53, R53, -R0, RZ ;  /* 0x8000000035358210 */ /* 0x000fe20007ffe0ff */
[----:B------:R-:W-:Y:S01]  /*2ed0*/  IMAD R7, R12, 0x80, R7 ;  /* 0x000000800c077824 */ /* 0x000fe200078e0207 */
[----:B------:R-:W-:Y:S01]  /*2ee0*/  ISETP.GT.U32.AND P0, PT, R0, R67, PT ;  /* 0x000000430000720c */ /* 0x000fe20003f04070 */
[----:B------:R-:W-:Y:S01]  /*2ef0*/  IMAD.HI.U32 R12, R3, R75, RZ ;  /* 0x0000004b030c7227 */ /* 0x000fe200078e00ff */
[----:B------:R-:W-:-:S02]  /*2f00*/  IADD3 R62, -R62, RZ, RZ ;  /* 0x000000ff3e3e7210 */ /* 0x000fc40007ffe1ff */
[----:B------:R-:W-:Y:S01]  /*2f10*/  IADD3 R58, -R58, RZ, RZ ;  /* 0x000000ff3a3a7210 */ /* 0x000fe20007ffe1ff */
[C---:B------:R-:W-:Y:S01]  /*2f20*/  IMAD R79, R0.reuse, R60, R79 ;  /* 0x0000003c004f7224 */ /* 0x040fe200078e024f */
[----:B------:R-:W-:Y:S01]  /*2f30*/  MOV R60, R53 ;  /* 0x00000035003c7202 */ /* 0x000fe20000000f00 */
[----:B------:R-:W-:Y:S01]  /*2f40*/  IMAD R71, R0, R62, R71 ;  /* 0x0000003e00477224 */ /* 0x000fe200078e0247 */
[----:B------:R-:W-:Y:S01]  /*2f50*/  IADD3 R64, -R64, RZ, RZ ;  /* 0x000000ff40407210 */ /* 0x000fe20007ffe1ff */
[----:B------:R-:W-:Y:S02]  /*2f60*/  IMAD.MOV R12, RZ, RZ, -R12 ;  /* 0x000000ffff0c7224 */ /* 0x000fe400078e0a0c */
[C---:B------:R-:W-:Y:S02]  /*2f70*/  IMAD R77, R0.reuse, R58, R77 ;  /* 0x0000003a004d7224 */ /* 0x040fe400078e024d */
[----:B------:R-:W-:Y:S01]  /*2f80*/  @!P0 IMAD.IADD R67, R67, 0x1, -R0 ;  /* 0x0000000143438824 */ /* 0x000fe200078e0a00 */
[C---:B------:R-:W-:Y:S01]  /*2f90*/  ISETP.GT.U32.AND P0, PT, R0.reuse, R69, PT ;  /* 0x000000450000720c */ /* 0x040fe20003f04070 */
[----:B------:R-:W-:-:S02]  /*2fa0*/  IMAD R75, R0, R12, R75 ;  /* 0x0000000c004b7224 */ /* 0x000fc400078e024b */
[----:B------:R-:W-:Y:S02]  /*2fb0*/  IMAD.MOV.U32 R58, RZ, RZ, R51 ;  /* 0x000000ffff3a7224 */ /* 0x000fe400078e0033 */
[----:B------:R-:W-:Y:S01]  /*2fc0*/  @!P3 IMAD.MOV R60, RZ, RZ, -R60 ;  /* 0x000000ffff3cb224 */ /* 0x000fe200078e0a3c */
[----:B------:R-:W-:Y:S01]  /*2fd0*/  ISETP.GT.U32.AND P3, PT, R0, R73, PT ;  /* 0x000000490000720c */ /* 0x000fe20003f64070 */
[----:B------:R-:W-:Y:S02]  /*2fe0*/  @!P1 IMAD.MOV R65, RZ, RZ, -R65 ;  /* 0x000000ffff419224 */ /* 0x000fe400078e0a41 */
[----:B------:R-:W-:Y:S02]  /*2ff0*/  @!P6 IMAD.MOV R58, RZ, RZ, -R58 ;  /* 0x000000ffff3ae224 */ /* 0x000fe400078e0a3a */
[----:B------:R-:W-:-:S04]  /*3000*/  IMAD.HI.U32 R62, R3, R81, RZ ;  /* 0x00000051033e7227 */ /* 0x000fc800078e00ff */
[----:B------:R-:W-:Y:S01]  /*3010*/  @!P0 IMAD.IADD R69, R69, 0x1, -R0 ;  /* 0x0000000145458824 */ /* 0x000fe200078e0a00 */
[C---:B------:R-:W-:Y:S01]  /*3020*/  ISETP.GT.U32.AND P0, PT, R0.reuse, R71, PT ;  /* 0x000000470000720c */ /* 0x040fe20003f04070 */
[----:B------:R-:W-:Y:S02]  /*3030*/  IMAD.MOV R62, RZ, RZ, -R62 ;  /* 0x000000ffff3e7224 */ /* 0x000fe400078e0a3e */
[----:B------:R-:W-:Y:S01]  /*3040*/  @!P3 IMAD.IADD R73, R73, 0x1, -R0 ;  /* 0x000000014949b824 */ /* 0x000fe200078e0a00 */
[C---:B------:R-:W-:Y:S01]  /*3050*/  ISETP.GT.U32.AND P1, PT, R0.reuse, R69, PT ;  /* 0x000000450000720c */ /* 0x040fe20003f24070 */
[C---:B------:R-:W-:Y:S01]  /*3060*/  IMAD R81, R0.reuse, R62, R81 ;  /* 0x0000003e00517224 */ /* 0x040fe200078e0251 */
[----:B------:R-:W-:Y:S01]  /*3070*/  IABS R62, R78 ;  /* 0x0000004e003e7213 */ /* 0x000fe20000000000 */
[C---:B------:R-:W-:Y:S01]  /*3080*/  IMAD R83, R0.reuse, R64, R83 ;  /* 0x0000004000537224 */ /* 0x040fe200078e0253 */
[----:B------:R-:W-:Y:S01]  /*3090*/  LOP3.LUT R64, R9, 0x7c, RZ, 0xfc, !PT ;  /* 0x0000007c09407812 */ /* 0x000fe200078efcff */
[----:B------:R-:W-:Y:S01]  /*30a0*/  IMAD.HI.U32 R12, R3, R85, RZ ;  /* 0x00000055030c7227 */ /* 0x000fe200078e00ff */
[----:B------:R-:W-:-:S02]  /*30b0*/  ISETP.GT.U32.AND P3, PT, R0, R81, PT ;  /* 0x000000510000720c */ /* 0x000fc40003f64070 */
[----:B------:R-:W-:Y:S01]  /*30c0*/  IABS R89, R64 ;  /* 0x0000004000597213 */ /* 0x000fe20000000000 */
[----:B------:R-:W-:Y:S01]  /*30d0*/  IMAD.HI.U32 R9, R3, R62, RZ ;  /* 0x0000003e03097227 */ /* 0x000fe200078e00ff */
[----:B------:R-:W-:Y:S02]  /*30e0*/  @!P0 IADD3 R71, R71, -R0, RZ ;  /* 0x8000000047478210 */ /* 0x000fe40007ffe0ff */
[C---:B------:R-:W-:Y:S01]  /*30f0*/  ISETP.GT.U32.AND P0, PT, R0.reuse, R67, PT ;  /* 0x000000430000720c */ /* 0x040fe20003f04070 */
[----:B------:R-:W-:Y:S01]  /*3100*/  @!P1 IMAD.IADD R69, R69, 0x1, -R0 ;  /* 0x0000000145459824 */ /* 0x000fe200078e0a00 */
[C---:B------:R-:W-:Y:S01]  /*3110*/  ISETP.GT.U32.AND P6, PT, R0.reuse, R71, PT ;  /* 0x000000470000720c */ /* 0x040fe20003fc4070 */
[----:B------:R-:W-:Y:S01]  /*3120*/  IMAD.HI.U32 R51, R3, R87, RZ ;  /* 0x0000005703337227 */ /* 0x000fe200078e00ff */
[----:B------:R-:W-:-:S03]  /*3130*/  ISETP.GT.U32.AND P1, PT, R0, R77, PT ;  /* 0x0000004d0000720c */ /* 0x000fc60003f24070 */
[----:B------:R-:W-:Y:S01]  /*3140*/  IMAD.HI.U32 R3, R3, R89, RZ ;  /* 0x0000005903037227 */ /* 0x000fe200078e00ff */
[----:B------:R-:W-:-:S03]  /*3150*/  IADD3 R51, -R51, RZ, RZ ;  /* 0x000000ff33337210 */ /* 0x000fc60007ffe1ff */
[--C-:B------:R-:W-:Y:S01]  /*3160*/  @!P3 IMAD.IADD R81, R81, 0x1, -R0.reuse ;  /* 0x000000015151b824 */ /* 0x100fe200078e0a00 */
[----:B------:R-:W-:Y:S01]  /*3170*/  IADD3 R3, -R3, RZ, RZ ;  /* 0x000000ff03037210 */ /* 0x000fe20007ffe1ff */
[----:B------:R-:W-:Y:S01]  /*3180*/  IMAD.MOV R9, RZ, RZ, -R9 ;  /* 0x000000ffff097224 */ /* 0x000fe200078e0a09 */
[----:B------:R-:W-:Y:S01]  /*3190*/  @!P0 IADD3 R67, R67, -R0, RZ ;  /* 0x8000000043438210 */ /* 0x000fe20007ffe0ff */
[--C-:B------:R-:W-:Y:S01]  /*31a0*/  @!P6 IMAD.IADD R71, R71, 0x1, -R0.reuse ;  /* 0x000000014747e824 */ /* 0x100fe200078e0a00 */
[C---:B------:R-:W-:Y:S01]  /*31b0*/  ISETP.GT.U32.AND P0, PT, R0.reuse, R75, PT ;  /* 0x0000004b0000720c */ /* 0x040fe20003f04070 */
[----:B------:R-:W-:Y:S01]  /*31c0*/  @!P1 IMAD.IADD R77, R77, 0x1, -R0 ;  /* 0x000000014d4d9824 */ /* 0x000fe200078e0a00 */
[C---:B------:R-:W-:Y:S01]  /*31d0*/  ISETP.GT.U32.AND P6, PT, R0.reuse, R79, PT ;  /* 0x0000004f0000720c */ /* 0x040fe20003fc4070 */
[----:B------:R-:W-:Y:S02]  /*31e0*/  IMAD.MOV R12, RZ, RZ, -R12 ;  /* 0x000000ffff0c7224 */ /* 0x000fe400078e0a0c */
[C---:B------:R-:W-:Y:S01]  /*31f0*/  IMAD R53, R0.reuse, R9, R62 ;  /* 0x0000000900357224 */ /* 0x040fe200078e023e */
[----:B------:R-:W-:Y:S01]  /*3200*/  IABS R9, R11 ;  /* 0x0000000b00097213 */ /* 0x000fe20000000000 */
[----:B------:R-:W-:-:S02]  /*3210*/  IMAD R89, R0, R3, R89 ;  /* 0x0000000300597224 */ /* 0x000fc400078e0259 */
[----:B------:R-:W-:Y:S01]  /*3220*/  @!P5 IMAD.MOV R67, RZ, RZ, -R67 ;  /* 0x000000ffff43d224 */ /* 0x000fe200078e0a43 */
[C---:B------:R-:W-:Y:S01]  /*3230*/  ISETP.GT.U32.AND P5, PT, R0.reuse, R81, PT ;  /* 0x000000510000720c */ /* 0x040fe20003fa4070 */
[C---:B------:R-:W-:Y:S01]  /*3240*/  IMAD R85, R0.reuse, R12, R85 ;  /* 0x0000000c00557224 */ /* 0x040fe200078e0255 */
[----:B------:R-:W-:Y:S01]  /*3250*/  IADD3 R12, R11, 0x80, RZ ;  /* 0x000000800b0c7810 */ /* 0x000fe20007ffe0ff */
[--C-:B------:R-:W-:Y:S01]  /*3260*/  @!P0 IMAD.IADD R75, R75, 0x1, -R0.reuse ;  /* 0x000000014b4b8824 */ /* 0x100fe200078e0a00 */
[C---:B------:R-:W-:Y:S01]  /*3270*/  ISETP.GT.U32.AND P0, PT, R0.reuse, R73, PT ;  /* 0x000000490000720c */ /* 0x040fe20003f04070 */
[----:B------:R-:W-:Y:S01]  /*3280*/  IMAD R87, R0, R51, R87 ;  /* 0x0000003300577224 */ /* 0x000fe200078e0257 */
[----:B------:R-:W-:Y:S01]  /*3290*/  @!P6 IADD3 R79, R79, -R0, RZ ;  /* 0x800000004f4fe210 */ /* 0x000fe20007ffe0ff */
[----:B------:R-:W-:Y:S01]  /*32a0*/  IMAD.HI.U32 R3, R14, R9, RZ ;  /* 0x000000090e037227 */ /* 0x000fe200078e00ff */
[C---:B------:R-:W-:Y:S02]  /*32b0*/  ISETP.GT.U32.AND P1, PT, R0.reuse, R75, PT ;  /* 0x0000004b0000720c */ /* 0x040fe40003f24070 */
[C---:B------:R-:W-:Y:S01]  /*32c0*/  ISETP.GT.U32.AND P6, PT, R0.reuse, R77, PT ;  /* 0x0000004d0000720c */ /* 0x040fe20003fc4070 */
[----:B------:R-:W-:Y:S01]  /*32d0*/  IMAD.MOV R3, RZ, RZ, -R3 ;  /* 0x000000ffff037224 */ /* 0x000fe200078e0a03 */
[----:B------:R-:W-:Y:S01]  /*32e0*/  ISETP.GT.U32.AND P3, PT, R0, R79, PT ;  /* 0x0000004f0000720c */ /* 0x000fe20003f64070 */
[--C-:B------:R-:W-:Y:S01]  /*32f0*/  @!P5 IMAD.IADD R81, R81, 0x1, -R0.reuse ;  /* 0x000000015151d824 */ /* 0x100fe200078e0a00 */
[----:B------:R-:W-:Y:S01]  /*3300*/  IABS R51, R12 ;  /* 0x0000000c00337213 */ /* 0x000fe20000000000 */
[----:B------:R-:W-:Y:S01]  /*3310*/  IMAD R9, R2, R3, R9 ;  /* 0x0000000302097224 */ /* 0x000fe200078e0209 */
[----:B------:R-:W-:Y:S01]  /*3320*/  ISETP.GE.AND P5, PT, R66, RZ, PT ;  /* 0x000000ff4200720c */ /* 0x000fe20003fa6270 */
[----:B------:R-:W-:Y:S01]  /*3330*/  @!P0 IMAD.IADD R73, R73, 0x1, -R0 ;  /* 0x0000000149498824 */ /* 0x000fe200078e0a00 */
[----:B------:R-:W-:Y:S01]  /*3340*/  ISETP.GT.U32.AND P0, PT, R0, R83, PT ;  /* 0x000000530000720c */ /* 0x000fe20003f04070 */
[----:B------:R-:W-:-:S04]  /*3350*/  IMAD.HI.U32 R14, R14, R51, RZ ;  /* 0x000000330e0e7227 */ /* 0x000fc800078e00ff */
[--C-:B------:R-:W-:Y:S01]  /*3360*/  @!P1 IMAD.IADD R75, R75, 0x1, -R0.reuse ;  /* 0x000000014b4b9824 */ /* 0x100fe200078e0a00 */
[----:B------:R-:W-:Y:S01]  /*3370*/  @!P6 IADD3 R77, R77, -R0, RZ ;  /* 0x800000004d4de210 */ /* 0x000fe20007ffe0ff */
[----:B------:R-:W-:Y:S01]  /*3380*/  @!P3 IMAD.IADD R79, R79, 0x1, -R0 ;  /* 0x000000014f4fb824 */ /* 0x000fe200078e0a00 */
[C---:B------:R-:W-:Y:S01]  /*3390*/  ISETP.GT.U32.AND P1, PT, R0.reuse, R53, PT ;  /* 0x000000350000720c */ /* 0x040fe20003f24070 */
[----:B------:R-:W-:Y:S01]  /*33a0*/  IMAD.MOV R14, RZ, RZ, -R14 ;  /* 0x000000ffff0e7224 */ /* 0x000fe200078e0a0e */
[C---:B------:R-:W-:Y:S01]  /*33b0*/  ISETP.GT.U32.AND P6, PT, R0.reuse, R85, PT ;  /* 0x000000550000720c */ /* 0x040fe20003fc4070 */
[----:B------:R-:W-:Y:S01]  /*33c0*/  @!P2 IMAD.MOV R69, RZ, RZ, -R69 ;  /* 0x000000ffff45a224 */ /* 0x000fe200078e0a45 */
[----:B------:R-:W-:Y:S01]  /*33d0*/  ISETP.GT.U32.AND P3, PT, R0, R87, PT ;  /* 0x000000570000720c */ /* 0x000fe20003f64070 */
[----:B------:R-:W-:Y:S01]  /*33e0*/  IMAD R51, R2, R14, R51 ;  /* 0x0000000e02337224 */ /* 0x000fe200078e0233 */
[----:B------:R-:W-:Y:S01]  /*33f0*/  @!P0 IADD3 R83, R83, -R0, RZ ;  /* 0x8000000053538210 */ /* 0x000fe20007ffe0ff */
[----:B------:R-:W-:Y:S01]  /*3400*/  @!P4 IMAD.MOV R71, RZ, RZ, -R71 ;  /* 0x000000ffff47c224 */ /* 0x000fe200078e0a47 */
[----:B------:R-:W-:-:S02]  /*3410*/  ISETP.GT.U32.AND P0, PT, R0, R89, PT ;  /* 0x000000590000720c */ /* 0x000fc40003f04070 */
[----:B------:R-:W-:Y:S02]  /*3420*/  @!P5 IADD3 R73, -R73, RZ, RZ ;  /* 0x000000ff4949d210 */ /* 0x000fe40007ffe1ff */
[----:B------:R-:W-:Y:S01]  /*3430*/  ISETP.GT.U32.AND P2, PT, R2, R51, PT ;  /* 0x000000330200720c */ /* 0x000fe20003f44070 */
[--C-:B------:R-:W-:Y:S01]  /*3440*/  @!P1 IMAD.IADD R53, R53, 0x1, -R0.reuse ;  /* 0x0000000135359824 */ /* 0x100fe200078e0a00 */
[----:B------:R-:W-:Y:S02]  /*3450*/  ISETP.GE.AND P1, PT, R68, RZ, PT ;  /* 0x000000ff4400720c */ /* 0x000fe40003f26270 */
[----:B------:R-:W-:Y:S01]  /*3460*/  @!P6 IADD3 R85, R85, -R0, RZ ;  /* 0x800000005555e210 */ /* 0x000fe20007ffe0ff */
[----:B------:R-:W-:Y:S01]  /*3470*/  @!P3 IMAD.IADD R87, R87, 0x1, -R0 ;  /* 0x000000015757b824 */ /* 0x000fe200078e0a00 */
[----:B------:R-:W-:Y:S02]  /*3480*/  ISETP.GE.AND P6, PT, R70, RZ, PT ;  /* 0x000000ff4600720c */ /* 0x000fe40003fc6270 */
[----:B------:R-:W-:-:S02]  /*3490*/  ISETP.GE.AND P3, PT, R72, RZ, PT ;  /* 0x000000ff4800720c */ /* 0x000fc40003f66270 */
[----:B------:R-:W-:Y:S02]  /*34a0*/  @!P0 IADD3 R89, R89, -R0, RZ ;  /* 0x8000000059598210 */ /* 0x000fe40007ffe0ff */
[----:B------:R-:W-:Y:S01]  /*34b0*/  ISETP.GT.U32.AND P0, PT, R2, R9, PT ;  /* 0x000000090200720c */ /* 0x000fe20003f04070 */
[----:B------:R-:W-:Y:S01]  /*34c0*/  @!P2 IMAD.IADD R51, R51, 0x1, -R2 ;  /* 0x000000013333a824 */ /* 0x000fe200078e0a02 */
[C---:B------:R-:W-:Y:S01]  /*34d0*/  ISETP.GT.U32.AND P5, PT, R0.reuse, R87, PT ;  /* 0x000000570000720c */ /* 0x040fe20003fa4070 */
[----:B------:R-:W-:Y:S01]  /*34e0*/  @!P1 IMAD.MOV R75, RZ, RZ, -R75 ;  /* 0x000000ffff4b9224 */ /* 0x000fe200078e0a4b */
[C---:B------:R-:W-:Y:S02]  /*34f0*/  ISETP.GT.U32.AND P4, PT, R0.reuse, R83, PT ;  /* 0x000000530000720c */ /* 0x040fe40003f84070 */
[C---:B------:R-:W-:Y:S01]  /*3500*/  ISETP.GT.U32.AND P1, PT, R0.reuse, R53, PT ;  /* 0x000000350000720c */ /* 0x040fe20003f24070 */
[----:B------:R-:W-:Y:S01]  /*3510*/  @!P6 IMAD.MOV R77, RZ, RZ, -R77 ;  /* 0x000000ffff4de224 */ /* 0x000fe200078e0a4d */
[----:B------:R-:W-:Y:S01]  /*3520*/  ISETP.GT.U32.AND P6, PT, R0, R85, PT ;  /* 0x000000550000720c */ /* 0x000fe20003fc4070 */
[----:B------:R-:W-:Y:S01]  /*3530*/  @!P3 IMAD.MOV R79, RZ, RZ, -R79 ;  /* 0x000000ffff4fb224 */ /* 0x000fe200078e0a4f */
[----:B------:R-:W-:-:S02]  /*3540*/  ISETP.GT.U32.AND P2, PT, R2, R51, PT ;  /* 0x000000330200720c */ /* 0x000fc40003f44070 */
[----:B------:R-:W-:Y:S02]  /*3550*/  LOP3.LUT R14, RZ, R84, RZ, 0x33, !PT ;  /* 0x00000054ff0e7212 */ /* 0x000fe400078e33ff */
[----:B------:R-:W-:Y:S02]  /*3560*/  @!P0 IADD3 R9, R9, -R2, RZ ;  /* 0x8000000209098210 */ /* 0x000fe40007ffe0ff */
[----:B------:R-:W-:Y:S02]  /*3570*/  ISETP.GT.U32.AND P0, PT, R0, R89, PT ;  /* 0x000000590000720c */ /* 0x000fe40003f04070 */
[----:B------:R-:W-:Y:S01]  /*3580*/  ISETP.GT.U32.AND P3, PT, R2, R9, PT ;  /* 0x000000090200720c */ /* 0x000fe20003f64070 */
[--C-:B------:R-:W-:Y:S01]  /*3590*/  @!P1 IMAD.IADD R53, R53, 0x1, -R0.reuse ;  /* 0x0000000135359824 */ /* 0x100fe200078e0a00 */
[----:B------:R-:W-:Y:S01]  /*35a0*/  @!P5 IADD3 R87, R87, -R0, RZ ;  /* 0x800000005757d210 */ /* 0x000fe20007ffe0ff */
[----:B------:R-:W-:Y:S01]  /*35b0*/  @!P6 IMAD.IADD R85, R85, 0x1, -R0 ;  /* 0x000000015555e824 */ /* 0x000fe200078e0a00 */
[----:B------:R-:W-:-:S02]  /*35c0*/  ISETP.GE.AND P5, PT, R80, RZ, PT ;  /* 0x000000ff5000720c */ /* 0x000fc40003fa6270 */
[----:B------:R-:W-:Y:S02]  /*35d0*/  @!P4 IADD3 R83, R83, -R0, RZ ;  /* 0x800000005353c210 */ /* 0x000fe40007ffe0ff */
[----:B------:R-:W-:Y:S02]  /*35e0*/  ISETP.GE.AND P4, PT, R74, RZ, PT ;  /* 0x000000ff4a00720c */ /* 0x000fe40003f86270 */
[----:B------:R-:W-:Y:S01]  /*35f0*/  ISETP.GE.AND P1, PT, R76, RZ, PT ;  /* 0x000000ff4c00720c */ /* 0x000fe20003f26270 */
[----:B------:R-:W-:Y:S01]  /*3600*/  @!P0 IMAD.IADD R89, R89, 0x1, -R0 ;  /* 0x0000000159598824 */ /* 0x000fe200078e0a00 */
[----:B------:R-:W-:Y:S01]  /*3610*/  ISETP.GE.AND P6, PT, R78, RZ, PT ;  /* 0x000000ff4e00720c */ /* 0x000fe20003fc6270 */
[----:B------:R-:W-:Y:S01]  /*3620*/  @!P3 IMAD.IADD R9, R9, 0x1, -R2 ;  /* 0x000000010909b824 */ /* 0x000fe200078e0a02 */
[----:B------:R-:W-:Y:S02]  /*3630*/  ISETP.GE.AND P0, PT, R82, RZ, PT ;  /* 0x000000ff5200720c */ /* 0x000fe40003f06270 */
[----:B------:R-:W-:Y:S01]  /*3640*/  ISETP.GE.AND P3, PT, R64, RZ, PT ;  /* 0x000000ff4000720c */ /* 0x000fe20003f66270 */
[----:B------:R-:W-:Y:S01]  /*3650*/  @!P5 IMAD.MOV R85, RZ, RZ, -R85 ;  /* 0x000000ffff55d224 */ /* 0x000fe200078e0a55 */
[----:B------:R-:W-:Y:S01]  /*3660*/  MOV R62, R53 ;  /* 0x00000035003e7202 */ /* 0x000fe20000000f00 */
[----:B------:R-:W-:Y:S01]  /*3670*/  IMAD R64, R88, R113, RZ ;  /* 0x0000007158407224 */ /* 0x000fe200078e02ff */
[----:B------:R-:W-:Y:S01]  /*3680*/  ISETP.GE.AND P5, PT, R11, RZ, PT ;  /* 0x000000ff0b00720c */ /* 0x000fe20003fa6270 */
[----:B------:R-:W-:Y:S01]  /*3690*/  @!P4 IMAD.MOV R81, RZ, RZ, -R81 ;  /* 0x000000ffff51c224 */ /* 0x000fe200078e0a51 */
[----:B------:R-:W-:Y:S01]  /*36a0*/  @!P2 IADD3 R51, R51, -R2, RZ ;  /* 0x800000023333a210 */ /* 0x000fe20007ffe0ff */
[----:B------:R-:W-:Y:S01]  /*36b0*/  @!P1 IMAD.MOV R83, RZ, RZ, -R83 ;  /* 0x000000ffff539224 */ /* 0x000fe200078e0a53 */
[----:B------:R-:W-:Y:S01]  /*36c0*/  ISETP.NE.AND P2, PT, R86, RZ, PT ;  /* 0x000000ff5600720c */ /* 0x000fe20003f45270 */
[----:B------:R-:W-:Y:S01]  /*36d0*/  @!P6 IMAD.MOV R62, RZ, RZ, -R62 ;  /* 0x000000ffff3ee224 */ /* 0x000fe200078e0a3e */
[----:B------:R-:W-:Y:S01]  /*36e0*/  LOP3.LUT R53, RZ, R86, RZ, 0x33, !PT ;  /* 0x00000056ff357212 */ /* 0x000fe200078e33ff */
[----:B------:R-:W2:Y:S01]  /*36f0*/  LDC.64 R2, c[0x0][0x230] ;  /* 0x00008c00ff027b82 */ /* 0x000ea20000000a00 */
[----:B------:R-:W-:Y:S01]  /*3700*/  @!P0 IADD3 R87, -R87, RZ, RZ ;  /* 0x000000ff57578210 */ /* 0x000fe20007ffe1ff */
[----:B------:R-:W-:Y:S01]  /*3710*/  @!P3 IMAD.MOV R89, RZ, RZ, -R89 ;  /* 0x000000ffff59b224 */ /* 0x000fe200078e0a59 */
[----:B------:R-:W-:-:S02]  /*3720*/  ISETP.GE.AND P0, PT, R12, RZ, PT ;  /* 0x000000ff0c00720c */ /* 0x000fc40003f06270 */
[----:B------:R-:W-:Y:S01]  /*3730*/  LEA R0, P4, R64, UR4, 0x2 ;  /* 0x0000000440007c11 */ /* 0x000fe2000f8810ff */
[----:B------:R-:W-:Y:S01]  /*3740*/  @!P5 IMAD.MOV R9, RZ, RZ, -R9 ;  /* 0x000000ffff09d224 */ /* 0x000fe200078e0a09 */
[----:B------:R-:W-:Y:S01]  /*3750*/  ISETP.NE.AND P1, PT, R84, RZ, PT ;  /* 0x000000ff5400720c */ /* 0x000fe20003f25270 */
[----:B------:R-:W3:Y:S01]  /*3760*/  S2UR UR4, SR_CgaCtaId ;  /* 0x00000000000479c3 */ /* 0x000ee20000008800 */
[C---:B------:R-:W-:Y:S02]  /*3770*/  SEL R66, R53.reuse, R4, !P2 ;  /* 0x0000000435427207 */ /* 0x040fe40005000000 */
[C---:B------:R-:W-:Y:S02]  /*3780*/  SEL R68, R53.reuse, R6, !P2 ;  /* 0x0000000635447207 */ /* 0x040fe40005000000 */
[C---:B------:R-:W-:Y:S02]  /*3790*/  SEL R70, R53.reuse, R8, !P2 ;  /* 0x0000000835467207 */ /* 0x040fe40005000000 */
[----:B------:R-:W-:-:S02]  /*37a0*/  SEL R15, R53, R15, !P2 ;  /* 0x0000000f350f7207 */ /* 0x000fc40005000000 */
[C---:B------:R-:W-:Y:S02]  /*37b0*/  SEL R16, R53.reuse, R16, !P2 ;  /* 0x0000001035107207 */ /* 0x040fe40005000000 */
[C---:B------:R-:W-:Y:S02]  /*37c0*/  SEL R17, R53.reuse, R17, !P2 ;  /* 0x0000001135117207 */ /* 0x040fe40005000000 */
[C---:B------:R-:W-:Y:S02]  /*37d0*/  SEL R18, R53.reuse, R18, !P2 ;  /* 0x0000001235127207 */ /* 0x040fe40005000000 */
[C---:B------:R-:W-:Y:S01]  /*37e0*/  SEL R19, R53.reuse, R19, !P2 ;  /* 0x0000001335137207 */ /* 0x040fe20005000000 */
[C---:B--2---:R-:W-:Y:S01]  /*37f0*/  VIADD R131, R2.reuse, 0xffffffff ;  /* 0xffffffff02837836 */ /* 0x044fe20000000000 */
[C---:B------:R-:W-:Y:S01]  /*3800*/  SEL R20, R53.reuse, R20, !P2 ;  /* 0x0000001435147207 */ /* 0x040fe20005000000 */
[----:B------:R-:W-:Y:S01]  /*3810*/  VIADD R132, R2, 0xfffffffe ;  /* 0xfffffffe02847836 */ /* 0x000fe20000000000 */
[----:B------:R-:W-:-:S02]  /*3820*/  SEL R21, R53, R21, !P2 ;  /* 0x0000001535157207 */ /* 0x000fc40005000000 */
[C---:B------:R-:W-:Y:S02]  /*3830*/  SEL R22, R53.reuse, R22, !P2 ;  /* 0x0000001635167207 */ /* 0x040fe40005000000 */
[C---:B------:R-:W-:Y:S01]  /*3840*/  SEL R23, R53.reuse, R23, !P2 ;  /* 0x0000001735177207 */ /* 0x040fe20005000000 */
[----:B---3--:R-:W-:Y:S01]  /*3850*/  ULEA UR12, UR4, UR12, 0x18 ;  /* 0x0000000c040c7291 */ /* 0x008fe2000f8ec03f */
[C---:B------:R-:W-:Y:S02]  /*3860*/  SEL R24, R53.reuse, R24, !P2 ;  /* 0x0000001835187207 */ /* 0x040fe40005000000 */
[C---:B------:R-:W-:Y:S01]  /*3870*/  SEL R25, R53.reuse, R25, !P2 ;  /* 0x0000001935197207 */ /* 0x040fe20005000000 */
[----:B------:R-:W-:Y:S01]  /*3880*/  ULDC UR4, c[0x0][0x230] ;  /* 0x00008c0000047ab9 */ /* 0x000fe20000000800 */
[C---:B------:R-:W-:Y:S02]  /*3890*/  SEL R26, R53.reuse, R26, !P2 ;  /* 0x0000001a351a7207 */ /* 0x040fe40005000000 */
[----:B------:R-:W-:-:S02]  /*38a0*/  SEL R27, R53, R27, !P2 ;  /* 0x0000001b351b7207 */ /* 0x000fc40005000000 */
[C---:B------:R-:W-:Y:S02]  /*38b0*/  SEL R72, R53.reuse, R28, !P2 ;  /* 0x0000001c35487207 */ /* 0x040fe40005000000 */
[C---:B------:R-:W-:Y:S02]  /*38c0*/  SEL R74, R53.reuse, R29, !P2 ;  /* 0x0000001d354a7207 */ /* 0x040fe40005000000 */
[C---:B------:R-:W-:Y:S02]  /*38d0*/  SEL R30, R53.reuse, R30, !P2 ;  /* 0x0000001e351e7207 */ /* 0x040fe40005000000 */
[C---:B------:R-:W-:Y:S02]  /*38e0*/  SEL R76, R53.reuse, R31, !P2 ;  /* 0x0000001f354c7207 */ /* 0x040fe40005000000 */
        /* <DEDUP_REMOVED lines=44> */
[----:B------:R-:W-:Y:S01]  /*3bb0*/  LEA.HI.X.SX32 R5, R64, UR5, 0x2, P4 ;  /* 0x0000000540057c11 */ /* 0x000fe2000a0f16ff */
[----:B------:R-:W-:Y:S01]  /*3bc0*/  ULDC UR5, c[0x0][0x240] ;  /* 0x0000900000057ab9 */ /* 0x000fe20000000800 */
[----:B------:R-:W-:Y:S01]  /*3bd0*/  @!P0 IADD3 R51, -R51, RZ, RZ ;  /* 0x000000ff33338210 */ /* 0x000fe20007ffe1ff */
[----:B------:R-:W-:Y:S01]  /*3be0*/  IMAD R8, R66, UR5, RZ ;  /* 0x0000000542087c24 */ /* 0x000fe2000f8e02ff */
[----:B------:R-:W-:Y:S01]  /*3bf0*/  SEL R4, R14, R9, !P1 ;  /* 0x000000090e047207 */ /* 0x000fe20004800000 */
[----:B------:R-:W-:Y:S01]  /*3c00*/  IMAD R28, R26, UR5, RZ ;  /* 0x000000051a1c7c24 */ /* 0x000fe2000f8e02ff */
[----:B------:R-:W-:Y:S01]  /*3c10*/  SEL R6, R14, R51, !P1 ;  /* 0x000000330e067207 */ /* 0x000fe20004800000 */
[----:B------:R-:W-:Y:S01]  /*3c20*/  IMAD R9, R68, UR5, RZ ;  /* 0x0000000544097c24 */ /* 0x000fe2000f8e02ff */
[-C--:B------:R-:W-:Y:S01]  /*3c30*/  LEA R26, P0, R8, R0.reuse, 0x2 ;  /* 0x00000000081a7211 */ /* 0x080fe200078010ff */
[----:B------:R-:W-:Y:S01]  /*3c40*/  IMAD R29, R27, UR5, RZ ;  /* 0x000000051b1d7c24 */ /* 0x000fe2000f8e02ff */
[----:B------:R-:W-:Y:S01]  /*3c50*/  IADD3 R133, R2, -0x3, RZ ;  /* 0xfffffffd02857810 */ /* 0x000fe20007ffe0ff */
[----:B------:R-:W-:Y:S01]  /*3c60*/  IMAD R16, R16, UR5, RZ ;  /* 0x0000000510107c24 */ /* 0x000fe2000f8e02ff */
[----:B------:R-:W-:Y:S01]  /*3c70*/  LEA.HI.X.SX32 R27, R8, R5, 0x2, P0 ;  /* 0x00000005081b7211 */ /* 0x000fe200000f16ff */
[----:B------:R-:W-:Y:S01]  /*3c80*/  IMAD R81, R52, UR5, RZ ;  /* 0x0000000534517c24 */ /* 0x000fe2000f8e02ff */
[----:B------:R-:W-:Y:S01]  /*3c90*/  LEA R52, P0, R9, R0, 0x2 ;  /* 0x0000000009347211 */ /* 0x000fe200078010ff */
[----:B------:R-:W-:-:S02]  /*3ca0*/  IMAD R14, R70, UR5, RZ ;  /* 0x00000005460e7c24 */ /* 0x000fc4000f8e02ff */
[----:B------:R-:W-:Y:S02]  /*3cb0*/  IMAD R20, R20, UR5, RZ ;  /* 0x0000000514147c24 */ /* 0x000fe4000f8e02ff */
[----:B------:R-:W-:Y:S02]  /*3cc0*/  IMAD R15, R15, UR5, RZ ;  /* 0x000000050f0f7c24 */ /* 0x000fe4000f8e02ff */
[----:B------:R-:W-:Y:S02]  /*3cd0*/  IMAD R19, R19, UR5, RZ ;  /* 0x0000000513137c24 */ /* 0x000fe4000f8e02ff */
[----:B------:R-:W-:Y:S01]  /*3ce0*/  IMAD R55, R42, UR5, RZ ;  /* 0x000000052a377c24 */ /* 0x000fe2000f8e02ff */
[-C--:B------:R-:W-:Y:S01]  /*3cf0*/  LEA R42, P3, R16, R0.reuse, 0x2 ;  /* 0x00000000102a7211 */ /* 0x080fe200078610ff */
[----:B------:R-:W-:Y:S01]  /*3d00*/  IMAD R130, R53, UR5, RZ ;  /* 0x0000000535827c24 */ /* 0x000fe2000f8e02ff */
[-C--:B------:R-:W-:Y:S01]  /*3d10*/  LEA.HI.X.SX32 R53, R9, R5.reuse, 0x2, P0 ;  /* 0x0000000509357211 */ /* 0x080fe200000f16ff */
[----:B------:R-:W-:Y:S01]  /*3d20*/  IMAD R17, R17, UR5, RZ ;  /* 0x0000000511117c24 */ /* 0x000fe2000f8e02ff */
[-C--:B------:R-:W-:Y:S01]  /*3d30*/  LEA R102, P2, R15, R0.reuse, 0x2 ;  /* 0x000000000f667211 */ /* 0x080fe200078410ff */
[----:B------:R-:W-:Y:S01]  /*3d40*/  IMAD R23, R23, UR5, RZ ;  /* 0x0000000517177c24 */ /* 0x000fe2000f8e02ff */
[-C--:B------:R-:W-:Y:S01]  /*3d50*/  LEA R100, P6, R19, R0.reuse, 0x2 ;  /* 0x0000000013647211 */ /* 0x080fe200078c10ff */
[----:B------:R-:W-:Y:S01]  /*3d60*/  IMAD R40, R32, UR5, RZ ;  /* 0x0000000520287c24 */ /* 0x000fe2000f8e02ff */
[-C--:B------:R-:W-:Y:S01]  /*3d70*/  LEA R32, P0, R20, R0.reuse, 0x2 ;  /* 0x0000000014207211 */ /* 0x080fe200078010ff */
[----:B------:R-:W-:Y:S01]  /*3d80*/  IMAD R54, R84, UR5, RZ ;  /* 0x0000000554367c24 */ /* 0x000fe2000f8e02ff */
[-C--:B------:R-:W-:Y:S01]  /*3d90*/  LEA R84, P1, R14, R0.reuse, 0x2 ;  /* 0x000000000e547211 */ /* 0x080fe200078210ff */
[----:B------:R-:W-:Y:S01]  /*3da0*/  IMAD R21, R21, UR5, RZ ;  /* 0x0000000515157c24 */ /* 0x000fe2000f8e02ff */
[-C--:B------:R-:W-:Y:S01]  /*3db0*/  LEA.HI.X.SX32 R103, R15, R5.reuse, 0x2, P2 ;  /* 0x000000050f677211 */ /* 0x080fe200010f16ff */
[----:B------:R-:W-:Y:S01]  /*3dc0*/  IMAD R57, R43, UR5, RZ ;  /* 0x000000052b397c24 */ /* 0x000fe2000f8e02ff */
[-C--:B------:R-:W-:Y:S01]  /*3dd0*/  LEA.HI.X.SX32 R43, R16, R5.reuse, 0x2, P3 ;  /* 0x00000005102b7211 */ /* 0x080fe200018f16ff */
[----:B------:R-:W-:Y:S01]  /*3de0*/  IMAD R36, R74, UR5, RZ ;  /* 0x000000054a247c24 */ /* 0x000fe2000f8e02ff */
[-C--:B------:R-:W-:Y:S01]  /*3df0*/  LEA R74, P4, R17, R0.reuse, 0x2 ;  /* 0x00000000114a7211 */ /* 0x080fe200078810ff */
        /* <DEDUP_REMOVED lines=9> */
[-C--:B-1----:R-:W-:Y:S01]  /*3e90*/  LEA R10, P0, R29, R0.reuse, 0x2 ;  /* 0x000000001d0a7211 */ /* 0x082fe200078010ff */
[----:B------:R-:W-:Y:S01]  /*3ea0*/  IMAD R44, R34, UR5, RZ ;  /* 0x00000005222c7c24 */ /* 0x000fe2000f8e02ff */
[-C--:B------:R-:W-:Y:S01]  /*3eb0*/  LEA.HI.X.SX32 R101, R19, R5.reuse, 0x2, P6 ;  /* 0x0000000513657211 */ /* 0x080fe200030f16ff */
[----:B------:R-:W-:Y:S01]  /*3ec0*/  IMAD R25, R25, UR5, RZ ;  /* 0x0000000519197c24 */ /* 0x000fe2000f8e02ff */
[-C--:B------:R-:W-:Y:S01]  /*3ed0*/  LEA.HI.X.SX32 R75, R17, R5.reuse, 0x2, P4 ;  /* 0x00000005114b7211 */ /* 0x080fe200020f16ff */
[----:B------:R-:W-:Y:S01]  /*3ee0*/  IMAD R37, R30, UR5, RZ ;  /* 0x000000051e257c24 */ /* 0x000fe2000f8e02ff */
[-C--:B------:R-:W-:Y:S01]  /*3ef0*/  LEA.HI.X.SX32 R9, R23, R5.reuse, 0x2, P3 ;  /* 0x0000000517097211 */ /* 0x080fe200018f16ff */
[----:B------:R-:W-:Y:S01]  /*3f00*/  IMAD R39, R76, UR5, RZ ;  /* 0x000000054c277c24 */ /* 0x000fe2000f8e02ff */
[-C--:B------:R-:W-:Y:S01]  /*3f10*/  LEA R106, P5, R18, R0.reuse, 0x2 ;  /* 0x00000000126a7211 */ /* 0x080fe200078a10ff */
[----:B------:R-:W-:Y:S01]  /*3f20*/  IMAD R79, R94, UR5, RZ ;  /* 0x000000055e4f7c24 */ /* 0x000fe2000f8e02ff */
[-C--:B------:R-:W-:Y:S01]  /*3f30*/  LEA R34, P4, R24, R0.reuse, 0x2 ;  /* 0x0000000018227211 */ /* 0x080fe200078810ff */
[----:B------:R-:W-:Y:S01]  /*3f40*/  IMAD R45, R35, UR5, RZ ;  /* 0x00000005232d7c24 */ /* 0x000fe2000f8e02ff */
[-C--:B------:R-:W-:Y:S01]  /*3f50*/  LEA.HI.X.SX32 R63, R21, R5.reuse, 0x2, P1 ;  /* 0x00000005153f7211 */ /* 0x080fe200008f16ff */
[----:B------:R-:W-:Y:S01]  /*3f60*/  STL.64 [R1+0x150], R102 ;  /* 0x0001506601007387 */ /* 0x000fe20000100a00 */
[-C--:B------:R-:W-:Y:S01]  /*3f70*/  LEA.HI.X.SX32 R11, R29, R5.reuse, 0x2, P0 ;  /* 0x000000051d0b7211 */ /* 0x080fe200000f16ff */
[----:B------:R-:W-:Y:S01]  /*3f80*/  IMAD R56, R86, UR5, RZ ;  /* 0x0000000556387c24 */ /* 0x000fe2000f8e02ff */
[-C--:B------:R-:W-:Y:S01]  /*3f90*/  LEA R94, P2, R22, R0.reuse, 0x2 ;  /* 0x00000000165e7211 */ /* 0x080fe200078410ff */
[----:B------:R-:W-:Y:S01]  /*3fa0*/  STL.64 [R1+0x160], R100 ;  /* 0x0001606401007387 */ /* 0x000fe20000100a00 */
[-C--:B------:R-:W-:Y:S01]  /*3fb0*/  LEA R30, P1, R31, R0.reuse, 0x2 ;  /* 0x000000001f1e7211 */ /* 0x080fe200078210ff */
[----:B------:R-:W-:Y:S01]  /*3fc0*/  IMAD R86, R95, UR5, RZ ;  /* 0x000000055f567c24 */ /* 0x000fe2000f8e02ff */
[-C--:B------:R-:W-:Y:S01]  /*3fd0*/  LEA.HI.X.SX32 R107, R18, R5.reuse, 0x2, P5 ;  /* 0x00000005126b7211 */ /* 0x080fe200028f16ff */
[----:B------:R1:W-:Y:S01]  /*3fe0*/  STL.64 [R1+0x168], R8 ;  /* 0x0001680801007387 */ /* 0x0003e20000100a00 */
[-C--:B------:R-:W-:Y:S01]  /*3ff0*/  LEA.HI.X.SX32 R35, R24, R5.reuse, 0x2, P4 ;  /* 0x0000000518237211 */ /* 0x080fe200020f16ff */
[----:B------:R-:W-:Y:S01]  /*4000*/  IMAD R46, R78, UR5, RZ ;  /* 0x000000054e2e7c24 */ /* 0x000fe2000f8e02ff */
[-C--:B------:R-:W-:Y:S01]  /*4010*/  LEA R64, P5, R25, R0.reuse, 0x2 ;  /* 0x0000000019407211 */ /* 0x080fe200078a10ff */
[----:B------:R2:W-:Y:S01]  /*4020*/  STL.64 [R1+0x170], R10 ;  /* 0x0001700a01007387 */ /* 0x0005e20000100a00 */
        /* <DEDUP_REMOVED lines=8> */
[-C--:B-1----:R-:W-:Y:S01]  /*40b0*/  LEA R8, P4, R39, R0.reuse, 0x2 ;  /* 0x0000000027087211 */ /* 0x082fe200078810ff */
[----:B------:R-:W-:Y:S01]  /*40c0*/  IMAD R87, R96, UR5, RZ ;  /* 0x0000000560577c24 */ /* 0x000fe2000f8e02ff */
[-C--:B------:R-:W-:Y:S01]  /*40d0*/  LEA R96, P6, R28, R0.reuse, 0x2 ;  /* 0x000000001c607211 */ /* 0x080fe200078c10ff */
[----:B------:R-:W-:Y:S01]  /*40e0*/  IMAD R99, R61, UR5, RZ ;  /* 0x000000053d637c24 */ /* 0x000fe2000f8e02ff */
[-C--:B--2---:R-:W-:Y:S01]  /*40f0*/  LEA R10, P1, R45, R0.reuse, 0x2 ;  /* 0x000000002d0a7211 */ /* 0x084fe200078210ff */
[----:B------:R-:W-:Y:S01]  /*4100*/  IMAD R48, R38, UR5, RZ ;  /* 0x0000000526307c24 */ /* 0x000fe2000f8e02ff */
[-C--:B------:R-:W-:Y:S01]  /*4110*/  LEA.HI.X.SX32 R9, R39, R5.reuse, 0x2, P4 ;  /* 0x0000000527097211 */ /* 0x080fe200020f16ff */
        /* <DEDUP_REMOVED lines=10> */
[----:B------:R1:W-:Y:S01]  /*41c0*/  STL.64 [R1+0x178], R8 ;  /* 0x0001780801007387 */ /* 0x0003e20000100a00 */
[-C--:B------:R-:W-:Y:S01]  /*41d0*/  LEA.HI.X.SX32 R97, R28, R5.reuse, 0x2, P6 ;  /* 0x000000051c617211 */ /* 0x080fe200030f16ff */
[----:B------:R-:W-:Y:S01]  /*41e0*/  IMAD R66, R90, UR5, RZ ;  /* 0x000000055a427c24 */ /* 0x000fe2000f8e02ff */
[-C--:B------:R-:W-:Y:S01]  /*41f0*/  LEA.HI.X.SX32 R51, R40, R5.reuse, 0x2, P5 ;  /* 0x0000000528337211 */ /* 0x080fe200028f16ff */
[----:B------:R2:W-:Y:S01]  /*4200*/  STL.64 [R1+0x188], R10 ;  /* 0x0001880a01007387 */ /* 0x0005e20000100a00 */
        /* <DEDUP_REMOVED lines=12> */
[-C--:B--2---:R-:W-:Y:S01]  /*42d0*/  LEA R10, P2, R57, R0.reuse, 0x2 ;  /* 0x00000000390a7211 */ /* 0x084fe200078410ff */
        /* <DEDUP_REMOVED lines=25> */
[----:B------:R-:W-:Y:S01]  /*4470*/  LEA.HI.X.SX32 R37, R59, R5, 0x2, P3 ;  /* 0x000000053b257211 */ /* 0x000fe200018f16ff */
[----:B------:R-:W-:Y:S01]  /*4480*/  IMAD R129, R129, UR5, RZ ;  /* 0x0000000581817c24 */ /* 0x000fe2000f8e02ff */
[-C--:B------:R-:W-:Y:S01]  /*4490*/  LEA R68, P4, R66, R0.reuse, 0x2 ;  /* 0x0000000042447211 */ /* 0x080fe200078810ff */
[-C--:B------:R-:W-:Y:S01]  /*44a0*/  IMAD R4, R4, R3.reuse, RZ ;  /* 0x0000000304047224 */ /* 0x080fe200078e02ff */
[-C--:B--2---:R-:W-:Y:S01]  /*44b0*/  LEA R10, P3, R81, R0.reuse, 0x2 ;  /* 0x00000000510a7211 */ /* 0x084fe200078610ff */
[----:B------:R-:W-:Y:S01]  /*44c0*/  IMAD R6, R6, R3, RZ ;  /* 0x0000000306067224 */ /* 0x000fe200078e02ff */
[-C--:B------:R-:W-:Y:S01]  /*44d0*/  LEA.HI.X.SX32 R73, R55, R5.reuse, 0x2, P0 ;  /* 0x0000000537497211 */ /* 0x080fe200000f16ff */
[----:B------:R-:W-:Y:S01]  /*44e0*/  VIADD R3, R2, 0xffffffdf ;  /* 0xffffffdf02037836 */ /* 0x000fe20000000000 */
[----:B------:R-:W-:Y:S01]  /*44f0*/  LEA.HI.X.SX32 R9, R76, R5, 0x2, P6 ;  /* 0x000000054c097211 */ /* 0x000fe200030f16ff */
[----:B------:R-:W-:Y:S01]  /*4500*/  VIADD R19, R7, UR12 ;  /* 0x0000000c07137c36 */ /* 0x000fe20008000000 */
[----:B------:R-:W-:-:S02]  /*4510*/  LEA R104, P1, R56, R0, 0x2 ;  /* 0x0000000038687211 */ /* 0x000fc400078210ff */
[-C--:B------:R-:W-:Y:S01]  /*4520*/  LEA R58, P0, R77, R0.reuse, 0x2 ;  /* 0x000000004d3a7211 */ /* 0x080fe200078010ff */
[----:B------:R1:W-:Y:S01]  /*4530*/  STL.64 [R1+0x1b0], R8 ;  /* 0x0001b00801007387 */ /* 0x0003e20000100a00 */
[-C--:B------:R-:W-:Y:S02]  /*4540*/  LEA.HI.X.SX32 R69, R66, R5.reuse, 0x2, P4 ;  /* 0x0000000542457211 */ /* 0x080fe400020f16ff */
[-C--:B------:R-:W-:Y:S02]  /*4550*/  LEA.HI.X.SX32 R11, R81, R5.reuse, 0x2, P3 ;  /* 0x00000005510b7211 */ /* 0x080fe400018f16ff */
[-C--:B------:R-:W-:Y:S02]  /*4560*/  LEA R100, P5, R67, R0.reuse, 0x2 ;  /* 0x0000000043647211 */ /* 0x080fe400078a10ff */
[----:B------:R-:W-:Y:S01]  /*4570*/  LEA R46, P4, R86, R0, 0x2 ;  /* 0x00000000562e7211 */ /* 0x000fe200078810ff */
[----:B------:R2:W-:Y:S01]  /*4580*/  STL.64 [R1+0x1b8], R10 ;  /* 0x0001b80a01007387 */ /* 0x0005e20000100a00 */
[----:B------:R-:W-:-:S02]  /*4590*/  LEA.HI.X.SX32 R105, R56, R5, 0x2, P1 ;  /* 0x0000000538697211 */ /* 0x000fc400008f16ff */
[-C--:B------:R-:W-:Y:S02]  /*45a0*/  LEA.HI.X.SX32 R59, R77, R5.reuse, 0x2, P0 ;  /* 0x000000054d3b7211 */ /* 0x080fe400000f16ff */
[-C--:B------:R-:W-:Y:S02]  /*45b0*/  LEA R90, P1, R79, R0.reuse, 0x2 ;  /* 0x000000004f5a7211 */ /* 0x080fe400078210ff */
[-C--:B------:R-:W-:Y:S02]  /*45c0*/  LEA.HI.X.SX32 R101, R67, R5.reuse, 0x2, P5 ;  /* 0x0000000543657211 */ /* 0x080fe400028f16ff */
[-C--:B-1----:R-:W-:Y:S02]  /*45d0*/  LEA R8, P0, R89, R0.reuse, 0x2 ;  /* 0x0000000059087211 */ /* 0x082fe400078010ff */
[----:B------:R-:W-:Y:S02]  /*45e0*/  LEA.HI.X.SX32 R47, R86, R5, 0x2, P4 ;  /* 0x00000005562f7211 */ /* 0x000fe400020f16ff */
[----:B------:R-:W-:-:S02]  /*45f0*/  LEA R78, P5, R87, R0, 0x2 ;  /* 0x00000000574e7211 */ /* 0x000fc400078a10ff */
[-C--:B--2---:R-:W-:Y:S02]  /*4600*/  LEA R10, P4, R114, R0.reuse, 0x2 ;  /* 0x00000000720a7211 */ /* 0x084fe400078810ff */
        /* <DEDUP_REMOVED lines=8> */
[-C--:B------:R-:W-:Y:S01]  /*4690*/  LEA R44, P5, R115, R0.reuse, 0x2 ;  /* 0x00000000732c7211 */ /* 0x080fe200078a10ff */
[----:B------:R2:W-:Y:S01]  /*46a0*/  STL.64 [R1+0x1d0], R10 ;  /* 0x0001d00a01007387 */ /* 0x0005e20000100a00 */
[-C--:B------:R-:W-:Y:S02]  /*46b0*/  LEA.HI.X.SX32 R29, R80, R5.reuse, 0x2, P2 ;  /* 0x00000005501d7211 */ /* 0x080fe400010f16ff */
[----:B------:R-:W-:Y:S02]  /*46c0*/  LEA.HI.X.SX32 R49, R98, R5, 0x2, P1 ;  /* 0x0000000562317211 */ /* 0x000fe400008f16ff */
[----:B------:R-:W-:-:S02]  /*46d0*/  LEA R80, P2, R99, R0, 0x2 ;  /* 0x0000000063507211 */ /* 0x000fc400078410ff */
[-C--:B------:R-:W-:Y:S02]  /*46e0*/  LEA.HI.X.SX32 R111, R88, R5.reuse, 0x2, P6 ;  /* 0x00000005586f7211 */ /* 0x080fe400030f16ff */
[-C--:B-1----:R-:W-:Y:S02]  /*46f0*/  LEA R8, P1, R118, R0.reuse, 0x2 ;  /* 0x0000000076087211 */ /* 0x082fe400078210ff */
[----:B------:R-:W-:Y:S02]  /*4700*/  LEA.HI.X.SX32 R45, R115, R5, 0x2, P5 ;  /* 0x00000005732d7211 */ /* 0x000fe400028f16ff */
[-C--:B------:R-:W-:Y:S02]  /*4710*/  LEA R22, P3, R109, R0.reuse, 0x2 ;  /* 0x000000006d167211 */ /* 0x080fe400078610ff */
[-C--:B------:R-:W-:Y:S02]  /*4720*/  LEA R76, P6, R116, R0.reuse, 0x2 ;  /* 0x00000000744c7211 */ /* 0x080fe400078c10ff */
[----:B--2---:R-:W-:-:S02]  /*4730*/  LEA R10, P5, R122, R0, 0x2 ;  /* 0x000000007a0a7211 */ /* 0x004fc400078a10ff */
[-C--:B------:R-:W-:Y:S02]  /*4740*/  LEA.HI.X.SX32 R81, R99, R5.reuse, 0x2, P2 ;  /* 0x0000000563517211 */ /* 0x080fe400010f16ff */
[-C--:B------:R-:W-:Y:S02]  /*4750*/  LEA.HI.X.SX32 R9, R118, R5.reuse, 0x2, P1 ;  /* 0x0000000576097211 */ /* 0x080fe400008f16ff */
[----:B------:R-:W-:Y:S02]  /*4760*/  LEA R66, P2, R119, R0, 0x2 ;  /* 0x0000000077427211 */ /* 0x000fe400078410ff */
[-C--:B------:R-:W-:Y:S01]  /*4770*/  LEA.HI.X.SX32 R23, R109, R5.reuse, 0x2, P3 ;  /* 0x000000056d177211 */ /* 0x080fe200018f16ff */
[----:B------:R1:W-:Y:S01]  /*4780*/  STL.64 [R1+0x1d8], R8 ;  /* 0x0001d80801007387 */ /* 0x0003e20000100a00 */
[-C--:B------:R-:W-:Y:S02]  /*4790*/  LEA.HI.X.SX32 R77, R116, R5.reuse, 0x2, P6 ;  /* 0x00000005744d7211 */ /* 0x080fe400030f16ff */
[----:B------:R-:W-:-:S02]  /*47a0*/  LEA.HI.X.SX32 R11, R122, R5, 0x2, P5 ;  /* 0x000000057a0b7211 */ /* 0x000fc400028f16ff */
[-C--:B------:R-:W-:Y:S02]  /*47b0*/  LEA R108, P0, R117, R0.reuse, 0x2 ;  /* 0x00000000756c7211 */ /* 0x080fe400078010ff */
[-C--:B------:R-:W-:Y:S01]  /*47c0*/  LEA R98, P3, R120, R0.reuse, 0x2 ;  /* 0x0000000078627211 */ /* 0x080fe200078610ff */
[----:B------:R2:W-:Y:S01]  /*47d0*/  STL.64 [R1+0x1e8], R10 ;  /* 0x0001e80a01007387 */ /* 0x0005e20000100a00 */
[-C--:B------:R-:W-:Y:S02]  /*47e0*/  LEA R24, P4, R121, R0.reuse, 0x2 ;  /* 0x0000000079187211 */ /* 0x080fe400078810ff */
[-C--:B------:R-:W-:Y:S02]  /*47f0*/  LEA R54, P6, R123, R0.reuse, 0x2 ;  /* 0x000000007b367211 */ /* 0x080fe400078c10ff */
[-C--:B------:R-:W-:Y:S02]  /*4800*/  LEA.HI.X.SX32 R67, R119, R5.reuse, 0x2, P2 ;  /* 0x0000000577437211 */ /* 0x080fe400010f16ff */
[----:B------:R-:W-:Y:S01]  /*4810*/  LEA.HI.X.SX32 R109, R117, R5, 0x2, P0 ;  /* 0x00000005756d7211 */ /* 0x000fe200000f16ff */
[----:B------:R-:W-:Y:S01]  /*4820*/  IMAD R117, R112, 0x21, RZ ;  /* 0x0000002170757824 */ /* 0x000fe200078e02ff */
[----:B------:R-:W-:-:S02]  /*4830*/  LEA R16, P2, R126, R0, 0x2 ;  /* 0x000000007e107211 */ /* 0x000fc400078410ff */
[-C--:B------:R-:W-:Y:S01]  /*4840*/  LEA.HI.X.SX32 R99, R120, R5.reuse, 0x2, P3 ;  /* 0x0000000578637211 */ /* 0x080fe200018f16ff */
[----:B------:R-:W-:Y:S01]  /*4850*/  IMAD R120, R112, 0x34, RZ ;  /* 0x0000003470787824 */ /* 0x000fe200078e02ff */
[-C--:B------:R-:W-:Y:S02]  /*4860*/  LEA.HI.X.SX32 R25, R121, R5.reuse, 0x2, P4 ;  /* 0x0000000579197211 */ /* 0x080fe400020f16ff */
[----:B------:R-:W-:Y:S02]  /*4870*/  LEA.HI.X.SX32 R55, R123, R5, 0x2, P6 ;  /* 0x000000057b377211 */ /* 0x000fe400030f16ff */
[-C--:B------:R-:W-:Y:S02]  /*4880*/  LEA R86, P0, R124, R0.reuse, 0x2 ;  /* 0x000000007c567211 */ /* 0x080fe400078010ff */
[-C--:B-1----:R-:W-:Y:S02]  /*4890*/  LEA R8, P1, R125, R0.reuse, 0x2 ;  /* 0x000000007d087211 */ /* 0x082fe400078210ff */
[----:B------:R-:W-:-:S02]  /*48a0*/  LEA R56, P3, R127, R0, 0x2 ;  /* 0x000000007f387211 */ /* 0x000fc400078610ff */
[-C--:B------:R-:W-:Y:S02]  /*48b0*/  LEA R88, P4, R128, R0.reuse, 0x2 ;  /* 0x0000000080587211 */ /* 0x080fe400078810ff */
[CC--:B------:R-:W-:Y:S02]  /*48c0*/  LEA R14, P5, R129.reuse, R0.reuse, 0x2 ;  /* 0x00000000810e7211 */ /* 0x0c0fe400078a10ff */
[----:B--2---:R-:W-:Y:S01]  /*48d0*/  LEA R10, P6, R130, R0, 0x2 ;  /* 0x00000000820a7211 */ /* 0x004fe200078c10ff */
[----:B------:R-:W-:Y:S01]  /*48e0*/  VIADD R0, R2, 0xfffffffc ;  /* 0xfffffffc02007836 */ /* 0x000fe20000000000 */
[-C--:B------:R-:W-:Y:S02]  /*48f0*/  LEA.HI.X.SX32 R17, R126, R5.reuse, 0x2, P2 ;  /* 0x000000057e117211 */ /* 0x080fe400010f16ff */
[-C--:B------:R-:W-:Y:S01]  /*4900*/  LEA.HI.X.SX32 R15, R129, R5.reuse, 0x2, P5 ;  /* 0x00000005810f7211 */ /* 0x080fe200028f16ff */
[C---:B------:R-:W-:Y:S01]  /*4910*/  IMAD.SHL.U32 R129, R112.reuse, 0x20, RZ ;  /* 0x0000002070817824 */ /* 0x040fe200078e00ff */
[----:B------:R-:W-:Y:S01]  /*4920*/  ISETP.GE.U32.AND P2, PT, R131, 0x7fffffc0, PT ;  /* 0x7fffffc08300780c */ /* 0x000fe20003f46070 */
[C---:B------:R-:W-:Y:S01]  /*4930*/  IMAD R131, R112.reuse, 0x22, RZ ;  /* 0x0000002270837824 */ /* 0x040fe200078e02ff */
[-C--:B------:R-:W-:Y:S01]  /*4940*/  LEA.HI.X.SX32 R9, R125, R5.reuse, 0x2, P1 ;  /* 0x000000057d097211 */ /* 0x080fe200008f16ff */
[----:B------:R-:W-:Y:S01]  /*4950*/  IMAD R125, R112, 0x23, RZ ;  /* 0x00000023707d7824 */ /* 0x000fe200078e02ff */
[----:B------:R-:W-:-:S02]  /*4960*/  LEA.HI.X.SX32 R57, R127, R5, 0x2, P3 ;  /* 0x000000057f397211 */ /* 0x000fc400018f16ff */
[----:B------:R-:W-:Y:S01]  /*4970*/  LEA.HI.X.SX32 R11, R130, R5, 0x2, P6 ;  /* 0x00000005820b7211 */ /* 0x000fe200030f16ff */
[----:B------:R-:W-:Y:S01]  /*4980*/  STL.64 [R1+0x138], R8 ;  /* 0x0001380801007387 */ /* 0x000fe20000100a00 */
[----:B------:R-:W-:Y:S02]  /*4990*/  LEA R136, P5, R4, UR6, 0x2 ;  /* 0x0000000604887c11 */ /* 0x000fe4000f8a10ff */
[----:B------:R-:W-:Y:S01]  /*49a0*/  ISETP.GE.U32.AND P1, PT, R132, 0x7fffffbf, PT ;  /* 0x7fffffbf8400780c */ /* 0x000fe20003f26070 */
[----:B------:R-:W-:Y:S01]  /*49b0*/  STL.64 [R1+0x1f0], R16 ;  /* 0x0001f01001007387 */ /* 0x000fe20000100a00 */
[----:B------:R-:W-:Y:S02]  /*49c0*/  ISETP.GE.U32.AND P3, PT, R0, 0x7fffffbd, PT ;  /* 0x7fffffbd0000780c */ /* 0x000fe40003f66070 */
[----:B------:R-:W-:Y:S01]  /*49d0*/  LEA R114, P6, R6, UR6, 0x2 ;  /* 0x0000000606727c11 */ /* 0x000fe2000f8c10ff */
[----:B------:R1:W-:Y:S01]  /*49e0*/  STL.64 [R1+0x148], R14 ;  /* 0x0001480e01007387 */ /* 0x0003e20000100a00 */
[----:B------:R-:W-:-:S02]  /*49f0*/  IADD3 R0, R2, -0x22, RZ ;  /* 0xffffffde02007810 */ /* 0x000fc40007ffe0ff */
[----:B------:R-:W-:Y:S01]  /*4a00*/  LEA.HI.X.SX32 R137, R4, UR7, 0x2, P5 ;  /* 0x0000000704897c11 */ /* 0x000fe2000a8f16ff */
[----:B------:R2:W-:Y:S01]  /*4a10*/  STL.64 [R1+0x1f8], R10 ;  /* 0x0001f80a01007387 */ /* 0x0005e20000100a00 */
[----:B------:R-:W-:Y:S02]  /*4a20*/  LEA.HI.X.SX32 R115, R6, UR7, 0x2, P6 ;  /* 0x0000000706737c11 */ /* 0x000fe4000b0f16ff */
[----:B------:R-:W-:Y:S01]  /*4a30*/  ISETP.GE.U32.AND P5, PT, R0, 0x7fffff9f, PT ;  /* 0x7fffff9f0000780c */ /* 0x000fe20003fa6070 */
[----:B------:R-:W-:Y:S01]  /*4a40*/  VIADD R0, R2, 0xffffffdd ;  /* 0xffffffdd02007836 */ /* 0x000fe20000000000 */
[-C--:B------:R-:W-:Y:S01]  /*4a50*/  LEA.HI.X.SX32 R87, R124, R5.reuse, 0x2, P0 ;  /* 0x000000057c577211 */ /* 0x080fe200000f16ff */
[----:B------:R-:W-:Y:S01]  /*4a60*/  @!PT LDS RZ, [RZ] ;  /* 0x00000000fffff984 */ /* 0x000fe20000000800 */
[----:B------:R-:W-:Y:S01]  /*4a70*/  @!PT LDS RZ, [RZ] ;  /* 0x00000000fffff984 */ /* 0x000fe20000000800 */
[----:B------:R-:W-:Y:S01]  /*4a80*/  @!PT LDS RZ, [RZ] ;  /* 0x00000000fffff984 */ /* 0x000fe20000000800 */
[----:B------:R-:W-:Y:S01]  /*4a90*/  LDGSTS.E [R19], desc[UR16][R136.64], !P2 ;  /* 0x0000000088137fae */ /* 0x000fe2000d121850 */
[----:B------:R-:W-:Y:S01]  /*4aa0*/  ISETP.GE.U32.AND P0, PT, R133, 0x7fffffbe, PT ;  /* 0x7fffffbe8500780c */ /* 0x000fe20003f06070 */
[----:B-1----:R-:W-:Y:S01]  /*4ab0*/  IMAD.WIDE R14, R112, 0x4, R136 ;  /* 0x00000004700e7825 */ /* 0x002fe200078e0288 */
[----:B------:R-:W-:Y:S01]  /*4ac0*/  LEA.HI.X.SX32 R89, R128, R5, 0x2, P4 ;  /* 0x0000000580597211 */ /* 0x000fe200020f16ff */
[----:B------:R-:W-:Y:S01]  /*4ad0*/  LDGSTS.E [R19+0x4000], desc[UR16][R114.64], !P2 ;  /* 0x0400000072137fae */ /* 0x000fe2000d121850 */
[----:B------:R-:W-:Y:S01]  /*4ae0*/  ISETP.GE.U32.AND P4, PT, R3, 0x7fffffa0, PT ;  /* 0x7fffffa00300780c */ /* 0x000fe20003f86070 */
[--C-:B--2---:R-:W-:Y:S01]  /*4af0*/  IMAD.WIDE R10, R112, 0x4, R114.reuse ;  /* 0x00000004700a7825 */ /* 0x104fe200078e0272 */
[----:B------:R-:W-:Y:S01]  /*4b00*/  ISETP.GE.U32.AND P6, PT, R0, 0x7fffff9e, PT ;  /* 0x7fffff9e0000780c */ /* 0x000fe20003fc6070 */
[----:B------:R-:W-:Y:S01]  /*4b10*/  STL.64 [R1+0x130], R14 ;  /* 0x0001300e01007387 */ /* 0x000fe20000100a00 */
[----:B------:R-:W-:Y:S01]  /*4b20*/  IADD3 R4, R2, -0x24, RZ ;  /* 0xffffffdc02047810 */ /* 0x000fe20007ffe0ff */
[----:B------:R-:W-:Y:S01]  /*4b30*/  IMAD.SHL.U32 R3, R112, 0x2, RZ ;  /* 0x0000000270037824 */ /* 0x000fe200078e00ff */
[----:B------:R-:W-:Y:S01]  /*4b40*/  LOP3.LUT R18, R7, 0x10, RZ, 0x3c, !PT ;  /* 0x0000001007127812 */ /* 0x000fe200078e3cff */
[----:B------:R-:W-:Y:S01]  /*4b50*/  VIADD R0, R2, 0xfffffffb ;  /* 0xfffffffb02007836 */ /* 0x000fe20000000000 */
[----:B------:R-:W-:Y:S01]  /*4b60*/  LDGSTS.E [R19+0x4], desc[UR16][R14.64], !P1 ;  /* 0x000040000e137fae */ /* 0x000fe2000c921850 */
[----:B------:R-:W-:Y:S01]  /*4b70*/  ISETP.GE.U32.AND P2, PT, R4, 0x7fffff9d, PT ;  /* 0x7fffff9d0400780c */ /* 0x000fe20003f46070 */
[----:B------:R-:W-:Y:S01]  /*4b80*/  IMAD.WIDE R4, R3, 0x4, R114 ;  /* 0x0000000403047825 */ /* 0x000fe200078e0272 */
[----:B------:R-:W1:Y:S01]  /*4b90*/  LDC R6, c[0x0][0x230] ;  /* 0x00008c00ff067b82 */ /* 0x000e620000000800 */
[----:B------:R2:W-:Y:S02]  /*4ba0*/  STL.64 [R1+0x128], R10 ;  /* 0x0001280a01007387 */ /* 0x0005e40000100a00 */
[----:B------:R-:W-:-:S02]  /*4bb0*/  IMAD.WIDE R118, R129, 0x4, R136 ;  /* 0x0000000481767825 */ /* 0x000fc400078e0288 */
[----:B------:R2:W-:Y:S01]  /*4bc0*/  LDGSTS.E [R19+0x4004], desc[UR16][R10.64], !P1 ;  /* 0x040040000a137fae */ /* 0x0005e2000c921850 */
[----:B------:R-:W-:Y:S01]  /*4bd0*/  ISETP.GE.U32.AND P1, PT, R0, 0x7fffffbc, PT ;  /* 0x7fffffbc0000780c */ /* 0x000fe20003f26070 */
[----:B------:R-:W-:Y:S01]  /*4be0*/  IMAD.WIDE R128, R129, 0x4, R114 ;  /* 0x0000000481807825 */ /* 0x000fe200078e0272 */
[----:B------:R-:W-:-:S03]  /*4bf0*/  IADD3 R0, R2, -0x6, RZ ;  /* 0xfffffffa02007810 */ /* 0x000fc60007ffe0ff */
[----:B------:R-:W-:-:S04]  /*4c00*/  IMAD.WIDE R144, R117, 0x4, R136 ;  /* 0x0000000475907825 */ /* 0x000fc800078e0288 */
[----:B------:R-:W-:-:S04]  /*4c10*/  IMAD.WIDE R116, R117, 0x4, R114 ;  /* 0x0000000475747825 */ /* 0x000fc800078e0272 */
[----:B--2---:R-:W-:-:S04]  /*4c20*/  IMAD.WIDE R10, R3, 0x4, R136 ;  /* 0x00000004030a7825 */ /* 0x004fc800078e0288 */
[----:B------:R-:W-:Y:S01]  /*4c30*/  IMAD R3, R112, 0x3, RZ ;  /* 0x0000000370037824 */ /* 0x000fe200078e02ff */
[----:B------:R2:W-:Y:S01]  /*4c40*/  STL.64 [R1+0x120], R10 ;  /* 0x0001200a01007387 */ /* 0x0005e20000100a00 */
[----:B------:R-:W-:-:S03]  /*4c50*/  IMAD.WIDE R126, R131, 0x4, R136 ;  /* 0x00000004837e7825 */ /* 0x000fc600078e0288 */
[----:B------:R2:W-:Y:S01]  /*4c60*/  LDGSTS.E [R19+0x8], desc[UR16][R10.64], !P0 ;  /* 0x000080000a137fae */ /* 0x0005e2000c121850 */
[----:B------:R-:W-:-:S03]  /*4c70*/  IMAD.WIDE R130, R131, 0x4, R114 ;  /* 0x0000000483827825 */ /* 0x000fc600078e0272 */
[----:B------:R3:W-:Y:S01]  /*4c80*/  STL.64 [R1+0x118], R4 ;  /* 0x0001180401007387 */ /* 0x0007e20000100a00 */
[----:B------:R-:W-:-:S03]  /*4c90*/  IMAD.WIDE R148, R125, 0x4, R136 ;  /* 0x000000047d947825 */ /* 0x000fc600078e0288 */
[----:B------:R3:W-:Y:S01]  /*4ca0*/  LDGSTS.E [R19+0x4008], desc[UR16][R4.64], !P0 ;  /* 0x0400800004137fae */ /* 0x0007e2000c121850 */
[----:B------:R-:W-:Y:S01]  /*4cb0*/  ISETP.GE.U32.AND P0, PT, R0, 0x7fffffbb, PT ;  /* 0x7fffffbb0000780c */ /* 0x000fe20003f06070 */
[----:B------:R-:W-:Y:S02]  /*4cc0*/  VIADD R0, R2, 0xfffffff9 ;  /* 0xfffffff902007836 */ /* 0x000fe40000000000 */
[----:B--2---:R-:W-:-:S04]  /*4cd0*/  IMAD.WIDE R10, R3, 0x4, R136 ;  /* 0x00000004030a7825 */ /* 0x004fc800078e0288 */
[--C-:B------:R-:W-:Y:S01]  /*4ce0*/  IMAD.WIDE R124, R125, 0x4, R114.reuse ;  /* 0x000000047d7c7825 */ /* 0x100fe200078e0272 */
[----:B------:R2:W-:Y:S03]  /*4cf0*/  LDGSTS.E [R19+0xc], desc[UR16][R10.64], !P3 ;  /* 0x0000c0000a137fae */ /* 0x0005e6000d921850 */
[----:B---3--:R-:W-:Y:S01]  /*4d00*/  IMAD.WIDE R4, R3, 0x4, R114 ;  /* 0x0000000403047825 */ /* 0x008fe200078e0272 */
[----:B------:R2:W-:Y:S03]  /*4d10*/  STL.64 [R1+0x110], R10 ;  /* 0x0001100a01007387 */ /* 0x0005e60000100a00 */
[----:B------:R-:W-:Y:S01]  /*4d20*/  VIADD R3, R2, 0xffffffda ;  /* 0xffffffda02037836 */ /* 0x000fe20000000000 */
[----:B------:R3:W-:Y:S01]  /*4d30*/  LDGSTS.E [R19+0x400c], desc[UR16][R4.64], !P3 ;  /* 0x0400c00004137fae */ /* 0x0007e2000d921850 */
[----:B------:R-:W-:Y:S01]  /*4d40*/  ISETP.GE.U32.AND P3, PT, R0, 0x7fffffba, PT ;  /* 0x7fffffba0000780c */ /* 0x000fe20003f66070 */
[----:B------:R-:W-:Y:S01]  /*4d50*/  VIADD R18, R18, UR12 ;  /* 0x0000000c12127c36 */ /* 0x000fe20008000000 */
[----:B------:R-:W-:Y:S01]  /*4d60*/  IADD3 R0, R2, -0x8, RZ ;  /* 0xfffffff802007810 */ /* 0x000fe20007ffe0ff */
[----:B------:R4:W-:Y:S01]  /*4d70*/  LDGSTS.E [R19+0x8000], desc[UR16][R118.64], !P4 ;  /* 0x0800000076137fae */ /* 0x0009e2000e121850 */
[----:B------:R-:W-:-:S02]  /*4d80*/  IMAD R133, R112, 0x25, RZ ;  /* 0x0000002570857824 */ /* 0x000fc400078e02ff */
[C---:B------:R-:W-:Y:S01]  /*4d90*/  IMAD.WIDE R134, R143.reuse, 0x4, R136 ;  /* 0x000000048f867825 */ /* 0x040fe200078e0288 */
[----:B------:R-:W-:Y:S01]  /*4da0*/  LDGSTS.E [R19+0xc000], desc[UR16][R128.64], !P4 ;  /* 0x0c00000080137fae */ /* 0x000fe2000e121850 */
[----:B------:R-:W-:Y:S02]  /*4db0*/  ISETP.GE.U32.AND P4, PT, R0, 0x7fffffb9, PT ;  /* 0x7fffffb90000780c */ /* 0x000fe40003f86070 */
[----:B------:R-:W-:Y:S01]  /*4dc0*/  VIADD R0, R2, 0xffffffdb ;  /* 0xffffffdb02007836 */ /* 0x000fe20000000000 */
[----:B------:R-:W-:Y:S01]  /*4dd0*/  LDGSTS.E [R19+0x8004], desc[UR16][R144.64], !P5 ;  /* 0x0800400090137fae */ /* 0x000fe2000e921850 */
[----:B------:R-:W-:-:S03]  /*4de0*/  IMAD.WIDE R142, R143, 0x4, R114 ;  /* 0x000000048f8e7825 */ /* 0x000fc600078e0272 */
[----:B------:R1:W-:Y:S01]  /*4df0*/  LDGSTS.E [R19+0xc004], desc[UR16][R116.64], !P5 ;  /* 0x0c00400074137fae */ /* 0x0003e2000e921850 */
[----:B------:R-:W-:Y:S01]  /*4e00*/  ISETP.GE.U32.AND P5, PT, R0, 0x7fffff9c, PT ;  /* 0x7fffff9c0000780c */ /* 0x000fe20003fa6070 */
[----:B------:R-:W-:Y:S02]  /*4e10*/  VIADD R0, R2, 0xffffffd9 ;  /* 0xffffffd902007836 */ /* 0x000fe40000000000 */
[----:B------:R-:W-:Y:S01]  /*4e20*/  LDGSTS.E [R19+0x8008], desc[UR16][R126.64], !P6 ;  /* 0x080080007e137fae */ /* 0x000fe2000f121850 */
[----:B------:R-:W-:-:S03]  /*4e30*/  IMAD.WIDE R160, R133, 0x4, R136 ;  /* 0x0000000485a07825 */ /* 0x000fc600078e0288 */
[----:B------:R-:W-:Y:S01]  /*4e40*/  LDGSTS.E [R19+0xc008], desc[UR16][R130.64], !P6 ;  /* 0x0c00800082137fae */ /* 0x000fe2000f121850 */
[----:B------:R-:W-:Y:S01]  /*4e50*/  ISETP.GE.U32.AND P6, PT, R3, 0x7fffff9b, PT ;  /* 0x7fffff9b0300780c */ /* 0x000fe20003fc6070 */
[----:B------:R-:W-:Y:S01]  /*4e60*/  IMAD.WIDE R132, R133, 0x4, R114 ;  /* 0x0000000485847825 */ /* 0x000fe200078e0272 */
[----:B------:R-:W-:Y:S01]  /*4e70*/  SHF.L.U32 R3, R112, 0x2, RZ ;  /* 0x0000000270037819 */ /* 0x000fe200000006ff */
[----:B------:R3:W-:Y:S02]  /*4e80*/  STL.64 [R1+0x108], R4 ;  /* 0x0001080401007387 */ /* 0x0007e40000100a00 */
[--C-:B------:R-:W-:Y:S02]  /*4e90*/  IMAD.WIDE R140, R147, 0x4, R136.reuse ;  /* 0x00000004938c7825 */ /* 0x100fe400078e0288 */
[----:B------:R4:W-:Y:S02]  /*4ea0*/  STL.64 [R1+0x828], R118 ;  /* 0x0008287601007387 */ /* 0x0009e40000100a00 */
[----:B--2---:R-:W-:-:S02]  /*4eb0*/  IMAD.WIDE R10, R3, 0x4, R136 ;  /* 0x00000004030a7825 */ /* 0x004fc400078e0288 */
[----:B------:R-:W-:Y:S02]  /*4ec0*/  STL.64 [R1+0x830], R128 ;  /* 0x0008308001007387 */ /* 0x000fe40000100a00 */
[--C-:B------:R-:W-:Y:S02]  /*4ed0*/  IMAD.WIDE R146, R147, 0x4, R114.reuse ;  /* 0x0000000493927825 */ /* 0x100fe400078e0272 */
[----:B------:R-:W-:Y:S02]  /*4ee0*/  STL.64 [R1+0x838], R144 ;  /* 0x0008389001007387 */ /* 0x000fe40000100a00 */
[----:B---3--:R-:W-:Y:S02]  /*4ef0*/  IMAD.WIDE R4, R3, 0x4, R114 ;  /* 0x0000000403047825 */ /* 0x008fe400078e0272 */
[----:B------:R1:W-:Y:S01]  /*4f00*/  STL.64 [R1+0x840], R116 ;  /* 0x0008407401007387 */ /* 0x0003e20000100a00 */
[----:B----4-:R-:W-:Y:S01]  /*4f10*/  MOV R118, R8 ;  /* 0x0000000800767202 */ /* 0x010fe20000000f00 */
[----:B------:R-:W-:Y:S01]  /*4f20*/  IMAD R3, R112, 0x5, RZ ;  /* 0x0000000570037824 */ /* 0x000fe200078e02ff */
[----:B------:R-:W-:Y:S01]  /*4f30*/  LOP3.LUT R8, R7, 0x70, RZ, 0x3c, !PT ;  /* 0x0000007007087812 */ /* 0x000fe200078e3cff */
[----:B------:R-:W-:Y:S01]  /*4f40*/  LDGSTS.E [R19+0x800c], desc[UR16][R148.64], !P2 ;  /* 0x0800c00094137fae */ /* 0x000fe2000d121850 */
[----:B------:R-:W-:-:S03]  /*4f50*/  IMAD.WIDE R164, R139, 0x4, R136 ;  /* 0x000000048ba47825 */ /* 0x000fc600078e0288 */
[----:B------:R-:W-:Y:S01]  /*4f60*/  STL.64 [R1+0x848], R126 ;  /* 0x0008487e01007387 */ /* 0x000fe20000100a00 */
[----:B------:R-:W-:-:S03]  /*4f70*/  IMAD.WIDE R16, R3, 0x4, R114 ;  /* 0x0000000403107825 */ /* 0x000fc600078e0272 */
[----:B------:R-:W-:Y:S01]  /*4f80*/  LDGSTS.E [R19+0xc00c], desc[UR16][R124.64], !P2 ;  /* 0x0c00c0007c137fae */ /* 0x000fe2000d121850 */
[----:B------:R-:W-:Y:S01]  /*4f90*/  ISETP.GE.U32.AND P2, PT, R0, 0x7fffff9a, PT ;  /* 0x7fffff9a0000780c */ /* 0x000fe20003f46070 */
[----:B-1----:R-:W-:Y:S01]  /*4fa0*/  IMAD.WIDE R116, R3, 0x4, R136 ;  /* 0x0000000403747825 */ /* 0x002fe200078e0288 */
[----:B------:R-:W-:Y:S01]  /*4fb0*/  IADD3 R0, R2, -0x28, RZ ;  /* 0xffffffd802007810 */ /* 0x000fe20007ffe0ff */
[----:B------:R-:W-:Y:S02]  /*4fc0*/  STL.64 [R1+0x850], R130 ;  /* 0x0008508201007387 */ /* 0x000fe40000100a00 */
[----:B------:R-:W-:Y:S02]  /*4fd0*/  IMAD R3, R112, 0x7, RZ ;  /* 0x0000000770037824 */ /* 0x000fe400078e02ff */
[----:B------:R-:W-:Y:S01]  /*4fe0*/  STL.64 [R1+0x858], R148 ;  /* 0x0008589401007387 */ /* 0x000fe20000100a00 */
[----:B------:R-:W-:-:S03]  /*4ff0*/  IMAD.WIDE R138, R139, 0x4, R114 ;  /* 0x000000048b8a7825 */ /* 0x000fc600078e0272 */
[----:B------:R-:W-:Y:S01]  /*5000*/  STL.64 [R1+0x100], R10 ;  /* 0x0001000a01007387 */ /* 0x000fe20000100a00 */
[----:B------:R-:W-:-:S03]  /*5010*/  IMAD.WIDE R152, R159, 0x4, R136 ;  /* 0x000000049f987825 */ /* 0x000fc600078e0288 */
[----:B------:R-:W-:Y:S01]  /*5020*/  LDGSTS.E [R18], desc[UR16][R10.64], !P1 ;  /* 0x000000000a127fae */ /* 0x000fe2000c921850 */
[----:B------:R-:W-:-:S03]  /*5030*/  IMAD.WIDE R158, R159, 0x4, R114 ;  /* 0x000000049f9e7825 */ /* 0x000fc600078e0272 */
[----:B------:R1:W-:Y:S01]  /*5040*/  STL.64 [R1+0xf8], R4 ;  /* 0x0000f80401007387 */ /* 0x0003e20000100a00 */
[----:B------:R-:W-:-:S03]  /*5050*/  IMAD.WIDE R176, R151, 0x4, R136 ;  /* 0x0000000497b07825 */ /* 0x000fc600078e0288 */
[----:B------:R1:W-:Y:S01]  /*5060*/  LDGSTS.E [R18+0x4000], desc[UR16][R4.64], !P1 ;  /* 0x0400000004127fae */ /* 0x0003e2000c921850 */
[----:B------:R-:W-:Y:S01]  /*5070*/  ISETP.GE.U32.AND P1, PT, R0, 0x7fffff99, PT ;  /* 0x7fffff990000780c */ /* 0x000fe20003f26070 */
[----:B------:R-:W-:Y:S02]  /*5080*/  VIADD R0, R2, 0xfffffff7 ;  /* 0xfffffff702007836 */ /* 0x000fe40000000000 */
[----:B------:R-:W-:Y:S01]  /*5090*/  LDGSTS.E [R18+0x4], desc[UR16][R116.64], !P0 ;  /* 0x0000400074127fae */ /* 0x000fe2000c121850 */
[----:B------:R-:W-:-:S03]  /*50a0*/  IMAD.WIDE R150, R151, 0x4, R114 ;  /* 0x0000000497967825 */ /* 0x000fc600078e0272 */
[----:B------:R-:W-:Y:S01]  /*50b0*/  STL.64 [R1+0x860], R124 ;  /* 0x0008607c01007387 */ /* 0x000fe20000100a00 */
[----:B------:R-:W-:-:S03]  /*50c0*/  IMAD.WIDE R156, R163, 0x4, R136 ;  /* 0x00000004a39c7825 */ /* 0x000fc600078e0288 */
[----:B------:R2:W-:Y:S01]  /*50d0*/  LDGSTS.E [R18+0x4004], desc[UR16][R16.64], !P0 ;  /* 0x0400400010127fae */ /* 0x0005e2000c121850 */
[----:B-1----:R-:W-:Y:S01]  /*50e0*/  IMAD R5, R112, 0x6, RZ ;  /* 0x0000000670057824 */ /* 0x002fe200078e02ff */
[----:B------:R-:W-:Y:S01]  /*50f0*/  ISETP.GE.U32.AND P0, PT, R0, 0x7fffffb8, PT ;  /* 0x7fffffb80000780c */ /* 0x000fe20003f06070 */
[----:B------:R-:W-:Y:S01]  /*5100*/  VIADD R0, R2, 0xfffffff6 ;  /* 0xfffffff602007836 */ /* 0x000fe20000000000 */
[----:B------:R-:W-:Y:S01]  /*5110*/  STL.64 [R1+0xf0], R116 ;  /* 0x0000f07401007387 */ /* 0x000fe20000100a00 */
[----:B------:R-:W-:-:S03]  /*5120*/  IMAD.WIDE R14, R5, 0x4, R136 ;  /* 0x00000004050e7825 */ /* 0x000fc600078e0288 */
[----:B------:R2:W-:Y:S01]  /*5130*/  STL.64 [R1+0xe8], R16 ;  /* 0x0000e81001007387 */ /* 0x0005e20000100a00 */
[----:B------:R-:W-:-:S03]  /*5140*/  IMAD.WIDE R10, R5, 0x4, R114 ;  /* 0x00000004050a7825 */ /* 0x000fc600078e0272 */
[----:B------:R-:W-:Y:S01]  /*5150*/  STL.64 [R1+0xe0], R14 ;  /* 0x0000e00e01007387 */ /* 0x000fe20000100a00 */
[----:B------:R-:W-:-:S03]  /*5160*/  IMAD.WIDE R4, R3, 0x4, R114 ;  /* 0x0000000403047825 */ /* 0x000fc600078e0272 */
[----:B------:R-:W-:Y:S01]  /*5170*/  LDGSTS.E [R18+0x8], desc[UR16][R14.64], !P3 ;  /* 0x000080000e127fae */ /* 0x000fe2000d921850 */
[----:B------:R-:W-:-:S03]  /*5180*/  IMAD.WIDE R162, R163, 0x4, R114 ;  /* 0x00000004a3a27825 */ /* 0x000fc600078e0272 */
[----:B------:R1:W-:Y:S01]  /*5190*/  STL.64 [R1+0xd8], R10 ;  /* 0x0000d80a01007387 */ /* 0x0003e20000100a00 */
[----:B--2---:R-:W-:Y:S01]  /*51a0*/  LOP3.LUT R17, R7, 0x20, RZ, 0x3c, !PT ;  /* 0x0000002007117812 */ /* 0x004fe200078e3cff */
[----:B------:R-:W-:Y:S01]  /*51b0*/  IMAD.WIDE R180, R155, 0x4, R136 ;  /* 0x000000049bb47825 */ /* 0x000fe200078e0288 */
[----:B------:R-:W-:Y:S01]  /*51c0*/  LOP3.LUT R16, R7, 0x30, RZ, 0x3c, !PT ;  /* 0x0000003007107812 */ /* 0x000fe200078e3cff */
[----:B------:R1:W-:Y:S01]  /*51d0*/  LDGSTS.E [R18+0x4008], desc[UR16][R10.64], !P3 ;  /* 0x040080000a127fae */ /* 0x0003e2000d921850 */
[----:B------:R-:W-:Y:S01]  /*51e0*/  ISETP.GE.U32.AND P3, PT, R0, 0x7fffffb7, PT ;  /* 0x7fffffb70000780c */ /* 0x000fe20003f66070 */
[----:B------:R-:W-:Y:S01]  /*51f0*/  IMAD.WIDE R154, R155, 0x4, R114 ;  /* 0x000000049b9a7825 */ /* 0x000fe200078e0272 */
[----:B------:R-:W-:Y:S02]  /*5200*/  IADD3 R0, R2, -0xb, RZ ;  /* 0xfffffff502007810 */ /* 0x000fe40007ffe0ff */
[----:B------:R-:W-:Y:S01]  /*5210*/  IADD3 R17, R17, UR12, RZ ;  /* 0x0000000c11117c10 */ /* 0x000fe2000fffe0ff */
[----:B------:R-:W-:Y:S01]  /*5220*/  IMAD.WIDE R168, R174, 0x4, R136 ;  /* 0x00000004aea87825 */ /* 0x000fe200078e0288 */
[----:B------:R-:W-:-:S03]  /*5230*/  IADD3 R16, R16, UR12, RZ ;  /* 0x0000000c10107c10 */ /* 0x000fc6000fffe0ff */
[----:B------:R-:W-:-:S04]  /*5240*/  IMAD.WIDE R174, R174, 0x4, R114 ;  /* 0x00000004aeae7825 */ /* 0x000fc800078e0272 */
[----:B-1----:R-:W-:Y:S01]  /*5250*/  IMAD.WIDE R10, R3, 0x4, R136 ;  /* 0x00000004030a7825 */ /* 0x002fe200078e0288 */
[----:B------:R-:W-:-:S03]  /*5260*/  IADD3 R3, R2, -0x2a, RZ ;  /* 0xffffffd602037810 */ /* 0x000fc60007ffe0ff */
[C---:B------:R-:W-:Y:S01]  /*5270*/  IMAD.WIDE R192, R166.reuse, 0x4, R136 ;  /* 0x00000004a6c07825 */ /* 0x040fe200078e0288 */
[----:B------:R1:W-:Y:S03]  /*5280*/  LDGSTS.E [R18+0xc], desc[UR16][R10.64], !P4 ;  /* 0x0000c0000a127fae */ /* 0x0003e6000e121850 */
[----:B------:R-:W-:Y:S01]  /*5290*/  IMAD.WIDE R166, R166, 0x4, R114 ;  /* 0x00000004a6a67825 */ /* 0x000fe200078e0272 */
[----:B------:R2:W-:Y:S01]  /*52a0*/  LDGSTS.E [R18+0x400c], desc[UR16][R4.64], !P4 ;  /* 0x0400c00004127fae */ /* 0x0005e2000e121850 */
[----:B------:R-:W-:Y:S02]  /*52b0*/  ISETP.GE.U32.AND P4, PT, R0, 0x7fffffb6, PT ;  /* 0x7fffffb60000780c */ /* 0x000fe40003f86070 */
[----:B------:R-:W-:Y:S01]  /*52c0*/  VIADD R0, R2, 0xfffffff4 ;  /* 0xfffffff402007836 */ /* 0x000fe20000000000 */
[----:B------:R-:W-:Y:S01]  /*52d0*/  LDGSTS.E [R18+0x8000], desc[UR16][R134.64], !P5 ;  /* 0x0800000086127fae */ /* 0x000fe2000e921850 */
[----:B------:R-:W-:-:S03]  /*52e0*/  IMAD.WIDE R172, R178, 0x4, R136 ;  /* 0x00000004b2ac7825 */ /* 0x000fc600078e0288 */
[----:B------:R-:W-:Y:S01]  /*52f0*/  LDGSTS.E [R18+0xc000], desc[UR16][R142.64], !P5 ;  /* 0x0c0000008e127fae */ /* 0x000fe2000e921850 */
[----:B------:R-:W-:Y:S01]  /*5300*/  ISETP.GE.U32.AND P5, PT, R0, 0x7fffffb5, PT ;  /* 0x7fffffb50000780c */ /* 0x000fe20003fa6070 */
[----:B------:R-:W-:Y:S02]  /*5310*/  VIADD R0, R2, 0xffffffd7 ;  /* 0xffffffd702007836 */ /* 0x000fe40000000000 */
        /* <DEDUP_REMOVED lines=9> */
[----:B------:R-:W-:Y:S02]  /*53b0*/  IMAD.SHL.U32 R3, R112, 0x8, RZ ;  /* 0x0000000870037824 */ /* 0x000fe400078e00ff */
[----:B------:R1:W-:Y:S01]  /*53c0*/  STL.64 [R1+0xd0], R10 ;  /* 0x0000d00a01007387 */ /* 0x0003e20000100a00 */
[----:B------:R-:W-:-:S03]  /*53d0*/  IMAD.WIDE R170, R170, 0x4, R114 ;  /* 0x00000004aaaa7825 */ /* 0x000fc600078e0272 */
[----:B------:R2:W-:Y:S01]  /*53e0*/  STL.64 [R1+0xc8], R4 ;  /* 0x0000c80401007387 */ /* 0x0005e20000100a00 */
[----:B------:R-:W-:-:S03]  /*53f0*/  IMAD.WIDE R184, R190, 0x4, R136 ;  /* 0x00000004beb87825 */ /* 0x000fc600078e0288 */
[----:B------:R-:W-:Y:S01]  /*5400*/  STL.64 [R1+0x808], R134 ;  /* 0x0008088601007387 */ /* 0x000fe20000100a00 */
[----:B------:R-:W-:-:S03]  /*5410*/  IMAD.WIDE R190, R190, 0x4, R114 ;  /* 0x00000004bebe7825 */ /* 0x000fc600078e0272 */
[----:B------:R-:W-:Y:S01]  /*5420*/  STL.64 [R1+0x810], R142 ;  /* 0x0008108e01007387 */ /* 0x000fe20000100a00 */
[----:B-1----:R-:W-:-:S03]  /*5430*/  IMAD.WIDE R10, R3, 0x4, R136 ;  /* 0x00000004030a7825 */ /* 0x002fc600078e0288 */
[----:B------:R-:W-:Y:S01]  /*5440*/  STL.64 [R1+0x818], R160 ;  /* 0x000818a001007387 */ /* 0x000fe20000100a00 */
[----:B--2---:R-:W-:-:S03]  /*5450*/  IMAD.WIDE R4, R3, 0x4, R114 ;  /* 0x0000000403047825 */ /* 0x004fc600078e0272 */
[----:B------:R-:W-:Y:S01]  /*5460*/  LDGSTS.E [R18+0x800c], desc[UR16][R164.64], !P1 ;  /* 0x0800c000a4127fae */ /* 0x000fe2000c921850 */
[----:B------:R-:W-:Y:S02]  /*5470*/  IMAD R3, R112, 0x9, RZ ;  /* 0x0000000970037824 */ /* 0x000fe400078e02ff */
[--C-:B------:R-:W-:Y:S01]  /*5480*/  IMAD.WIDE R122, R182, 0x4, R136.reuse ;  /* 0x00000004b67a7825 */ /* 0x100fe200078e0288 */
[----:B------:R-:W-:Y:S03]  /*5490*/  STL.64 [R1+0x820], R132 ;  /* 0x0008208401007387 */ /* 0x000fe60000100a00 */
[----:B------:R-:W-:Y:S01]  /*54a0*/  IMAD.WIDE R116, R3, 0x4, R136 ;  /* 0x0000000403747825 */ /* 0x000fe200078e0288 */
[----:B------:R-:W-:Y:S01]  /*54b0*/  LDGSTS.E [R18+0xc00c], desc[UR16][R138.64], !P1 ;  /* 0x0c00c0008a127fae */ /* 0x000fe2000c921850 */
[----:B------:R-:W-:Y:S02]  /*54c0*/  ISETP.GE.U32.AND P1, PT, R0, 0x7fffff96, PT ;  /* 0x7fffff960000780c */ /* 0x000fe40003f26070 */
[----:B------:R-:W-:Y:S01]  /*54d0*/  VIADD R0, R2, 0xffffffd4 ;  /* 0xffffffd402007836 */ /* 0x000fe20000000000 */
[----:B------:R-:W-:Y:S01]  /*54e0*/  STL.64 [R1+0x868], R140 ;  /* 0x0008688c01007387 */ /* 0x000fe20000100a00 */
[----:B------:R-:W-:-:S03]  /*54f0*/  IMAD.WIDE R182, R182, 0x4, R114 ;  /* 0x00000004b6b67825 */ /* 0x000fc600078e0272 */
[----:B------:R-:W-:Y:S01]  /*5500*/  STL.64 [R1+0x870], R146 ;  /* 0x0008709201007387 */ /* 0x000fe20000100a00 */
[----:B------:R-:W-:-:S03]  /*5510*/  IMAD.WIDE R188, R194, 0x4, R136 ;  /* 0x00000004c2bc7825 */ /* 0x000fc600078e0288 */
        /* <DEDUP_REMOVED lines=11> */
[----:B------:R2:W-:Y:S01]  /*55d0*/  STL.64 [R1+0x888], R18 ;  /* 0x0008881201007387 */ /* 0x0005e20000100a00 */
[----:B------:R-:W-:-:S03]  /*55e0*/  IMAD.WIDE R246, R246, 0x4, R114 ;  /* 0x00000004f6f67825 */ /* 0x000fc600078e0272 */
[----:B------:R-:W-:Y:S01]  /*55f0*/  LDGSTS.E [R17+0x4], desc[UR16][R116.64], !P3 ;  /* 0x0000400074117fae */ /* 0x000fe2000d921850 */
[----:B------:R-:W-:-:S03]  /*5600*/  IMAD.WIDE R244, R242, 0x4, R136 ;  /* 0x00000004f2f47825 */ /* 0x000fc600078e0288 */
[----:B------:R-:W-:Y:S01]  /*5610*/  STL.64 [R1+0x880], R138 ;  /* 0x0008808a01007387 */ /* 0x000fe20000100a00 */
[----:B-1----:R-:W-:Y:S02]  /*5620*/  IMAD R5, R112, 0xa, RZ ;  /* 0x0000000a70057824 */ /* 0x002fe400078e02ff */
[--C-:B------:R-:W-:Y:S01]  /*5630*/  IMAD.WIDE R242, R242, 0x4, R114.reuse ;  /* 0x00000004f2f27825 */ /* 0x100fe200078e0272 */
[----:B------:R-:W-:Y:S03]  /*5640*/  STL.64 [R1+0xb0], R116 ;  /* 0x0000b07401007387 */ /* 0x000fe60000100a00 */
[----:B--2---:R-:W-:-:S04]  /*5650*/  IMAD.WIDE R18, R3, 0x4, R114 ;  /* 0x0000000403127825 */ /* 0x004fc800078e0272 */
[C---:B------:R-:W-:Y:S01]  /*5660*/  IMAD.WIDE R14, R5.reuse, 0x4, R136 ;  /* 0x00000004050e7825 */ /* 0x040fe200078e0288 */
[----:B------:R-:W-:Y:S01]  /*5670*/  LDGSTS.E [R17+0x4004], desc[UR16][R18.64], !P3 ;  /* 0x0400400012117fae */ /* 0x000fe2000d921850 */
[----:B------:R-:W-:Y:S02]  /*5680*/  ISETP.GE.U32.AND P3, PT, R0, 0x7fffffb4, PT ;  /* 0x7fffffb40000780c */ /* 0x000fe40003f66070 */
[----:B------:R-:W-:Y:S01]  /*5690*/  IMAD.WIDE R10, R5, 0x4, R114 ;  /* 0x00000004050a7825 */ /* 0x000fe200078e0272 */
[----:B------:R-:W-:Y:S01]  /*56a0*/  STL.64 [R1+0xa8], R18 ;  /* 0x0000a81201007387 */ /* 0x000fe20000100a00 */
[----:B------:R-:W-:Y:S02]  /*56b0*/  IADD3 R0, R2, -0xe, RZ ;  /* 0xfffffff202007810 */ /* 0x000fe40007ffe0ff */
[----:B------:R-:W-:Y:S01]  /*56c0*/  IMAD R3, R112, 0xb, RZ ;  /* 0x0000000b70037824 */ /* 0x000fe200078e02ff */
[----:B------:R-:W-:Y:S01]  /*56d0*/  STL.64 [R1+0xa0], R14 ;  /* 0x0000a00e01007387 */ /* 0x000fe20000100a00 */
[----:B------:R-:W-:-:S03]  /*56e0*/  IMAD.WIDE R240, R238, 0x4, R136 ;  /* 0x00000004eef07825 */ /* 0x000fc600078e0288 */
[----:B------:R-:W-:Y:S01]  /*56f0*/  LDGSTS.E [R17+0x8], desc[UR16][R14.64], !P4 ;  /* 0x000080000e117fae */ /* 0x000fe2000e121850 */
[----:B------:R-:W-:-:S03]  /*5700*/  IMAD.WIDE R4, R3, 0x4, R114 ;  /* 0x0000000403047825 */ /* 0x000fc600078e0272 */
[----:B------:R1:W-:Y:S01]  /*5710*/  STL.64 [R1+0x98], R10 ;  /* 0x0000980a01007387 */ /* 0x0003e20000100a00 */
[----:B------:R-:W-:-:S03]  /*5720*/  IMAD.WIDE R238, R238, 0x4, R114 ;  /* 0x00000004eeee7825 */ /* 0x000fc600078e0272 */
[----:B------:R1:W-:Y:S01]  /*5730*/  LDGSTS.E [R17+0x4008], desc[UR16][R10.64], !P4 ;  /* 0x040080000a117fae */ /* 0x0003e2000e121850 */
[----:B------:R-:W-:Y:S01]  /*5740*/  ISETP.GE.U32.AND P4, PT, R0, 0x7fffffb3, PT ;  /* 0x7fffffb30000780c */ /* 0x000fe20003f86070 */
[----:B------:R-:W-:Y:S02]  /*5750*/  VIADD R0, R2, 0xfffffff1 ;  /* 0xfffffff102007836 */ /* 0x000fe40000000000 */
[----:B------:R-:W-:-:S04]  /*5760*/  IMAD.WIDE R200, R120, 0x4, R136 ;  /* 0x0000000478c87825 */ /* 0x000fc800078e0288 */
[----:B------:R-:W-:-:S04]  /*5770*/  IMAD.WIDE R120, R120, 0x4, R114 ;  /* 0x0000000478787825 */ /* 0x000fc800078e0272 */
[----:B-1----:R-:W-:-:S04]  /*5780*/  IMAD.WIDE R10, R3, 0x4, R136 ;  /* 0x00000004030a7825 */ /* 0x002fc800078e0288 */
[----:B------:R-:W-:Y:S01]  /*5790*/  VIADD R3, R2, 0xffffffd2 ;  /* 0xffffffd202037836 */ /* 0x000fe20000000000 */
[----:B------:R1:W-:Y:S01]  /*57a0*/  LDGSTS.E [R17+0xc], desc[UR16][R10.64], !P5 ;  /* 0x0000c0000a117fae */ /* 0x0003e2000e921850 */
[----:B------:R-:W-:-:S03]  /*57b0*/  IMAD.WIDE R212, R198, 0x4, R136 ;  /* 0x00000004c6d47825 */ /* 0x000fc600078e0288 */
[----:B------:R2:W-:Y:S01]  /*57c0*/  LDGSTS.E [R17+0x400c], desc[UR16][R4.64], !P5 ;  /* 0x0400c00004117fae */ /* 0x0005e2000e921850 */
[----:B------:R-:W-:Y:S01]  /*57d0*/  ISETP.GE.U32.AND P5, PT, R0, 0x7fffffb2, PT ;  /* 0x7fffffb20000780c */ /* 0x000fe20003fa6070 */
[----:B------:R-:W-:Y:S02]  /*57e0*/  VIADD R0, R2, 0xfffffff0 ;  /* 0xfffffff002007836 */ /* 0x000fe40000000000 */
[----:B------:R3:W-:Y:S01]  /*57f0*/  LDGSTS.E [R17+0x8000], desc[UR16][R152.64], !P6 ;  /* 0x0800000098117fae */ /* 0x0007e2000f121850 */
[----:B------:R-:W-:-:S03]  /*5800*/  IMAD.WIDE R198, R198, 0x4, R114 ;  /* 0x00000004c6c67825 */ /* 0x000fc600078e0272 */
[----:B------:R-:W-:Y:S01]  /*5810*/  LDGSTS.E [R17+0xc000], desc[UR16][R158.64], !P6 ;  /* 0x0c0000009e117fae */ /* 0x000fe2000f121850 */
[----:B------:R-:W-:Y:S01]  /*5820*/  ISETP.GE.U32.AND P6, PT, R0, 0x7fffffb1, PT ;  /* 0x7fffffb10000780c */ /* 0x000fe20003fc6070 */
[----:B------:R-:W-:Y:S01]  /*5830*/  IMAD.WIDE R210, R204, 0x4, R136 ;  /* 0x00000004ccd27825 */ /* 0x000fe200078e0288 */
[----:B------:R-:W-:Y:S01]  /*5840*/  IADD3 R0, R2, -0x2d, RZ ;  /* 0xffffffd302007810 */ /* 0x000fe20007ffe0ff */
[----:B------:R-:W-:Y:S02]  /*5850*/  LDGSTS.E [R17+0x8004], desc[UR16][R176.64], !P2 ;  /* 0x08004000b0117fae */ /* 0x000fe4000d121850 */
[----:B------:R-:W-:Y:S02]  /*5860*/  IMAD.WIDE R204, R204, 0x4, R114 ;  /* 0x00000004cccc7825 */ /* 0x000fe400078e0272 */
[----:B------:R-:W-:Y:S01]  /*5870*/  LDGSTS.E [R17+0xc004], desc[UR16][R150.64], !P2 ;  /* 0x0c00400096117fae */ /* 0x000fe2000d121850 */
[----:B------:R-:W-:Y:S01]  /*5880*/  ISETP.GE.U32.AND P2, PT, R0, 0x7fffff94, PT ;  /* 0x7fffff940000780c */ /* 0x000fe20003f46070 */
[----:B------:R-:W-:-:S02]  /*5890*/  VIADD R0, R2, 0xffffffd1 ;  /* 0xffffffd102007836 */ /* 0x000fc40000000000 */
[----:B------:R-:W-:Y:S01]  /*58a0*/  LDGSTS.E [R17+0x8008], desc[UR16][R156.64], !P1 ;  /* 0x080080009c117fae */ /* 0x000fe2000c921850 */
[----:B------:R-:W-:-:S03]  /*58b0*/  IMAD.WIDE R202, R208, 0x4, R136 ;  /* 0x00000004d0ca7825 */ /* 0x000fc600078e0288 */
[----:B------:R-:W-:Y:S01]  /*58c0*/  LDGSTS.E [R17+0xc008], desc[UR16][R162.64], !P1 ;  /* 0x0c008000a2117fae */ /* 0x000fe2000c921850 */
[----:B------:R-:W-:Y:S01]  /*58d0*/  ISETP.GE.U32.AND P1, PT, R3, 0x7fffff93, PT ;  /* 0x7fffff930300780c */ /* 0x000fe20003f26070 */
[----:B------:R-:W-:Y:S02]  /*58e0*/  IMAD R3, R112, 0xc, RZ ;  /* 0x0000000c70037824 */ /* 0x000fe400078e02ff */
[----:B------:R-:W-:Y:S01]  /*58f0*/  LDGSTS.E [R17+0x800c], desc[UR16][R180.64], !P0 ;  /* 0x0800c000b4117fae */ /* 0x000fe2000c121850 */
[----:B------:R-:W-:Y:S01]  /*5900*/  IMAD.MOV.U32 R119, RZ, RZ, R9 ;  /* 0x000000ffff777224 */ /* 0x000fe200078e0009 */
[----:B------:R-:W-:Y:S01]  /*5910*/  LOP3.LUT R9, R7, 0x60, RZ, 0x3c, !PT ;  /* 0x0000006007097812 */ /* 0x000fe200078e3cff */
[----:B------:R-:W-:Y:S01]  /*5920*/  IMAD.WIDE R14, R3, 0x4, R136 ;  /* 0x00000004030e7825 */ /* 0x000fe200078e0288 */
[----:B------:R1:W-:Y:S02]  /*5930*/  STL.64 [R1+0x90], R10 ;  /* 0x0000900a01007387 */ /* 0x0003e40000100a00 */
[----:B------:R-:W-:Y:S01]  /*5940*/  IADD3 R9, R9, UR12, RZ ;  /* 0x0000000c09097c10 */ /* 0x000fe2000fffe0ff */
[----:B------:R-:W-:Y:S01]  /*5950*/  IMAD.WIDE R208, R208, 0x4, R114 ;  /* 0x00000004d0d07825 */ /* 0x000fe200078e0272 */
[----:B------:R-:W-:Y:S01]  /*5960*/  LDGSTS.E [R17+0xc00c], desc[UR16][R154.64], !P0 ;  /* 0x0c00c0009a117fae */ /* 0x000fe2000c121850 */
[----:B------:R-:W-:-:S02]  /*5970*/  ISETP.GE.U32.AND P0, PT, R0, 0x7fffff92, PT ;  /* 0x7fffff920000780c */ /* 0x000fc40003f06070 */
[----:B------:R-:W-:Y:S01]  /*5980*/  VIADD R0, R2, 0xffffffd0 ;  /* 0xffffffd002007836 */ /* 0x000fe20000000000 */
[----:B------:R2:W-:Y:S01]  /*5990*/  STL.64 [R1+0x88], R4 ;  /* 0x0000880401007387 */ /* 0x0005e20000100a00 */
[----:B------:R-:W-:-:S03]  /*59a0*/  IMAD.WIDE R236, R234, 0x4, R136 ;  /* 0x00000004eaec7825 */ /* 0x000fc600078e0288 */
[----:B------:R4:W-:Y:S01]  /*59b0*/  LDGSTS.E [R16], desc[UR16][R14.64], !P3 ;  /* 0x000000000e107fae */ /* 0x0009e2000d921850 */
[----:B-1----:R-:W-:-:S03]  /*59c0*/  IMAD.WIDE R10, R3, 0x4, R114 ;  /* 0x00000004030a7825 */ /* 0x002fc600078e0272 */
[----:B------:R3:W-:Y:S01]  /*59d0*/  STL.64 [R1+0x890], R152 ;  /* 0x0008909801007387 */ /* 0x0007e20000100a00 */
[----:B------:R-:W-:Y:S02]  /*59e0*/  IMAD R3, R112, 0xe, RZ ;  /* 0x0000000e70037824 */ /* 0x000fe400078e02ff */
[----:B------:R-:W-:Y:S01]  /*59f0*/  IMAD.WIDE R234, R234, 0x4, R114 ;  /* 0x00000004eaea7825 */ /* 0x000fe200078e0272 */
[----:B------:R1:W-:Y:S01]  /*5a00*/  LDGSTS.E [R16+0x4000], desc[UR16][R10.64], !P3 ;  /* 0x040000000a107fae */ /* 0x0003e2000d921850 */
[----:B------:R-:W-:Y:S02]  /*5a10*/  ISETP.GE.U32.AND P3, PT, R0, 0x7fffff91, PT ;  /* 0x7fffff910000780c */ /* 0x000fe40003f66070 */
[----:B--2---:R-:W-:Y:S01]  /*5a20*/  IMAD R5, R112, 0xd, RZ ;  /* 0x0000000d70057824 */ /* 0x004fe200078e02ff */
[----:B------:R4:W-:Y:S01]  /*5a30*/  STL.64 [R1+0x80], R14 ;  /* 0x0000800e01007387 */ /* 0x0009e20000100a00 */
[----:B------:R-:W-:Y:S02]  /*5a40*/  VIADD R0, R2, 0xffffffef ;  /* 0xffffffef02007836 */ /* 0x000fe40000000000 */
[----:B------:R-:W-:Y:S01]  /*5a50*/  IMAD.WIDE R116, R5, 0x4, R136 ;  /* 0x0000000405747825 */ /* 0x000fe200078e0288 */
[----:B------:R1:W-:Y:S01]  /*5a60*/  STL.64 [R1+0x78], R10 ;  /* 0x0000780a01007387 */ /* 0x0003e20000100a00 */
[----:B---3--:R-:W-:-:S02]  /*5a70*/  MOV R153, R119 ;  /* 0x0000007700997202 */ /* 0x008fc40000000f00 */
[----:B------:R-:W-:Y:S01]  /*5a80*/  IMAD.WIDE R18, R5, 0x4, R114 ;  /* 0x0000000405127825 */ /* 0x000fe200078e0272 */
[----:B------:R-:W-:Y:S03]  /*5a90*/  LDGSTS.E [R16+0x4], desc[UR16][R116.64], !P4 ;  /* 0x0000400074107fae */ /* 0x000fe6000e121850 */
[--C-:B------:R-:W-:Y:S01]  /*5aa0*/  IMAD.WIDE R214, R216, 0x4, R136.reuse ;  /* 0x00000004d8d67825 */ /* 0x100fe200078e0288 */
[----:B------:R-:W-:Y:S01]  /*5ab0*/  LDGSTS.E [R16+0x4004], desc[UR16][R18.64], !P4 ;  /* 0x0400400012107fae */ /* 0x000fe2000e121850 */
[----:B------:R-:W-:Y:S02]  /*5ac0*/  ISETP.GE.U32.AND P4, PT, R0, 0x7fffffb0, PT ;  /* 0x7fffffb00000780c */ /* 0x000fe40003f86070 */
[C---:B----4-:R-:W-:Y:S01]  /*5ad0*/  IMAD.WIDE R14, R3.reuse, 0x4, R136 ;  /* 0x00000004030e7825 */ /* 0x050fe200078e0288 */
[----:B------:R-:W-:Y:S03]  /*5ae0*/  STL.64 [R1+0x70], R116 ;  /* 0x0000707401007387 */ /* 0x000fe60000100a00 */
[----:B-1----:R-:W-:Y:S01]  /*5af0*/  IMAD.WIDE R10, R3, 0x4, R114 ;  /* 0x00000004030a7825 */ /* 0x002fe200078e0272 */
[----:B------:R-:W-:Y:S01]  /*5b00*/  STL.64 [R1+0x68], R18 ;  /* 0x0000681201007387 */ /* 0x000fe20000100a00 */
[----:B------:R-:W-:-:S02]  /*5b10*/  IADD3 R3, R2, -0x12, RZ ;  /* 0xffffffee02037810 */ /* 0x000fc40007ffe0ff */
        /* <DEDUP_REMOVED lines=9> */
[----:B------:R-:W-:Y:S01]  /*5bb0*/  IMAD.WIDE R220, R220, 0x4, R114 ;  /* 0x00000004dcdc7825 */ /* 0x000fe200078e0272 */
[----:B------:R-:W-:Y:S02]  /*5bc0*/  IADD3 R3, R2, -0x31, RZ ;  /* 0xffffffcf02037810 */ /* 0x000fe40007ffe0ff */
[C---:B-1----:R-:W-:Y:S01]  /*5bd0*/  LOP3.LUT R15, R7.reuse, 0x40, RZ, 0x3c, !PT ;  /* 0x00000040070f7812 */ /* 0x042fe200078e3cff */
[----:B------:R-:W-:Y:S01]  /*5be0*/  IMAD.WIDE R222, R224, 0x4, R136 ;  /* 0x00000004e0de7825 */ /* 0x000fe200078e0288 */
[----:B------:R-:W-:-:S03]  /*5bf0*/  LOP3.LUT R14, R7, 0x50, RZ, 0x3c, !PT ;  /* 0x00000050070e7812 */ /* 0x000fc600078e3cff */
[----:B------:R-:W-:Y:S02]  /*5c00*/  VIADD R15, R15, UR12 ;  /* 0x0000000c0f0f7c36 */ /* 0x000fe40008000000 */
[----:B--2---:R-:W-:-:S04]  /*5c10*/  IMAD.WIDE R10, R0, 0x4, R136 ;  /* 0x00000004000a7825 */ /* 0x004fc800078e0288 */
[----:B------:R-:W-:Y:S01]  /*5c20*/  VIADD R0, R2, 0xffffffed ;  /* 0xffffffed02007836 */ /* 0x000fe20000000000 */
[----:B------:R1:W-:Y:S01]  /*5c30*/  LDGSTS.E [R16+0xc], desc[UR16][R10.64], !P6 ;  /* 0x0000c0000a107fae */ /* 0x0003e2000f121850 */
[----:B------:R-:W-:Y:S02]  /*5c40*/  VIADD R14, R14, UR12 ;  /* 0x0000000c0e0e7c36 */ /* 0x000fe40008000000 */
        /* <DEDUP_REMOVED lines=19> */
[----:B------:R-:W-:-:S02]  /*5d80*/  IMAD.SHL.U32 R0, R112, 0x10, RZ ;  /* 0x0000001070007824 */ /* 0x000fc400078e00ff */
[----:B------:R1:W-:Y:S01]  /*5d90*/  STL.64 [R1+0x50], R10 ;  /* 0x0000500a01007387 */ /* 0x0003e20000100a00 */
[----:B------:R-:W-:Y:S02]  /*5da0*/  VIADD R8, R8, UR12 ;  /* 0x0000000c08087c36 */ /* 0x000fe40008000000 */
[----:B------:R-:W-:Y:S01]  /*5db0*/  IMAD.MOV.U32 R152, RZ, RZ, R118 ;  /* 0x000000ffff987224 */ /* 0x000fe200078e0076 */
[----:B------:R-:W-:Y:S04]  /*5dc0*/  LDGSTS.E [R16+0x800c], desc[UR16][R196.64], !P3 ;  /* 0x0800c000c4107fae */ /* 0x000fe8000d921850 */
[----:B------:R2:W-:Y:S01]  /*5dd0*/  STL.64 [R1+0x48], R4 ;  /* 0x0000480401007387 */ /* 0x0005e20000100a00 */
[----:B-1----:R-:W-:-:S03]  /*5de0*/  IMAD.WIDE R10, R0, 0x4, R136 ;  /* 0x00000004000a7825 */ /* 0x002fc600078e0288 */
[----:B------:R-:W-:Y:S01]  /*5df0*/  LDGSTS.E [R16+0xc00c], desc[UR16][R170.64], !P3 ;  /* 0x0c00c000aa107fae */ /* 0x000fe2000d921850 */
[----:B------:R-:W-:Y:S01]  /*5e00*/  ISETP.GE.U32.AND P3, PT, R3, 0x7fffff8e, PT ;  /* 0x7fffff8e0300780c */ /* 0x000fe20003f66070 */
[----:B------:R-:W-:Y:S02]  /*5e10*/  VIADD R3, R2, 0xffffffcc ;  /* 0xffffffcc02037836 */ /* 0x000fe40000000000 */
[----:B------:R1:W-:Y:S01]  /*5e20*/  LDGSTS.E [R15], desc[UR16][R10.64], !P4 ;  /* 0x000000000a0f7fae */ /* 0x0003e2000e121850 */
[----:B--2---:R-:W-:-:S03]  /*5e30*/  IMAD.WIDE R4, R0, 0x4, R114 ;  /* 0x0000000400047825 */ /* 0x004fc600078e0272 */
[----:B------:R1:W-:Y:S01]  /*5e40*/  STL.64 [R1+0x40], R10 ;  /* 0x0000400a01007387 */ /* 0x0003e20000100a00 */
[----:B------:R-:W-:-:S03]  /*5e50*/  IMAD R0, R112, 0x11, RZ ;  /* 0x0000001170007824 */ /* 0x000fc600078e02ff */
[----:B------:R2:W-:Y:S01]  /*5e60*/  LDGSTS.E [R15+0x4000], desc[UR16][R4.64], !P4 ;  /* 0x04000000040f7fae */ /* 0x0005e2000e121850 */
[----:B------:R-:W-:Y:S01]  /*5e70*/  ISETP.GE.U32.AND P4, PT, R3, 0x7fffff8d, PT ;  /* 0x7fffff8d0300780c */ /* 0x000fe20003f86070 */
[----:B------:R-:W-:Y:S02]  /*5e80*/  IMAD R3, R112, 0x12, RZ ;  /* 0x0000001270037824 */ /* 0x000fe400078e02ff */
[C---:B------:R-:W-:Y:S01]  /*5e90*/  IMAD.WIDE R116, R0.reuse, 0x4, R136 ;  /* 0x0000000400747825 */ /* 0x040fe200078e0288 */
[----:B------:R2:W-:Y:S03]  /*5ea0*/  STL.64 [R1+0x38], R4 ;  /* 0x0000380401007387 */ /* 0x0005e60000100a00 */
[----:B------:R-:W-:Y:S01]  /*5eb0*/  IMAD.WIDE R18, R0, 0x4, R114 ;  /* 0x0000000400127825 */ /* 0x000fe200078e0272 */
[----:B------:R-:W-:Y:S01]  /*5ec0*/  IADD3 R0, R2, -0x15, RZ ;  /* 0xffffffeb02007810 */ /* 0x000fe20007ffe0ff */
[----:B------:R-:W-:Y:S02]  /*5ed0*/  LDGSTS.E [R15+0x4], desc[UR16][R116.64], !P5 ;  /* 0x00004000740f7fae */ /* 0x000fe4000e921850 */
[----:B-1----:R-:W-:-:S02]  /*5ee0*/  IMAD.WIDE R10, R3, 0x4, R136 ;  /* 0x00000004030a7825 */ /* 0x002fc400078e0288 */
[----:B------:R-:W-:Y:S01]  /*5ef0*/  LDGSTS.E [R15+0x4004], desc[UR16][R18.64], !P5 ;  /* 0x04004000120f7fae */ /* 0x000fe2000e921850 */
[----:B------:R-:W-:Y:S01]  /*5f00*/  ISETP.GE.U32.AND P5, PT, R0, 0x7fffffac, PT ;  /* 0x7fffffac0000780c */ /* 0x000fe20003fa6070 */
[----:B------:R-:W-:Y:S02]  /*5f10*/  IMAD R0, R112, 0x13, RZ ;  /* 0x0000001370007824 */ /* 0x000fe400078e02ff */
[----:B--2---:R-:W-:Y:S01]  /*5f20*/  IMAD.WIDE R4, R3, 0x4, R114 ;  /* 0x0000000403047825 */ /* 0x004fe200078e0272 */
[----:B------:R-:W-:Y:S03]  /*5f30*/  STL.64 [R1+0x30], R116 ;  /* 0x0000307401007387 */ /* 0x000fe60000100a00 */
[C---:B------:R-:W-:Y:S01]  /*5f40*/  VIADD R3, R2.reuse, 0xffffffea ;  /* 0xffffffea02037836 */ /* 0x040fe20000000000 */
[----:B------:R-:W-:Y:S04]  /*5f50*/  STL.64 [R1+0x28], R18 ;  /* 0x0000281201007387 */ /* 0x000fe80000100a00 */
[----:B------:R1:W-:Y:S04]  /*5f60*/  STL.64 [R1+0x20], R10 ;  /* 0x0000200a01007387 */ /* 0x0003e80000100a00 */
[----:B------:R1:W-:Y:S04]  /*5f70*/  LDGSTS.E [R15+0x8], desc[UR16][R10.64], !P6 ;  /* 0x000080000a0f7fae */ /* 0x0003e8000f121850 */
[----:B------:R2:W-:Y:S04]  /*5f80*/  STL.64 [R1+0x18], R4 ;  /* 0x0000180401007387 */ /* 0x0005e80000100a00 */
[----:B------:R2:W-:Y:S01]  /*5f90*/  LDGSTS.E [R15+0x4008], desc[UR16][R4.64], !P6 ;  /* 0x04008000040f7fae */ /* 0x0005e2000f121850 */
[----:B------:R-:W-:Y:S01]  /*5fa0*/  ISETP.GE.U32.AND P6, PT, R3, 0x7fffffab, PT ;  /* 0x7fffffab0300780c */ /* 0x000fe20003fc6070 */
[----:B------:R-:W-:-:S02]  /*5fb0*/  VIADD R3, R2, 0xffffffcb ;  /* 0xffffffcb02037836 */ /* 0x000fc40000000000 */
[----:B-1----:R-:W-:-:S05]  /*5fc0*/  IMAD.WIDE R10, R0, 0x4, R136 ;  /* 0x00000004000a7825 */ /* 0x002fca00078e0288 */
[----:B------:R-:W-:Y:S01]  /*5fd0*/  LDGSTS.E [R15+0xc], desc[UR16][R10.64], !P2 ;  /* 0x0000c0000a0f7fae */ /* 0x000fe2000d121850 */
[----:B--2---:R-:W-:-:S03]  /*5fe0*/  IMAD.WIDE R4, R0, 0x4, R114 ;  /* 0x0000000400047825 */ /* 0x004fc600078e0272 */
[----:B------:R-:W-:Y:S01]  /*5ff0*/  STL.64 [R1+0x10], R10 ;  /* 0x0000100a01007387 */ /* 0x000fe20000100a00 */
[----:B------:R-:W-:-:S03]  /*6000*/  VIADD R0, R2, 0xffffffe9 ;  /* 0xffffffe902007836 */ /* 0x000fc60000000000 */
[----:B------:R1:W-:Y:S02]  /*6010*/  LDGSTS.E [R15+0x400c], desc[UR16][R4.64], !P2 ;  /* 0x0400c000040f7fae */ /* 0x0003e4000d121850 */
[----:B------:R-:W-:Y:S02]  /*6020*/  ISETP.GE.U32.AND P2, PT, R0, 0x7fffffaa, PT ;  /* 0x7fffffaa0000780c */ /* 0x000fe40003f46070 */
[----:B------:R-:W-:Y:S01]  /*6030*/  LDGSTS.E [R15+0x8000], desc[UR16][R184.64], !P1 ;  /* 0x08000000b80f7fae */ /* 0x000fe2000c921850 */
[----:B------:R-:W-:-:S03]  /*6040*/  IADD3 R0, R2, -0x18, RZ ;  /* 0xffffffe802007810 */ /* 0x000fc60007ffe0ff */
[----:B------:R-:W-:Y:S01]  /*6050*/  LDGSTS.E [R15+0xc000], desc[UR16][R190.64], !P1 ;  /* 0x0c000000be0f7fae */ /* 0x000fe2000c921850 */
[----:B------:R-:W-:Y:S01]  /*6060*/  ISETP.GE.U32.AND P1, PT, R0, 0x7fffffa9, PT ;  /* 0x7fffffa90000780c */ /* 0x000fe20003f26070 */
[C---:B------:R-:W-:Y:S02]  /*6070*/  VIADD R0, R2.reuse, 0xffffffca ;  /* 0xffffffca02007836 */ /* 0x040fe40000000000 */
[----:B------:R-:W-:Y:S04]  /*6080*/  LDGSTS.E [R15+0x8004], desc[UR16][R122.64], !P0 ;  /* 0x080040007a0f7fae */ /* 0x000fe8000c121850 */
[----:B------:R-:W-:Y:S01]  /*6090*/  LDGSTS.E [R15+0xc004], desc[UR16][R182.64], !P0 ;  /* 0x0c004000b60f7fae */ /* 0x000fe2000c121850 */
[----:B------:R-:W-:Y:S02]  /*60a0*/  ISETP.GE.U32.AND P0, PT, R3, 0x7fffff8c, PT ;  /* 0x7fffff8c0300780c */ /* 0x000fe40003f06070 */
[----:B------:R-:W-:Y:S01]  /*60b0*/  IADD3 R3, R2, -0x3d, RZ ;  /* 0xffffffc302037810 */ /* 0x000fe20007ffe0ff */
[----:B------:R-:W-:Y:S04]  /*60c0*/  LDGSTS.E [R15+0x8008], desc[UR16][R188.64], !P3 ;  /* 0x08008000bc0f7fae */ /* 0x000fe8000d921850 */
[----:B------:R-:W-:Y:S01]  /*60d0*/  LDGSTS.E [R15+0xc008], desc[UR16][R194.64], !P3 ;  /* 0x0c008000c20f7fae */ /* 0x000fe2000d921850 */
[----:B------:R-:W-:-:S02]  /*60e0*/  ISETP.GE.U32.AND P3, PT, R0, 0x7fffff8b, PT ;  /* 0x7fffff8b0000780c */ /* 0x000fc40003f66070 */
[----:B------:R-:W-:Y:S01]  /*60f0*/  IADD3 R0, R2, -0x37, RZ ;  /* 0xffffffc902007810 */ /* 0x000fe20007ffe0ff */
[----:B------:R1:W-:Y:S04]  /*6100*/  STL.64 [R1+0x8], R4 ;  /* 0x0000080401007387 */ /* 0x0003e80000100a00 */
[----:B------:R-:W-:Y:S04]  /*6110*/  LDGSTS.E [R15+0x800c], desc[UR16][R206.64], !P4 ;  /* 0x0800c000ce0f7fae */ /* 0x000fe8000e121850 */
[----:B------:R-:W-:Y:S01]  /*6120*/  LDGSTS.E [R15+0xc00c], desc[UR16][R186.64], !P4 ;  /* 0x0c00c000ba0f7fae */ /* 0x000fe2000e121850 */
[----:B------:R-:W-:Y:S01]  /*6130*/  ISETP.GE.U32.AND P4, PT, R0, 0x7fffff8a, PT ;  /* 0x7fffff8a0000780c */ /* 0x000fe20003f86070 */
[----:B------:R-:W-:-:S02]  /*6140*/  VIADD R0, R2, 0xffffffc8 ;  /* 0xffffffc802007836 */ /* 0x000fc40000000000 */
[----:B-1----:R-:W-:-:S04]  /*6150*/  IMAD.WIDE R4, R250, 0x4, R136 ;  /* 0x00000004fa047825 */ /* 0x002fc800078e0288 */
[----:B------:R-:W-:Y:S01]  /*6160*/  IMAD.WIDE R250, R250, 0x4, R114 ;  /* 0x00000004fafa7825 */ /* 0x000fe200078e0272 */
[----:B------:R1:W-:Y:S04]  /*6170*/  LDGSTS.E [R14], desc[UR16][R4.64], !P5 ;  /* 0x00000000040e7fae */ /* 0x0003e8000e921850 */
[----:B------:R-:W-:Y:S01]  /*6180*/  LDGSTS.E [R14+0x4000], desc[UR16][R250.64], !P5 ;  /* 0x04000000fa0e7fae */ /* 0x000fe2000e921850 */
[----:B------:R-:W-:Y:S01]  /*6190*/  ISETP.GE.U32.AND P5, PT, R0, 0x7fffff89, PT ;  /* 0x7fffff890000780c */ /* 0x000fe20003fa6070 */
[----:B------:R-:W-:Y:S02]  /*61a0*/  VIADD R0, R2, 0xffffffe7 ;  /* 0xffffffe702007836 */ /* 0x000fe40000000000 */
[----:B------:R-:W-:Y:S04]  /*61b0*/  LDGSTS.E [R14+0x4], desc[UR16][R248.64], !P6 ;  /* 0x00004000f80e7fae */ /* 0x000fe8000f121850 */
[----:B------:R-:W-:Y:S01]  /*61c0*/  LDGSTS.E [R14+0x4004], desc[UR16][R246.64], !P6 ;  /* 0x04004000f60e7fae */ /* 0x000fe2000f121850 */
[----:B------:R-:W-:-:S02]  /*61d0*/  ISETP.GE.U32.AND P6, PT, R0, 0x7fffffa8, PT ;  /* 0x7fffffa80000780c */ /* 0x000fc40003fc6070 */
[----:B------:R-:W-:Y:S01]  /*61e0*/  IADD3 R0, R2, -0x1a, RZ ;  /* 0xffffffe602007810 */ /* 0x000fe20007ffe0ff */
[----:B------:R-:W-:Y:S04]  /*61f0*/  LDGSTS.E [R14+0x8], desc[UR16][R244.64], !P2 ;  /* 0x00008000f40e7fae */ /* 0x000fe8000d121850 */
[----:B------:R-:W-:Y:S01]  /*6200*/  LDGSTS.E [R14+0x4008], desc[UR16][R242.64], !P2 ;  /* 0x04008000f20e7fae */ /* 0x000fe2000d121850 */
[----:B------:R-:W-:Y:S01]  /*6210*/  ISETP.GE.U32.AND P2, PT, R0, 0x7fffffa7, PT ;  /* 0x7fffffa70000780c */ /* 0x000fe20003f46070 */
[----:B------:R-:W-:Y:S02]  /*6220*/  VIADD R0, R2, 0xffffffe5 ;  /* 0xffffffe502007836 */ /* 0x000fe40000000000 */
[----:B------:R-:W-:Y:S04]  /*6230*/  LDGSTS.E [R14+0xc], desc[UR16][R240.64], !P1 ;  /* 0x0000c000f00e7fae */ /* 0x000fe8000c921850 */
[----:B------:R-:W-:Y:S01]  /*6240*/  LDGSTS.E [R14+0x400c], desc[UR16][R238.64], !P1 ;  /* 0x0400c000ee0e7fae */ /* 0x000fe2000c921850 */
[----:B------:R-:W-:Y:S01]  /*6250*/  ISETP.GE.U32.AND P1, PT, R0, 0x7fffffa6, PT ;  /* 0x7fffffa60000780c */ /* 0x000fe20003f26070 */
[----:B------:R-:W-:-:S02]  /*6260*/  VIADD R0, R2, 0xffffffe4 ;  /* 0xffffffe402007836 */ /* 0x000fc40000000000 */
[----:B------:R-:W-:Y:S04]  /*6270*/  LDGSTS.E [R14+0x8000], desc[UR16][R200.64], !P0 ;  /* 0x08000000c80e7fae */ /* 0x000fe8000c121850 */
[----:B------:R-:W-:Y:S01]  /*6280*/  LDGSTS.E [R14+0xc000], desc[UR16][R120.64], !P0 ;  /* 0x0c000000780e7fae */ /* 0x000fe2000c121850 */
[----:B------:R-:W-:Y:S02]  /*6290*/  ISETP.GE.U32.AND P0, PT, R0, 0x7fffffa5, PT ;  /* 0x7fffffa50000780c */ /* 0x000fe40003f06070 */
[----:B------:R-:W-:Y:S01]  /*62a0*/  IADD3 R0, R2, -0x39, RZ ;  /* 0xffffffc702007810 */ /* 0x000fe20007ffe0ff */
[----:B------:R-:W-:Y:S04]  /*62b0*/  LDGSTS.E [R14+0x8004], desc[UR16][R212.64], !P3 ;  /* 0x08004000d40e7fae */ /* 0x000fe8000d921850 */
[----:B------:R-:W-:Y:S01]  /*62c0*/  LDGSTS.E [R14+0xc004], desc[UR16][R198.64], !P3 ;  /* 0x0c004000c60e7fae */ /* 0x000fe2000d921850 */
[----:B------:R-:W-:Y:S01]  /*62d0*/  ISETP.GE.U32.AND P3, PT, R0, 0x7fffff88, PT ;  /* 0x7fffff880000780c */ /* 0x000fe20003f66070 */
[----:B------:R-:W-:-:S02]  /*62e0*/  VIADD R0, R2, 0xffffffc6 ;  /* 0xffffffc602007836 */ /* 0x000fc40000000000 */
        /* <DEDUP_REMOVED lines=8> */
[----:B------:R-:W-:Y:S04]  /*6370*/  LDGSTS.E [R9], desc[UR16][R236.64], !P6 ;  /* 0x00000000ec097fae */ /* 0x000fe8000f121850 */
        /* <DEDUP_REMOVED lines=17> */
[----:B------:R-:W-:Y:S01]  /*6490*/  ISETP.GE.U32.AND P3, PT, R0, 0x7fffffa1, PT ;  /* 0x7fffffa10000780c */ /* 0x000fe20003f66070 */
[----:B------:R-:W-:Y:S02]  /*64a0*/  IMAD R0, R112, 0x3a, RZ ;  /* 0x0000003a70007824 */ /* 0x000fe400078e02ff */
[----:B------:R-:W-:Y:S02]  /*64b0*/  LDGSTS.E [R9+0x8004], desc[UR16][R230.64], !P4 ;  /* 0x08004000e6097fae */ /* 0x000fe4000e121850 */
[----:B------:R-:W-:-:S02]  /*64c0*/  IMAD.WIDE R124, R0, 0x4, R136 ;  /* 0x00000004007c7825 */ /* 0x000fc400078e0288 */
[----:B------:R-:W-:Y:S01]  /*64d0*/  LDGSTS.E [R9+0xc004], desc[UR16][R232.64], !P4 ;  /* 0x0c004000e8097fae */ /* 0x000fe2000e121850 */
[----:B------:R-:W-:Y:S01]  /*64e0*/  ISETP.GE.U32.AND P4, PT, R3, 0x7fffff84, PT ;  /* 0x7fffff840300780c */ /* 0x000fe20003f86070 */
[----:B------:R-:W-:Y:S02]  /*64f0*/  IMAD R3, R112, 0x3b, RZ ;  /* 0x0000003b70037824 */ /* 0x000fe400078e02ff */
[----:B------:R-:W-:Y:S01]  /*6500*/  IMAD.WIDE R116, R0, 0x4, R114 ;  /* 0x0000000400747825 */ /* 0x000fe200078e0272 */
[----:B------:R1:W-:Y:S03]  /*6510*/  STL.64 [R1], R4 ;  /* 0x0000000401007387 */ /* 0x0003e60000100a00 */
[C---:B------:R-:W-:Y:S01]  /*6520*/  IMAD.WIDE R18, R3.reuse, 0x4, R136 ;  /* 0x0000000403127825 */ /* 0x040fe200078e0288 */
[----:B------:R2:W-:Y:S03]  /*6530*/  LDGSTS.E [R9+0x8008], desc[UR16][R124.64], !P5 ;  /* 0x080080007c097fae */ /* 0x0005e6000e921850 */
[----:B------:R-:W-:Y:S01]  /*6540*/  IMAD.WIDE R10, R3, 0x4, R114 ;  /* 0x00000004030a7825 */ /* 0x000fe200078e0272 */
[----:B------:R2:W-:Y:S03]  /*6550*/  STL.64 [R1+0x140], R124 ;  /* 0x0001407c01007387 */ /* 0x0005e60000100a00 */
[----:B------:R-:W-:Y:S01]  /*6560*/  VIADD R0, R2, 0xffffffc1 ;  /* 0xffffffc102007836 */ /* 0x000fe20000000000 */
[----:B------:R3:W-:Y:S01]  /*6570*/  LDGSTS.E [R9+0xc008], desc[UR16][R116.64], !P5 ;  /* 0x0c00800074097fae */ /* 0x0007e2000e921850 */
[----:B------:R-:W-:Y:S01]  /*6580*/  IMAD R3, R112, 0x1c, RZ ;  /* 0x0000001c70037824 */ /* 0x000fe200078e02ff */
[----:B-1----:R-:W1:Y:S01]  /*6590*/  LDC R5, c[0x0][0x230] ;  /* 0x00008c00ff057b82 */ /* 0x002e620000000800 */
[----:B------:R-:W-:Y:S01]  /*65a0*/  VIADD R4, R2, 0xffffffc2 ;  /* 0xffffffc202047836 */ /* 0x000fe20000000000 */
[----:B------:R3:W-:Y:S04]  /*65b0*/  STL.64 [R1+0x158], R116 ;  /* 0x0001587401007387 */ /* 0x0007e80000100a00 */
[----:B------:R-:W-:Y:S01]  /*65c0*/  LDGSTS.E [R9+0x800c], desc[UR16][R18.64], !P6 ;  /* 0x0800c00012097fae */ /* 0x000fe2000f121850 */
[----:B--2---:R-:W-:Y:S01]  /*65d0*/  IMAD.WIDE R124, R3, 0x4, R136 ;  /* 0x00000004037c7825 */ /* 0x004fe200078e0288 */
[----:B------:R-:W-:-:S02]  /*65e0*/  ISETP.GE.U32.AND P5, PT, R4, 0x7fffff83, PT ;  /* 0x7fffff830400780c */ /* 0x000fc40003fa6070 */
[----:B------:R-:W-:Y:S01]  /*65f0*/  STL.64 [R1+0x180], R18 ;  /* 0x0001801201007387 */ /* 0x000fe20000100a00 */
[----:B------:R-:W-:-:S03]  /*6600*/  IMAD R4, R112, 0x1f, RZ ;  /* 0x0000001f70047824 */ /* 0x000fc600078e02ff */
[----:B------:R2:W-:Y:S01]  /*6610*/  LDGSTS.E [R9+0xc00c], desc[UR16][R10.64], !P6 ;  /* 0x0c00c0000a097fae */ /* 0x0005e2000f121850 */
[----:B------:R-:W-:Y:S01]  /*6620*/  ISETP.GE.U32.AND P6, PT, R0, 0x7fffff82, PT ;  /* 0x7fffff820000780c */ /* 0x000fe20003fc6070 */
[----:B---3--:R-:W-:Y:S01]  /*6630*/  IMAD.WIDE R116, R3, 0x4, R114 ;  /* 0x0000000403747825 */ /* 0x008fe200078e0272 */
[C---:B------:R-:W-:Y:S01]  /*6640*/  IADD3 R0, R2.reuse, -0x40, RZ ;  /* 0xffffffc002007810 */ /* 0x040fe20007ffe0ff */
[----:B------:R2:W-:Y:S04]  /*6650*/  STL.64 [R1+0x198], R10 ;  /* 0x0001980a01007387 */ /* 0x0005e80000100a00 */
[----:B------:R-:W-:Y:S04]  /*6660*/  LDGSTS.E [R8], desc[UR16][R124.64], !P2 ;  /* 0x000000007c087fae */ /* 0x000fe8000d121850 */
[----:B------:R-:W-:Y:S01]  /*6670*/  LDGSTS.E [R8+0x4000], desc[UR16][R116.64], !P2 ;  /* 0x0400000074087fae */ /* 0x000fe2000d121850 */
[----:B--2---:R-:W-:-:S03]  /*6680*/  VIADD R11, R2, 0x3f ;  /* 0x0000003f020b7836 */ /* 0x004fc60000000000 */
[----:B------:R-:W-:Y:S01]  /*6690*/  STL [R1+0x740], R7 ;  /* 0x0007400701007387 */ /* 0x000fe20000100800 */
[----:B------:R-:W-:Y:S01]  /*66a0*/  IMAD R2, R112, 0x1d, RZ ;  /* 0x0000001d70027824 */ /* 0x000fe200078e02ff */
[----:B------:R-:W-:Y:S02]  /*66b0*/  LOP3.LUT R10, R252, 0x3f, RZ, 0xc0, !PT ;  /* 0x0000003ffc0a7812 */ /* 0x000fe400078ec0ff */
[----:B------:R-:W-:Y:S01]  /*66c0*/  STL [R1+0x708], R11 ;  /* 0x0007080b01007387 */ /* 0x000fe20000100800 */
[----:B------:R-:W-:Y:S01]  /*66d0*/  IMAD.WIDE R18, R2, 0x4, R136 ;  /* 0x0000000402127825 */ /* 0x000fe200078e0288 */
[----:B------:R-:W-:Y:S01]  /*66e0*/  ISETP.GE.AND P2, PT, R10, R0, PT ;  /* 0x000000000a00720c */ /* 0x000fe20003f46270 */
[----:B------:R-:W2:Y:S01]  /*66f0*/  LDC R252, c[0x0][0x230] ;  /* 0x00008c00fffc7b82 */ /* 0x000ea20000000800 */
[----:B------:R-:W-:Y:S01]  /*6700*/  STL.64 [R1+0x1a8], R124 ;  /* 0x0001a87c01007387 */ /* 0x000fe20000100a00 */
[----:B------:R-:W-:-:S03]  /*6710*/  IMAD.WIDE R2, R2, 0x4, R114 ;  /* 0x0000000402027825 */ /* 0x000fc600078e0272 */
[----:B------:R-:W-:Y:S04]  /*6720*/  LDGSTS.E [R8+0x4], desc[UR16][R18.64], !P1 ;  /* 0x0000400012087fae */ /* 0x000fe8000c921850 */
[----:B------:R3:W-:Y:S01]  /*6730*/  LDGSTS.E [R8+0x4004], desc[UR16][R2.64], !P1 ;  /* 0x0400400002087fae */ /* 0x0007e2000c921850 */
[----:B------:R-:W-:-:S03]  /*6740*/  ISETP.GT.AND P1, PT, R11, 0x3f, PT ;  /* 0x0000003f0b00780c */ /* 0x000fc60003f24270 */
[----:B------:R-:W-:Y:S04]  /*6750*/  STL.64 [R1+0x1c0], R116 ;  /* 0x0001c07401007387 */ /* 0x000fe80000100a00 */
[----:B------:R-:W-:Y:S04]  /*6760*/  STL.64 [R1+0x1e0], R18 ;  /* 0x0001e01201007387 */ /* 0x000fe80000100a00 */
[----:B------:R3:W-:Y:S02]  /*6770*/  STL.64 [R1+0x200], R2 ;  /* 0x0002000201007387 */ /* 0x0007e40000100a00 */
[----:B---3--:R-:W-:-:S02]  /*6780*/  SEL R2, RZ, 0x4, !P1 ;  /* 0x00000004ff027807 */ /* 0x008fc40004800000 */
[----:B------:R-:W-:Y:S01]  /*6790*/  ISETP.GE.U32.AND P1, PT, R0, 0x7fffff81, PT ;  /* 0x7fffff810000780c */ /* 0x000fe20003f26070 */
[----:B------:R-:W-:Y:S01]  /*67a0*/  IMAD R0, R112, 0x1e, RZ ;  /* 0x0000001e70007824 */ /* 0x000fe200078e02ff */
[----:B------:R-:W-:Y:S02]  /*67b0*/  SEL R3, RZ, 0x4, P2 ;  /* 0x00000004ff037807 */ /* 0x000fe40001000000 */
[----:B------:R-:W-:Y:S01]  /*67c0*/  ISETP.GE.AND P2, PT, R10, UR4, PT ;  /* 0x000000040a007c0c */ /* 0x000fe2000bf46270 */
[----:B------:R-:W-:-:S03]  /*67d0*/  IMAD.WIDE R116, R0, 0x4, R136 ;  /* 0x0000000400747825 */ /* 0x000fc600078e0288 */
[----:B------:R-:W-:Y:S01]  /*67e0*/  SEL R2, R2, RZ, !P2 ;  /* 0x000000ff02027207 */ /* 0x000fe20005000000 */
[----:B------:R-:W-:Y:S01]  /*67f0*/  IMAD.WIDE R18, R0, 0x4, R114 ;  /* 0x0000000400127825 */ /* 0x000fe200078e0272 */
[----:B------:R-:W-:Y:S01]  /*6800*/  ISETP.GT.AND P2, PT, R11, 0x7f, PT ;  /* 0x0000007f0b00780c */ /* 0x000fe20003f44270 */
[----:B------:R3:W-:Y:S03]  /*6810*/  STL.64 [R1+0x208], R116 ;  /* 0x0002087401007387 */ /* 0x0007e60000100a00 */
[----:B------:R-:W-:Y:S01]  /*6820*/  SEL R0, R3, RZ, P2 ;  /* 0x000000ff03007207 */ /* 0x000fe20001000000 */
[----:B------:R3:W-:Y:S01]  /*6830*/  LDGSTS.E [R8+0x8], desc[UR16][R116.64], !P0 ;  /* 0x0000800074087fae */ /* 0x0007e2000c121850 */
[----:B------:R-:W-:Y:S01]  /*6840*/  ISETP.NE.U32.AND P2, PT, R2, RZ, PT ;  /* 0x000000ff0200720c */ /* 0x000fe20003f45070 */
[----:B------:R-:W4:Y:S01]  /*6850*/  LDC R3, c[0x0][0x230] ;  /* 0x00008c00ff037b82 */ /* 0x000f220000000800 */
[----:B-1----:R-:W-:Y:S01]  /*6860*/  IADD3 R2, R5, -0x41, RZ ;  /* 0xffffffbf05027810 */ /* 0x002fe20007ffe0ff */
[----:B------:R1:W-:Y:S04]  /*6870*/  STL.64 [R1+0x210], R18 ;  /* 0x0002101201007387 */ /* 0x0003e80000100a00 */
[----:B------:R1:W-:Y:S01]  /*6880*/  LDGSTS.E [R8+0x4008], desc[UR16][R18.64], !P0 ;  /* 0x0400800012087fae */ /* 0x0003e2000c121850 */
[----:B------:R-:W-:Y:S01]  /*6890*/  ISETP.NE.U32.AND P0, PT, R0, RZ, PT ;  /* 0x000000ff0000720c */ /* 0x000fe20003f05070 */
[----:B------:R-:W-:Y:S01]  /*68a0*/  IMAD R0, R112, 0x3c, RZ ;  /* 0x0000003c70007824 */ /* 0x000fe200078e02ff */
[----:B------:R-:W2:Y:S01]  /*68b0*/  LDC R5, c[0x0][0x230] ;  /* 0x00008c00ff057b82 */ /* 0x000ea20000000800 */
[----:B---3--:R-:W-:-:S04]  /*68c0*/  IMAD.WIDE R116, R4, 0x4, R136 ;  /* 0x0000000404747825 */ /* 0x008fc800078e0288 */
[----:B------:R-:W-:Y:S01]  /*68d0*/  IMAD.WIDE R126, R0, 0x4, R136 ;  /* 0x00000004007e7825 */ /* 0x000fe200078e0288 */
[----:B------:R3:W-:Y:S03]  /*68e0*/  LDGSTS.E [R8+0xc], desc[UR16][R116.64], !P3 ;  /* 0x0000c00074087fae */ /* 0x0007e6000d921850 */
[--C-:B-1----:R-:W-:Y:S01]  /*68f0*/  IMAD.WIDE R18, R4, 0x4, R114.reuse ;  /* 0x0000000404127825 */ /* 0x102fe200078e0272 */
[----:B------:R3:W-:Y:S01]  /*6900*/  STL.64 [R1+0x228], R116 ;  /* 0x0002287401007387 */ /* 0x0007e20000100a00 */
[----:B------:R-:W1:Y:S02]  /*6910*/  LDC R4, c[0x0][0x230] ;  /* 0x00008c00ff047b82 */ /* 0x000e640000000800 */
[----:B------:R-:W-:Y:S01]  /*6920*/  IMAD.WIDE R124, R0, 0x4, R114 ;  /* 0x00000004007c7825 */ /* 0x000fe200078e0272 */
[----:B------:R3:W-:Y:S01]  /*6930*/  LDGSTS.E [R8+0x400c], desc[UR16][R18.64], !P3 ;  /* 0x0400c00012087fae */ /* 0x0007e2000d921850 */
[----:B------:R-:W-:-:S02]  /*6940*/  ISETP.GE.U32.AND P3, PT, R2, 0x7fffff80, PT ;  /* 0x7fffff800200780c */ /* 0x000fc40003f66070 */
[----:B------:R-:W-:Y:S01]  /*6950*/  IMAD R2, R112, 0x3d, RZ ;  /* 0x0000003d70027824 */ /* 0x000fe200078e02ff */
[----:B------:R3:W-:Y:S01]  /*6960*/  STL.64 [R1+0x220], R18 ;  /* 0x0002201201007387 */ /* 0x0007e20000100a00 */
[----:B------:R-:W-:Y:S01]  /*6970*/  VIADD R0, R6, 0xffffffbe ;  /* 0xffffffbe06007836 */ /* 0x000fe20000000000 */
[----:B----4-:R-:W-:Y:S01]  /*6980*/  IADD3 R3, R3, -0x44, RZ ;  /* 0xffffffbc03037810 */ /* 0x010fe20007ffe0ff */
[----:B---3--:R-:W-:Y:S01]  /*6990*/  IMAD.WIDE R116, R2, 0x4, R136 ;  /* 0x0000000402747825 */ /* 0x008fe200078e0288 */
[----:B------:R-:W-:Y:S04]  /*69a0*/  LDGSTS.E [R8+0x8000], desc[UR16][R126.64], !P4 ;  /* 0x080000007e087fae */ /* 0x000fe8000e121850 */
[----:B------:R3:W-:Y:S01]  /*69b0*/  LDGSTS.E [R8+0xc000], desc[UR16][R124.64], !P4 ;  /* 0x0c0000007c087fae */ /* 0x0007e2000e121850 */
[----:B------:R-:W-:Y:S01]  /*69c0*/  ISETP.GE.U32.AND P4, PT, R0, 0x7fffff7f, PT ;  /* 0x7fffff7f0000780c */ /* 0x000fe20003f86070 */
[----:B------:R-:W-:-:S02]  /*69d0*/  IMAD R0, R112, 0x3e, RZ ;  /* 0x0000003e70007824 */ /* 0x000fc400078e02ff */
[----:B------:R-:W-:Y:S01]  /*69e0*/  IMAD.WIDE R18, R2, 0x4, R114 ;  /* 0x0000000402127825 */ /* 0x000fe200078e0272 */
[----:B------:R4:W-:Y:S03]  /*69f0*/  LDGSTS.E [R8+0x8004], desc[UR16][R116.64], !P5 ;  /* 0x0800400074087fae */ /* 0x0009e6000e921850 */
[----:B--2---:R-:W-:Y:S01]  /*6a00*/  VIADD R2, R252, 0xffffffbd ;  /* 0xffffffbdfc027836 */ /* 0x004fe20000000000 */
[----:B------:R2:W-:Y:S01]  /*6a10*/  LDGSTS.E [R8+0xc004], desc[UR16][R18.64], !P5 ;  /* 0x0c00400012087fae */ /* 0x0005e2000e921850 */
[----:B------:R-:W1:Y:S03]  /*6a20*/  LDC R252, c[0x0][0x230] ;  /* 0x00008c00fffc7b82 */ /* 0x000e660000000800 */
[----:B------:R-:W-:Y:S01]  /*6a30*/  ISETP.GE.U32.AND P5, PT, R2, 0x7fffff7e, PT ;  /* 0x7fffff7e0200780c */ /* 0x000fe20003fa6070 */
[----:B------:R-:W-:Y:S01]  /*6a40*/  STL.64 [R1+0x218], R126 ;  /* 0x0002187e01007387 */ /* 0x000fe20000100a00 */
[----:B------:R-:W-:-:S03]  /*6a50*/  IMAD R2, R112, 0x3f, RZ ;  /* 0x0000003f70027824 */ /* 0x000fc600078e02ff */
[----:B------:R3:W-:Y:S01]  /*6a60*/  STL.64 [R1+0x238], R124 ;  /* 0x0002387c01007387 */ /* 0x0007e20000100a00 */
[----:B------:R-:W-:-:S03]  /*6a70*/  IMAD.WIDE R6, R2, 0x4, R114 ;  /* 0x0000000402067825 */ /* 0x000fc600078e0272 */
[----:B------:R4:W-:Y:S04]  /*6a80*/  STL.64 [R1+0x230], R116 ;  /* 0x0002307401007387 */ /* 0x0009e80000100a00 */
[----:B------:R2:W-:Y:S01]  /*6a90*/  STL.64 [R1+0x248], R18 ;  /* 0x0002481201007387 */ /* 0x0005e20000100a00 */
[----:B---3--:R-:W-:-:S04]  /*6aa0*/  IMAD.WIDE R124, R0, 0x4, R136 ;  /* 0x00000004007c7825 */ /* 0x008fc800078e0288 */
[----:B----4-:R-:W-:Y:S01]  /*6ab0*/  IMAD.WIDE R116, R0, 0x4, R114 ;  /* 0x0000000400747825 */ /* 0x010fe200078e0272 */
[----:B------:R-:W-:Y:S03]  /*6ac0*/  STL.64 [R1+0x240], R124 ;  /* 0x0002407c01007387 */ /* 0x000fe60000100a00 */
[----:B--2---:R-:W-:Y:S01]  /*6ad0*/  IMAD.WIDE R18, R2, 0x4, R136 ;  /* 0x0000000402127825 */ /* 0x004fe200078e0288 */
[----:B------:R-:W-:Y:S03]  /*6ae0*/  STL.64 [R1+0x258], R116 ;  /* 0x0002587401007387 */ /* 0x000fe60000100a00 */
[----:B-1----:R-:W-:Y:S01]  /*6af0*/  VIADD R0, R4, 0xffffff9f ;  /* 0xffffff9f04007836 */ /* 0x002fe20000000000 */
[----:B------:R-:W-:Y:S01]  /*6b00*/  LDGSTS.E [R8+0x8008], desc[UR16][R124.64], !P6 ;  /* 0x080080007c087fae */ /* 0x000fe2000f121850 */
[----:B------:R-:W-:Y:S01]  /*6b10*/  VIADD R2, R5, 0xffffff9e ;  /* 0xffffff9e05027836 */ /* 0x000fe20000000000 */
[----:B------:R-:W1:Y:S02]  /*6b20*/  LDC R4, c[0x0][0x230] ;  /* 0x00008c00ff047b82 */ /* 0x000e640000000800 */
[----:B------:R-:W-:Y:S01]  /*6b30*/  LDGSTS.E [R8+0xc008], desc[UR16][R116.64], !P6 ;  /* 0x0c00800074087fae */ /* 0x000fe2000f121850 */
[----:B------:R-:W-:-:S03]  /*6b40*/  ISETP.GE.U32.AND P6, PT, R3, 0x7fffff7d, PT ;  /* 0x7fffff7d0300780c */ /* 0x000fc60003fc6070 */
[----:B------:R2:W-:Y:S04]  /*6b50*/  STL.64 [R1+0x250], R18 ;  /* 0x0002501201007387 */ /* 0x0005e80000100a00 */
[----:B------:R3:W-:Y:S04]  /*6b60*/  STL.64 [R1+0x260], R6 ;  /* 0x0002600601007387 */ /* 0x0007e80000100a00 */
[----:B------:R-:W-:Y:S04]  /*6b70*/  LDGSTS.E [R8+0x800c], desc[UR16][R18.64], !P1 ;  /* 0x0800c00012087fae */ /* 0x000fe8000c921850 */
[----:B------:R-:W4:Y:S04]  /*6b80*/  LDL.64 R138, [R1+0x150] ;  /* 0x00015000018a7983 */ /* 0x000f280000100a00 */
[----:B------:R-:W4:Y:S04]  /*6b90*/  LDL.64 R164, [R1+0x160] ;  /* 0x0001600001a47983 */ /* 0x000f280000100a00 */
[----:B--2---:R-:W2:Y:S04]  /*6ba0*/  LDL.64 R18, [R1+0x148] ;  /* 0x0001480001127983 */ /* 0x004ea80000100a00 */
[----:B------:R-:W4:Y:S04]  /*6bb0*/  LDL.64 R146, [R1+0x168] ;  /* 0x0001680001927983 */ /* 0x000f280000100a00 */
[----:B------:R-:W4:Y:S04]  /*6bc0*/  LDL.64 R140, [R1+0x170] ;  /* 0x00017000018c7983 */ /* 0x000f280000100a00 */
[----:B------:R-:W4:Y:S04]  /*6bd0*/  LDL.64 R124, [R1+0x178] ;  /* 0x00017800017c7983 */ /* 0x000f280000100a00 */
[----:B------:R-:W4:Y:S04]  /*6be0*/  LDL.64 R148, [R1+0x188] ;  /* 0x0001880001947983 */ /* 0x000f280000100a00 */
[----:B------:R-:W4:Y:S04]  /*6bf0*/  LDL.64 R130, [R1+0x190] ;  /* 0x0001900001827983 */ /* 0x000f280000100a00 */
[----:B------:R-:W4:Y:S04]  /*6c00*/  LDL.64 R126, [R1+0x1a0] ;  /* 0x0001a000017e7983 */ /* 0x000f280000100a00 */
[----:B------:R-:W4:Y:S04]  /*6c10*/  LDL.64 R160, [R1+0x1b0] ;  /* 0x0001b00001a07983 */ /* 0x000f280000100a00 */
[----:B------:R-:W4:Y:S01]  /*6c20*/  LDL.64 R142, [R1+0x1b8] ;  /* 0x0001b800018e7983 */ /* 0x000f220000100a00 */
[----:B------:R-:W-:-:S03]  /*6c30*/  LOP3.LUT R5, R13, 0x20, RZ, 0x3c, !PT ;  /* 0x000000200d057812 */ /* 0x000fc600078e3cff */
[----:B------:R-:W4:Y:S01]  /*6c40*/  LDL.64 R134, [R1+0x1c8] ;  /* 0x0001c80001867983 */ /* 0x000f220000100a00 */
[----:B------:R-:W-:-:S03]  /*6c50*/  LOP3.LUT R3, R13, 0x40, RZ, 0x3c, !PT ;  /* 0x000000400d037812 */ /* 0x000fc600078e3cff */
[----:B------:R3:W-:Y:S01]  /*6c60*/  LDGSTS.E [R8+0xc00c], desc[UR16][R6.64], !P1 ;  /* 0x0c00c00006087fae */ /* 0x0007e2000c921850 */
[----:B------:R-:W-:-:S03]  /*6c70*/  ISETP.GE.U32.AND P1, PT, R0, 0x7fffff60, PT ;  /* 0x7fffff600000780c */ /* 0x000fc60003f26070 */
[----:B------:R-:W4:Y:S01]  /*6c80*/  LDL.64 R132, [R1+0x1d0] ;  /* 0x0001d00001847983 */ /* 0x000f220000100a00 */
[----:B------:R-:W-:-:S03]  /*6c90*/  LOP3.LUT R0, R13, 0x60, RZ, 0x3c, !PT ;  /* 0x000000600d007812 */ /* 0x000fc600078e3cff */
[----:B------:R-:W4:Y:S04]  /*6ca0*/  LDL.64 R116, [R1+0x1d8] ;  /* 0x0001d80001747983 */ /* 0x000f280000100a00 */
[----:B------:R-:W4:Y:S01]  /*6cb0*/  LDL.64 R144, [R1+0x1e8] ;  /* 0x0001e80001907983 */ /* 0x000f220000100a00 */
[----:B---3--:R-:W-:-:S03]  /*6cc0*/  VIADD R6, R13, UR12 ;  /* 0x0000000c0d067c36 */ /* 0x008fc60008000000 */
[----:B------:R-:W3:Y:S01]  /*6cd0*/  LDL.64 R128, [R1+0x1f8] ;  /* 0x0001f80001807983 */ /* 0x000ee20000100a00 */
[----:B------:R-:W-:Y:S01]  /*6ce0*/  IADD3 R5, R5, UR12, RZ ;  /* 0x0000000c05057c10 */ /* 0x000fe2000fffe0ff */
[----:B------:R-:W-:Y:S01]  /*6cf0*/  VIADD R3, R3, UR12 ;  /* 0x0000000c03037c36 */ /* 0x000fe20008000000 */
[----:B------:R-:W1:Y:S01]  /*6d00*/  LDC R7, c[0x0][0x230] ;  /* 0x00008c00ff077b82 */ /* 0x000e620000000800 */
[----:B------:R-:W3:Y:S04]  /*6d10*/  LDL.LU.64 R118, [R1+0x130] ;  /* 0x0001300001767983 */ /* 0x000ee80000300a00 */
[----:B------:R1:W-:Y:S04]  /*6d20*/  STL.64 [R1+0x718], R12 ;  /* 0x0007180c01007387 */ /* 0x0003e80000100a00 */
[----:B------:R-:W0:Y:S04]  /*6d30*/  LDGDEPBAR ;  /* 0x00000000000079af */ /* 0x000e280000000000 */
[----:B------:R-:W-:Y:S04]  /*6d40*/  LDGSTS.E [R6+0x70000], desc[UR16][R26.64], P2 ;  /* 0x700000001a067fae */ /* 0x000fe80009121850 */
[----:B-1----:R-:W3:Y:S04]  /*6d50*/  LDL.64 R12, [R1+0x1f0] ;  /* 0x0001f000010c7983 */ /* 0x002ee80000100a00 */
[----:B------:R-:W-:Y:S04]  /*6d60*/  LDGSTS.E [R6+0x70400], desc[UR16][R42.64], P2 ;  /* 0x704000002a067fae */ /* 0x000fe80009121850 */
        /* <DEDUP_REMOVED lines=37> */
[----:B------:R-:W-:Y:S01]  /*6fc0*/  LDGSTS.E [R3+0x71e00], desc[UR16][R104.64], P2 ;  /* 0x71e0000068037fae */ /* 0x000fe20009121850 */
[----:B------:R-:W-:-:S03]  /*6fd0*/  VIADD R0, R0, UR12 ;  /* 0x0000000c00007c36 */ /* 0x000fc60008000000 */
[----:B------:R-:W-:Y:S04]  /*6fe0*/  LDGSTS.E [R3+0x72200], desc[UR16][R100.64], P2 ;  /* 0x7220000064037fae */ /* 0x000fe80009121850 */
[----:B------:R-:W-:Y:S04]  /*6ff0*/  LDGSTS.E [R3+0x72600], desc[UR16][R28.64], P2 ;  /* 0x726000001c037fae */ /* 0x000fe80009121850 */
[----:B------:R-:W-:Y:S04]  /*7000*/  LDGSTS.E [R3+0x72a00], desc[UR16][R110.64], P2 ;  /* 0x72a000006e037fae */ /* 0x000fe80009121850 */
[----:B------:R-:W-:Y:S04]  /*7010*/  LDGSTS.E [R3+0x72e00], desc[UR16][R22.64], P2 ;  /* 0x72e0000016037fae */ /* 0x000fe80009121850 */
[----:B------:R-:W-:Y:S04]  /*7020*/  LDGSTS.E [R3+0x73200], desc[UR16][R108.64], P2 ;  /* 0x732000006c037fae */ /* 0x000fe80009121850 */
[----:B------:R-:W-:Y:S04]  /*7030*/  LDGSTS.E [R3+0x73600], desc[UR16][R24.64], P2 ;  /* 0x7360000018037fae */ /* 0x000fe80009121850 */
[----:B------:R-:W-:Y:S04]  /*7040*/  LDGSTS.E [R3+0x73a00], desc[UR16][R152.64], P2 ;  /* 0x73a0000098037fae */ /* 0x000fe80009121850 */
[----:B------:R-:W3:Y:S04]  /*7050*/  LDL.LU.64 R152, [R1+0x890] ;  /* 0x0008900001987983 */ /* 0x000ee80000300a00 */
[----:B--2---:R-:W-:Y:S04]  /*7060*/  LDGSTS.E [R3+0x73e00], desc[UR16][R18.64], P2 ;  /* 0x73e0000012037fae */ /* 0x004fe80009121850 */
[----:B----4-:R-:W-:Y:S04]  /*7070*/  LDGSTS.E [R0+0x70300], desc[UR16][R138.64], P2 ;  /* 0x703000008a007fae */ /* 0x010fe80009121850 */
[----:B------:R-:W-:Y:S04]  /*7080*/  LDGSTS.E [R0+0x70700], desc[UR16][R164.64], P2 ;  /* 0x70700000a4007fae */ /* 0x000fe80009121850 */
[----:B------:R-:W-:Y:S04]  /*7090*/  LDGSTS.E [R0+0x70b00], desc[UR16][R146.64], P2 ;  /* 0x70b0000092007fae */ /* 0x000fe80009121850 */
[----:B------:R-:W-:Y:S04]  /*70a0*/  LDGSTS.E [R0+0x70f00], desc[UR16][R140.64], P2 ;  /* 0x70f000008c007fae */ /* 0x000fe80009121850 */
[----:B------:R-:W-:Y:S04]  /*70b0*/  LDGSTS.E [R0+0x71300], desc[UR16][R124.64], P2 ;  /* 0x713000007c007fae */ /* 0x000fe80009121850 */
[----:B------:R-:W-:Y:S04]  /*70c0*/  LDGSTS.E [R0+0x71700], desc[UR16][R148.64], P2 ;  /* 0x7170000094007fae */ /* 0x000fe80009121850 */
[----:B------:R-:W-:Y:S04]  /*70d0*/  LDGSTS.E [R0+0x71b00], desc[UR16][R130.64], P2 ;  /* 0x71b0000082007fae */ /* 0x000fe80009121850 */
[----:B------:R-:W-:Y:S04]  /*70e0*/  LDGSTS.E [R0+0x71f00], desc[UR16][R126.64], P2 ;  /* 0x71f000007e007fae */ /* 0x000fe80009121850 */
[----:B------:R-:W2:Y:S04]  /*70f0*/  LDL.LU.64 R18, [R1+0x888] ;  /* 0x0008880001127983 */ /* 0x000ea80000300a00 */
[----:B------:R-:W-:Y:S04]  /*7100*/  LDGSTS.E [R0+0x72300], desc[UR16][R160.64], P2 ;  /* 0x72300000a0007fae */ /* 0x000fe80009121850 */
[----:B------:R-:W4:Y:S04]  /*7110*/  LDL.LU.64 R138, [R1+0x880] ;  /* 0x00088000018a7983 */ /* 0x000f280000300a00 */
        /* <DEDUP_REMOVED lines=10> */
[----:B---3--:R1:W-:Y:S04]  /*71c0*/  LDGSTS.E [R0+0x73b00], desc[UR16][R12.64], P2 ;  /* 0x73b000000c007fae */ /* 0x0083e80009121850 */
[----:B------:R-:W3:Y:S04]  /*71d0*/  LDL.LU.64 R130, [R1+0x850] ;  /* 0x0008500001827983 */ /* 0x000ee80000300a00 */
[----:B------:R1:W-:Y:S01]  /*71e0*/  LDGSTS.E [R0+0x73f00], desc[UR16][R128.64], P2 ;  /* 0x73f0000080007fae */ /* 0x0003e20009121850 */
[----:B------:R-:W-:-:S02]  /*71f0*/  ISETP.GE.U32.AND P2, PT, R2, 0x7fffff5f, PT ;  /* 0x7fffff5f0200780c */ /* 0x000fc40003f46070 */
[----:B------:R-:W-:Y:S01]  /*7200*/  SHF.L.U32 R2, R112, 0x6, RZ ;  /* 0x0000000670027819 */ /* 0x000fe200000006ff */
[----:B------:R-:W4:Y:S01]  /*7210*/  LDL.LU.64 R126, [R1+0x848] ;  /* 0x00084800017e7983 */ /* 0x000f220000300a00 */
[----:B-1----:R-:W1:Y:S03]  /*7220*/  LDC R12, c[0x0][0x230] ;  /* 0x00008c00ff0c7b82 */ /* 0x002e660000000800 */
[----:B------:R-:W3:Y:S04]  /*7230*/  LDL.LU.64 R160, [R1+0x120] ;  /* 0x0001200001a07983 */ /* 0x000ee80000300a00 */
[----:B------:R-:W4:Y:S01]  /*7240*/  LDL.LU.64 R142, [R1+0x118] ;  /* 0x00011800018e7983 */ /* 0x000f220000300a00 */
[C---:B------:R-:W-:Y:S01]  /*7250*/  IMAD.WIDE R128, R2.reuse, 0x4, R136 ;  /* 0x0000000402807825 */ /* 0x040fe200078e0288 */
[----:B------:R-:W1:Y:S02]  /*7260*/  LDC R13, c[0x0][0x230] ;  /* 0x00008c00ff0d7b82 */ /* 0x000e640000000800 */
[----:B------:R-:W4:Y:S04]  /*7270*/  LDL.LU.64 R134, [R1+0x110] ;  /* 0x0001100001867983 */ /* 0x000f280000300a00 */
[----:B------:R-:W4:Y:S04]  /*7280*/  LDL.LU.64 R132, [R1+0x108] ;  /* 0x0001080001847983 */ /* 0x000f280000300a00 */
[----:B------:R-:W4:Y:S04]  /*7290*/  LDL.LU.64 R116, [R1+0x840] ;  /* 0x0008400001747983 */ /* 0x000f280000300a00 */
[----:B------:R-:W4:Y:S04]  /*72a0*/  LDL.LU.64 R144, [R1+0x838] ;  /* 0x0008380001907983 */ /* 0x000f280000300a00 */
[----:B------:R-:W4:Y:S04]  /*72b0*/  LDL.LU.64 R136, [R1+0x128] ;  /* 0x0001280001887983 */ /* 0x000f280000300a00 */
[----:B------:R-:W0:Y:S01]  /*72c0*/  LDGDEPBAR ;  /* 0x00000000000079af */ /* 0x000e220000000000 */
[----:B------:R-:W-:Y:S01]  /*72d0*/  BAR.SYNC.DEFER_BLOCKING 0x0 ;  /* 0x0000000000007b1d */ /* 0x000fe20000010000 */
[----:B------:R-:W-:-:S04]  /*72e0*/  IMAD.WIDE R118, R2, 0x4, R118 ;  /* 0x0000000402767825 */ /* 0x000fc800078e0276 */
[----:B------:R-:W-:Y:S01]  /*72f0*/  IMAD.WIDE R114, R2, 0x4, R114 ;  /* 0x0000000402727825 */ /* 0x000fe200078e0272 */
[----:B------:R1:W-:Y:S04]  /*7300*/  STL.64 [R1+0x408], R128 ;  /* 0x0004088001007387 */ /* 0x0003e80000100a00 */
[----:B------:R-:W-:Y:S04]  /*7310*/  STL.64 [R1+0x410], R118 ;  /* 0x0004107601007387 */ /* 0x000fe80000100a00 */
[----:B------:R3:W-:Y:S04]  /*7320*/  STL.64 [R1+0x3f8], R114 ;  /* 0x0003f87201007387 */ /* 0x0007e80000100a00 */
[----:B------:R-:W-:Y:S01]  /*7330*/  @!PT LDS RZ, [RZ] ;  /* 0x00000000fffff984 */ /* 0x000fe20000000800 */
[----:B------:R-:W-:Y:S01]  /*7340*/  @!PT LDS RZ, [RZ] ;  /* 0x00000000fffff984 */ /* 0x000fe20000000800 */
[----:B------:R-:W-:Y:S01]  /*7350*/  @!PT LDS RZ, [RZ] ;  /* 0x00000000fffff984 */ /* 0x000fe20000000800 */
[----:B--2---:R-:W-:Y:S04]  /*7360*/  LDGSTS.E [R19+0x10000], desc[UR16][R128.64], !P3 ;  /* 0x1000000080137fae */ /* 0x004fe8000d921850 */
[----:B------:R2:W-:Y:S04]  /*7370*/  LDGSTS.E [R19+0x14000], desc[UR16][R114.64], !P3 ;  /* 0x1400000072137fae */ /* 0x0005e8000d921850 */
[----:B------:R-:W-:Y:S04]  /*7380*/  LDGSTS.E [R19+0x10004], desc[UR16][R118.64], !P4 ;  /* 0x1000400076137fae */ /* 0x000fe8000e121850 */
[----:B-1----:R-:W4:Y:S01]  /*7390*/  LDL.LU.64 R128, [R1+0x830] ;  /* 0x0008300001807983 */ /* 0x002f220000300a00 */
[----:B------:R-:W-:-:S02]  /*73a0*/  VIADD R112, R4, 0xffffff9d ;  /* 0xffffff9d04707836 */ /* 0x000fc40000000000 */
[C---:B---3--:R-:W-:Y:S01]  /*73b0*/  IMAD.WIDE R160, R2.reuse, 0x4, R160 ;  /* 0x0000000402a07825 */ /* 0x048fe200078e02a0 */
[----:B--2---:R-:W1:Y:S03]  /*73c0*/  LDC R115, c[0x0][0x230] ;  /* 0x00008c00ff737b82 */ /* 0x004e660000000800 */
[----:B----4-:R-:W-:-:S05]  /*73d0*/  IMAD.WIDE R136, R2, 0x4, R136 ;  /* 0x0000000402887825 */ /* 0x010fca00078e0288 */
[----:B------:R-:W2:Y:S01]  /*73e0*/  LDC R114, c[0x0][0x230] ;  /* 0x00008c00ff727b82 */ /* 0x000ea20000000800 */
[----:B------:R3:W-:Y:S04]  /*73f0*/  STL.64 [R1+0x400], R136 ;  /* 0x0004008801007387 */ /* 0x0007e80000100a00 */
[----:B------:R-:W4:Y:S01]  /*7400*/  LDL.LU.64 R118, [R1+0x828] ;  /* 0x0008280001767983 */ /* 0x000f220000300a00 */
[----:B------:R-:W-:-:S03]  /*7410*/  IMAD.WIDE R142, R2, 0x4, R142 ;  /* 0x00000004028e7825 */ /* 0x000fc600078e028e */
[----:B------:R3:W-:Y:S01]  /*7420*/  LDGSTS.E [R19+0x14004], desc[UR16][R136.64], !P4 ;  /* 0x1400400088137fae */ /* 0x0007e2000e121850 */
[----:B------:R-:W-:-:S04]  /*7430*/  IMAD.WIDE R134, R2, 0x4, R134 ;  /* 0x0000000402867825 */ /* 0x000fc800078e0286 */
[----:B------:R-:W-:Y:S01]  /*7440*/  IMAD.WIDE R132, R2, 0x4, R132 ;  /* 0x0000000402847825 */ /* 0x000fe200078e0284 */
[----:B------:R-:W-:Y:S04]  /*7450*/  STL.64 [R1+0x3f0], R160 ;  /* 0x0003f0a001007387 */ /* 0x000fe80000100a00 */
[----:B------:R-:W-:Y:S01]  /*7460*/  STL.64 [R1+0x3e8], R142 ;  /* 0x0003e88e01007387 */ /* 0x000fe20000100a00 */
[----:B------:R-:W-:Y:S01]  /*7470*/  VIADD R4, R252, 0xffffff9c ;  /* 0xffffff9cfc047836 */ /* 0x000fe20000000000 */
[----:B------:R-:W-:Y:S01]  /*7480*/  ISETP.GE.U32.AND P3, PT, R112, 0x7fffff5e, PT ;  /* 0x7fffff5e7000780c */ /* 0x000fe20003f66070 */
[----:B------:R-:W1:Y:S01]  /*7490*/  LDC R252, c[0x0][0x230] ;  /* 0x00008c00fffc7b82 */ /* 0x000e620000000800 */
[----:B------:R1:W-:Y:S04]  /*74a0*/  LDGSTS.E [R19+0x10008], desc[UR16][R160.64], !P5 ;  /* 0x10008000a0137fae */ /* 0x0003e8000e921850 */
[----:B------:R2:W-:Y:S03]  /*74b0*/  LDGSTS.E [R19+0x14008], desc[UR16][R142.64], !P5 ;  /* 0x140080008e137fae */ /* 0x0005e6000e921850 */
[----:B---3--:R-:W3:Y:S01]  /*74c0*/  LDC R137, c[0x0][0x230] ;  /* 0x00008c00ff897b82 */ /* 0x008ee20000000800 */
[----:B------:R2:W-:Y:S04]  /*74d0*/  STL.64 [R1+0x3e0], R134 ;  /* 0x0003e08601007387 */ /* 0x0005e80000100a00 */
[----:B------:R4:W-:Y:S03]  /*74e0*/  STL.64 [R1+0x3d8], R132 ;  /* 0x0003d88401007387 */ /* 0x0009e60000100a00 */
[----:B------:R-:W3:Y:S01]  /*74f0*/  LDC R136, c[0x0][0x230] ;  /* 0x00008c00ff887b82 */ /* 0x000ee20000000800 */
[----:B------:R-:W-:Y:S01]  /*7500*/  LDGSTS.E [R19+0x1000c], desc[UR16][R134.64], !P6 ;  /* 0x1000c00086137fae */ /* 0x000fe2000f121850 */
[----:B------:R-:W-:-:S03]  /*7510*/  ISETP.GE.U32.AND P4, PT, R4, 0x7fffff5d, PT ;  /* 0x7fffff5d0400780c */ /* 0x000fc60003f86070 */
[----:B------:R4:W-:Y:S04]  /*7520*/  LDGSTS.E [R19+0x1400c], desc[UR16][R132.64], !P6 ;  /* 0x1400c00084137fae */ /* 0x0009e8000f121850 */
[----:B--2---:R-:W2:Y:S01]  /*7530*/  LDL.LU.64 R134, [R1+0x100] ;  /* 0x0001000001867983 */ /* 0x004ea20000300a00 */
[----:B-1----:R-:W-:Y:S01]  /*7540*/  IADD3 R112, R252, -0x45, RZ ;  /* 0xffffffbbfc707810 */ /* 0x002fe20007ffe0ff */
[----:B------:R-:W-:Y:S01]  /*7550*/  VIADD R4, R13, 0xffffffba ;  /* 0xffffffba0d047836 */ /* 0x000fe20000000000 */
[----:B------:R-:W1:Y:S02]  /*7560*/  LDC R252, c[0x0][0x230] ;  /* 0x00008c00fffc7b82 */ /* 0x000e640000000800 */
[----:B------:R-:W-:Y:S01]  /*7570*/  ISETP.GE.U32.AND P5, PT, R112, 0x7fffff7c, PT ;  /* 0x7fffff7c7000780c */ /* 0x000fe20003fa6070 */
[----:B------:R-:W-:-:S02]  /*7580*/  VIADD R112, R12, 0xffffffb9 ;  /* 0xffffffb90c707836 */ /* 0x000fc40000000000 */
[----:B------:R-:W-:-:S04]  /*7590*/  IMAD.WIDE R12, R2, 0x4, R116 ;  /* 0x00000004020c7825 */ /* 0x000fc800078e0274 */
[----:B------:R-:W-:Y:S01]  /*75a0*/  IMAD.WIDE R160, R2, 0x4, R130 ;  /* 0x0000000402a07825 */ /* 0x000fe200078e0282 */
[----:B------:R-:W-:Y:S01]  /*75b0*/  ISETP.GE.U32.AND P6, PT, R4, 0x7fffff7b, PT ;  /* 0x7fffff7b0400780c */ /* 0x000fe20003fc6070 */
[----:B------:R-:W3:Y:S02]  /*75c0*/  LDC R117, c[0x0][0x230] ;  /* 0x00008c00ff757b82 */ /* 0x000ee40000000800 */
[----:B------:R-:W-:Y:S01]  /*75d0*/  IMAD.WIDE R142, R2, 0x4, R148 ;  /* 0x00000004028e7825 */ /* 0x000fe200078e0294 */
[----:B------:R-:W-:-:S03]  /*75e0*/  IADD3 R4, R7, -0x48, RZ ;  /* 0xffffffb807047810 */ /* 0x000fc60007ffe0ff */
[C---:B------:R-:W-:Y:S02]  /*75f0*/  IMAD.WIDE R124, R2.reuse, 0x4, R124 ;  /* 0x00000004027c7825 */ /* 0x040fe400078e027c */
[----:B------:R-:W3:Y:S02]  /*7600*/  LDC R116, c[0x0][0x230] ;  /* 0x00008c00ff747b82 */ /* 0x000ee40000000800 */
[----:B------:R-:W-:-:S04]  /*7610*/  IMAD.WIDE R128, R2, 0x4, R128 ;  /* 0x0000000402807825 */ /* 0x000fc800078e0280 */
[----:B----4-:R-:W-:-:S04]  /*7620*/  IMAD.WIDE R132, R2, 0x4, R118 ;  /* 0x0000000402847825 */ /* 0x010fc800078e0276 */
[C---:B--2---:R-:W-:Y:S01]  /*7630*/  IMAD.WIDE R134, R2.reuse, 0x4, R134 ;  /* 0x0000000402867825 */ /* 0x044fe200078e0286 */
[----:B------:R2:W-:Y:S03]  /*7640*/  STL.64 [R1+0x3c8], R132 ;  /* 0x0003c88401007387 */ /* 0x0005e60000100a00 */
[----:B------:R-:W-:-:S04]  /*7650*/  IMAD.WIDE R122, R2, 0x4, R122 ;  /* 0x00000004027a7825 */ /* 0x000fc800078e027a */
        /* <DEDUP_REMOVED lines=9> */
[----:B------:R-:W-:Y:S01]  /*76f0*/  IMAD.WIDE R232, R2, 0x4, R232 ;  /* 0x0000000402e87825 */ /* 0x000fe200078e02e8 */
[----:B-1----:R-:W-:Y:S01]  /*7700*/  IADD3 R252, R252, -0xad, RZ ;  /* 0xffffff53fcfc7810 */ /* 0x002fe20007ffe0ff */
[----:B------:R-:W1:Y:S02]  /*7710*/  LDC R7, c[0x0][0x230] ;  /* 0x00008c00ff077b82 */ /* 0x000e640000000800 */
[C---:B------:R-:W-:Y:S01]  /*7720*/  IMAD.WIDE R118, R2.reuse, 0x4, R144 ;  /* 0x0000000402767825 */ /* 0x040fe200078e0290 */
[----:B------:R4:W-:Y:S04]  /*7730*/  STL.64 [R1+0x3c0], R128 ;  /* 0x0003c08001007387 */ /* 0x0009e80000100a00 */
[----:B------:R2:W-:Y:S04]  /*7740*/  LDGSTS.E [R19+0x18000], desc[UR16][R132.64], !P1 ;  /* 0x1800000084137fae */ /* 0x0005e8000c921850 */
[----:B------:R3:W-:Y:S04]  /*7750*/  STL.64 [R1+0x3b8], R118 ;  /* 0x0003b87601007387 */ /* 0x0007e80000100a00 */
[----:B------:R-:W-:Y:S04]  /*7760*/  LDGSTS.E [R19+0x1c000], desc[UR16][R128.64], !P1 ;  /* 0x1c00000080137fae */ /* 0x000fe8000c921850 */
[----:B------:R3:W-:Y:S01]  /*7770*/  STL.64 [R1+0x3b0], R12 ;  /* 0x0003b00c01007387 */ /* 0x0007e20000100a00 */
[----:B--2---:R-:W-:-:S03]  /*7780*/  IMAD.WIDE R132, R2, 0x4, R126 ;  /* 0x0000000402847825 */ /* 0x004fc600078e027e */
[----:B------:R3:W-:Y:S04]  /*7790*/  LDGSTS.E [R19+0x18004], desc[UR16][R118.64], !P2 ;  /* 0x1800400076137fae */ /* 0x0007e8000d121850 */
[----:B----4-:R-:W2:Y:S04]  /*77a0*/  LDL.LU.64 R128, [R1+0xd8] ;  /* 0x0000d80001807983 */ /* 0x010ea80000300a00 */
[----:B------:R-:W-:Y:S04]  /*77b0*/  LDGSTS.E [R19+0x1c004], desc[UR16][R12.64], !P2 ;  /* 0x1c0040000c137fae */ /* 0x000fe8000d121850 */
[----:B------:R-:W4:Y:S01]  /*77c0*/  LDL.LU.64 R144, [R1+0xd0] ;  /* 0x0000d00001907983 */ /* 0x000f220000300a00 */
[----:B------:R-:W-:Y:S01]  /*77d0*/  ISETP.GE.U32.AND P1, PT, R112, 0x7fffff7a, PT ;  /* 0x7fffff7a7000780c */ /* 0x000fe20003f26070 */
[----:B------:R-:W-:Y:S01]  /*77e0*/  VIADD R112, R115, 0xffffff9b ;  /* 0xffffff9b73707836 */ /* 0x000fe20000000000 */
[----:B---3--:R-:W3:Y:S01]  /*77f0*/  LDC R118, c[0x0][0x230] ;  /* 0x00008c00ff767b82 */ /* 0x008ee20000000800 */
[----:B------:R-:W-:Y:S04]  /*7800*/  LDGSTS.E [R19+0x18008], desc[UR16][R132.64], !P3 ;  /* 0x1800800084137fae */ /* 0x000fe8000d921850 */
[----:B------:R-:W3:Y:S03]  /*7810*/  LDL.LU.64 R12, [R1+0xc8] ;  /* 0x0000c800010c7983 */ /* 0x000ee60000300a00 */
[----:B------:R-:W1:Y:S01]  /*7820*/  LDC R119, c[0x0][0x230] ;  /* 0x00008c00ff777b82 */ /* 0x000e620000000800 */
[----:B------:R-:W4:Y:S04]  /*7830*/  LDL.LU.64 R126, [R1+0xe0] ;  /* 0x0000e000017e7983 */ /* 0x000f280000300a00 */
[----:B------:R-:W3:Y:S04]  /*7840*/  LDL.LU.64 R130, [R1+0xf0] ;  /* 0x0000f00001827983 */ /* 0x000ee80000300a00 */
[----:B------:R1:W-:Y:S04]  /*7850*/  STL.64 [R1+0x3a8], R132 ;  /* 0x0003a88401007387 */ /* 0x0003e80000100a00 */
[----:B------:R1:W-:Y:S04]  /*7860*/  STL.64 [R1+0x3a0], R160 ;  /* 0x0003a0a001007387 */ /* 0x0003e80000100a00 */
[----:B------:R-:W4:Y:S01]  /*7870*/  LDL.LU.64 R148, [R1+0xf8] ;  /* 0x0000f80001947983 */ /* 0x000f220000300a00 */
[----:B------:R-:W-:-:S03]  /*7880*/  ISETP.GE.U32.AND P2, PT, R4, 0x7fffff79, PT ;  /* 0x7fffff790400780c */ /* 0x000fc60003f46070 */
[----:B-1----:R-:W4:Y:S01]  /*7890*/  LDL.LU.64 R132, [R1+0x820] ;  /* 0x0008200001847983 */ /* 0x002f220000300a00 */
[----:B------:R-:W-:-:S03]  /*78a0*/  VIADD R4, R137, 0xffffff9a ;  /* 0xffffff9a89047836 */ /* 0x000fc60000000000 */
[----:B------:R1:W-:Y:S04]  /*78b0*/  STL.64 [R1+0x398], R142 ;  /* 0x0003988e01007387 */ /* 0x0003e80000100a00 */
[----:B------:R-:W-:Y:S01]  /*78c0*/  LDGSTS.E [R19+0x1c008], desc[UR16][R160.64], !P3 ;  /* 0x1c008000a0137fae */ /* 0x000fe2000d921850 */
[----:B------:R-:W-:Y:S02]  /*78d0*/  ISETP.GE.U32.AND P3, PT, R112, 0x7fffff5c, PT ;  /* 0x7fffff5c7000780c */ /* 0x000fe40003f66070 */
[----:B------:R-:W-:Y:S01]  /*78e0*/  IADD3 R112, R114, -0x67, RZ ;  /* 0xffffff9972707810 */ /* 0x000fe20007ffe0ff */
[----:B------:R-:W-:Y:S01]  /*78f0*/  LDGSTS.E [R19+0x1800c], desc[UR16][R142.64], !P4 ;  /* 0x1800c0008e137fae */ /* 0x000fe2000e121850 */
[----:B------:R-:W-:-:S03]  /*7900*/  MOV R137, R135 ;  /* 0x0000008700897202 */ /* 0x000fc60000000f00 */
[----:B------:R1:W-:Y:S04]  /*7910*/  LDGSTS.E [R19+0x1c00c], desc[UR16][R124.64], !P4 ;  /* 0x1c00c0007c137fae */ /* 0x0003e8000e121850 */
[----:B------:R-:W4:Y:S04]  /*7920*/  LDL.LU.64 R160, [R1+0x818] ;  /* 0x0008180001a07983 */ /* 0x000f280000300a00 */
[----:B------:R1:W-:Y:S04]  /*7930*/  STL.64 [R1+0x390], R124 ;  /* 0x0003907c01007387 */ /* 0x0003e80000100a00 */
[----:B-1----:R-:W4:Y:S04]  /*7940*/  LDL.LU.64 R142, [R1+0x810] ;  /* 0x00081000018e7983 */ /* 0x002f280000300a00 */
[----:B------:R-:W4:Y:S01]  /*7950*/  LDL.LU.64 R114, [R1+0xe8] ;  /* 0x0000e80001727983 */ /* 0x000f220000300a00 */
[----:B------:R-:W-:Y:S01]  /*7960*/  ISETP.GE.U32.AND P4, PT, R4, 0x7fffff5b, PT ;  /* 0x7fffff5b0400780c */ /* 0x000fe20003f86070 */
[----:B------:R-:W-:-:S02]  /*7970*/  VIADD R4, R136, 0xffffff98 ;  /* 0xffffff9888047836 */ /* 0x000fc40000000000 */
[----:B------:R1:W-:Y:S01]  /*7980*/  STL.64 [R1+0x3d0], R134 ;  /* 0x0003d08601007387 */ /* 0x0003e20000100a00 */
[----:B------:R-:W-:Y:S01]  /*7990*/  IMAD.MOV.U32 R136, RZ, RZ, R134 ;  /* 0x000000ffff887224 */ /* 0x000fe200078e0086 */
[----:B------:R-:W4:Y:S04]  /*79a0*/  LDC R124, c[0x0][0x230] ;  /* 0x00008c00ff7c7b82 */ /* 0x000f280000000800 */
[----:B------:R-:W-:Y:S04]  /*79b0*/  LDGSTS.E [R18+0x10000], desc[UR16][R136.64], !P5 ;  /* 0x1000000088127fae */ /* 0x000fe8000e921850 */
[----:B------:R-:W4:Y:S01]  /*79c0*/  LDC R125, c[0x0][0x230] ;  /* 0x00008c00ff7d7b82 */ /* 0x000f220000000800 */
[----:B-1----:R-:W4:Y:S01]  /*79d0*/  LDL.LU.64 R134, [R1+0x808] ;  /* 0x0008080001867983 */ /* 0x002f220000300a00 */
[----:B--2---:R-:W-:-:S04]  /*79e0*/  IMAD.WIDE R128, R2, 0x4, R128 ;  /* 0x0000000402807825 */ /* 0x004fc800078e0280 */
[----:B---3--:R-:W-:-:S04]  /*79f0*/  IMAD.WIDE R130, R2, 0x4, R130 ;  /* 0x0000000402827825 */ /* 0x008fc800078e0282 */
[----:B----4-:R-:W-:-:S05]  /*7a00*/  IMAD.WIDE R148, R2, 0x4, R148 ;  /* 0x0000000402947825 */ /* 0x010fca00078e0294 */
[----:B------:R-:W-:Y:S04]  /*7a10*/  STL.64 [R1+0x388], R148 ;  /* 0x0003889401007387 */ /* 0x000fe80000100a00 */
[----:B------:R-:W-:Y:S04]  /*7a20*/  LDGSTS.E [R18+0x14000], desc[UR16][R148.64], !P5 ;  /* 0x1400000094127fae */ /* 0x000fe8000e921850 */
[----:B------:R1:W-:Y:S04]  /*7a30*/  STL.64 [R1+0x380], R130 ;  /* 0x0003808201007387 */ /* 0x0003e80000100a00 */
[----:B------:R1:W-:Y:S01]  /*7a40*/  LDGSTS.E [R18+0x10004], desc[UR16][R130.64], !P6 ;  /* 0x1000400082127fae */ /* 0x0003e2000f121850 */
[----:B------:R-:W-:-:S04]  /*7a50*/  IMAD.WIDE R12, R2, 0x4, R12 ;  /* 0x00000004020c7825 */ /* 0x000fc800078e020c */
[----:B-1----:R-:W-:-:S04]  /*7a60*/  IMAD.WIDE R130, R2, 0x4, R126 ;  /* 0x0000000402827825 */ /* 0x002fc800078e027e */
[----:B------:R-:W-:-:S04]  /*7a70*/  IMAD.WIDE R114, R2, 0x4, R114 ;  /* 0x0000000402727825 */ /* 0x000fc800078e0272 */
[C---:B------:R-:W-:Y:S01]  /*7a80*/  IMAD.WIDE R126, R2.reuse, 0x4, R144 ;  /* 0x00000004027e7825 */ /* 0x040fe200078e0290 */
[----:B------:R1:W-:Y:S04]  /*7a90*/  STL.64 [R1+0x378], R114 ;  /* 0x0003787201007387 */ /* 0x0003e80000100a00 */
[----:B------:R1:W-:Y:S04]  /*7aa0*/  LDGSTS.E [R18+0x14004], desc[UR16][R114.64], !P6 ;  /* 0x1400400072127fae */ /* 0x0003e8000f121850 */
[----:B------:R2:W-:Y:S04]  /*7ab0*/  STL.64 [R1+0x370], R130 ;  /* 0x0003708201007387 */ /* 0x0005e80000100a00 */
[----:B------:R2:W-:Y:S04]  /*7ac0*/  LDGSTS.E [R18+0x10008], desc[UR16][R130.64], !P1 ;  /* 0x1000800082127fae */ /* 0x0005e8000c921850 */
[----:B------:R3:W-:Y:S01]  /*7ad0*/  STL.64 [R1+0x368], R128 ;  /* 0x0003688001007387 */ /* 0x0007e20000100a00 */
[----:B-1----:R-:W1:Y:S03]  /*7ae0*/  LDC R115, c[0x0][0x230] ;  /* 0x00008c00ff737b82 */ /* 0x002e660000000800 */
[----:B------:R3:W-:Y:S01]  /*7af0*/  LDGSTS.E [R18+0x14008], desc[UR16][R128.64], !P1 ;  /* 0x1400800080127fae */ /* 0x0007e2000c921850 */
[----:B--2---:R-:W-:-:S03]  /*7b00*/  IMAD.WIDE R130, R2, 0x4, R134 ;  /* 0x0000000402827825 */ /* 0x004fc600078e0286 */
[----:B------:R2:W-:Y:S01]  /*7b10*/  STL.64 [R1+0x360], R126 ;  /* 0x0003607e01007387 */ /* 0x0005e20000100a00 */
[----:B------:R-:W4:Y:S03]  /*7b20*/  LDC R114, c[0x0][0x230] ;  /* 0x00008c00ff727b82 */ /* 0x000f260000000800 */
[----:B------:R2:W-:Y:S01]  /*7b30*/  LDGSTS.E [R18+0x1000c], desc[UR16][R126.64], !P2 ;  /* 0x1000c0007e127fae */ /* 0x0005e2000d121850 */
[----:B---3--:R-:W-:-:S03]  /*7b40*/  IMAD.WIDE R128, R2, 0x4, R142 ;  /* 0x0000000402807825 */ /* 0x008fc600078e028e */
[----:B------:R3:W-:Y:S04]  /*7b50*/  STL.64 [R1+0x358], R12 ;  /* 0x0003580c01007387 */ /* 0x0007e80000100a00 */
[----:B------:R3:W-:Y:S01]  /*7b60*/  LDGSTS.E [R18+0x1400c], desc[UR16][R12.64], !P2 ;  /* 0x1400c0000c127fae */ /* 0x0007e2000d121850 */
[----:B--2---:R-:W-:-:S03]  /*7b70*/  IMAD.WIDE R126, R2, 0x4, R160 ;  /* 0x00000004027e7825 */ /* 0x004fc600078e02a0 */
[----:B------:R-:W2:Y:S04]  /*7b80*/  LDL.LU.64 R142, [R1+0xc0] ;  /* 0x0000c000018e7983 */ /* 0x000ea80000300a00 */
[----:B------:R-:W-:Y:S01]  /*7b90*/  STL.64 [R1+0x348], R130 ;  /* 0x0003488201007387 */ /* 0x000fe20000100a00 */
[----:B---3--:R-:W-:-:S03]  /*7ba0*/  IMAD.WIDE R12, R2, 0x4, R132 ;  /* 0x00000004020c7825 */ /* 0x008fc600078e0284 */
[----:B------:R-:W-:Y:S04]  /*7bb0*/  STL.64 [R1+0x340], R128 ;  /* 0x0003408001007387 */ /* 0x000fe80000100a00 */
[----:B------:R-:W3:Y:S04]  /*7bc0*/  LDL.LU.64 R136, [R1+0xb0] ;  /* 0x0000b00001887983 */ /* 0x000ee80000300a00 */
[----:B------:R1:W-:Y:S04]  /*7bd0*/  STL.64 [R1+0x338], R126 ;  /* 0x0003387e01007387 */ /* 0x0003e80000100a00 */
[----:B------:R4:W-:Y:S04]  /*7be0*/  LDGSTS.E [R18+0x18000], desc[UR16][R130.64], !P3 ;  /* 0x1800000082127fae */ /* 0x0009e8000d921850 */
[----:B------:R4:W-:Y:S04]  /*7bf0*/  STL.64 [R1+0x330], R12 ;  /* 0x0003300c01007387 */ /* 0x0009e80000100a00 */
[----:B------:R4:W-:Y:S04]  /*7c00*/  LDGSTS.E [R18+0x1c000], desc[UR16][R128.64], !P3 ;  /* 0x1c00000080127fae */ /* 0x0009e8000d921850 */
[----:B------:R-:W3:Y:S01]  /*7c10*/  LDL.LU.64 R160, [R1+0xa8] ;  /* 0x0000a80001a07983 */ /* 0x000ee20000300a00 */
[----:B------:R-:W-:-:S03]  /*7c20*/  IMAD.WIDE R134, R2, 0x4, R140 ;  /* 0x0000000402867825 */ /* 0x000fc600078e028c */
[----:B------:R-:W-:Y:S04]  /*7c30*/  LDGSTS.E [R18+0x18004], desc[UR16][R126.64], !P4 ;  /* 0x180040007e127fae */ /* 0x000fe8000e121850 */
[----:B------:R-:W3:Y:S04]  /*7c40*/  LDL.LU.64 R148, [R1+0xa0] ;  /* 0x0000a00001947983 */ /* 0x000ee80000300a00 */
[----:B------:R-:W-:Y:S04]  /*7c50*/  LDGSTS.E [R18+0x1c004], desc[UR16][R12.64], !P4 ;  /* 0x1c0040000c127fae */ /* 0x000fe8000e121850 */
[----:B-1----:R-:W3:Y:S04]  /*7c60*/  LDL.LU.64 R126, [R1+0x98] ;  /* 0x00009800017e7983 */ /* 0x002ee80000300a00 */
[----:B------:R-:W3:Y:S04]  /*7c70*/  LDL.LU.64 R144, [R1+0x90] ;  /* 0x0000900001907983 */ /* 0x000ee80000300a00 */
[----:B----4-:R-:W4:Y:S04]  /*7c80*/  LDL.LU.64 R12, [R1+0x88] ;  /* 0x00008800010c7983 */ /* 0x010f280000300a00 */
[----:B------:R-:W4:Y:S01]  /*7c90*/  LDL.LU.64 R140, [R1+0xb8] ;  /* 0x0000b800018c7983 */ /* 0x000f220000300a00 */
[----:B------:R-:W-:Y:S01]  /*7ca0*/  ISETP.GE.U32.AND P5, PT, R112, 0x7fffff5a, PT ;  /* 0x7fffff5a7000780c */ /* 0x000fe20003fa6070 */
[----:B------:R-:W-:Y:S01]  /*7cb0*/  VIADD R112, R117, 0xffffffb7 ;  /* 0xffffffb775707836 */ /* 0x000fe20000000000 */
[----:B------:R-:W-:Y:S01]  /*7cc0*/  ISETP.GE.U32.AND P6, PT, R4, 0x7fffff59, PT ;  /* 0x7fffff590400780c */ /* 0x000fe20003fc6070 */
[----:B------:R-:W-:Y:S01]  /*7cd0*/  VIADD R4, R118, 0xffffffb6 ;  /* 0xffffffb676047836 */ /* 0x000fe20000000000 */
[----:B------:R-:W1:Y:S02]  /*7ce0*/  LDC R117, c[0x0][0x230] ;  /* 0x00008c00ff757b82 */ /* 0x000e640000000800 */
[----:B------:R-:W-:-:S02]  /*7cf0*/  ISETP.GE.U32.AND P1, PT, R112, 0x7fffff78, PT ;  /* 0x7fffff787000780c */ /* 0x000fc40003f26070 */
[----:B------:R-:W-:Y:S02]  /*7d00*/  ISETP.GE.U32.AND P2, PT, R4, 0x7fffff77, PT ;  /* 0x7fffff770400780c */ /* 0x000fe40003f46070 */
[----:B------:R-:W-:Y:S01]  /*7d10*/  IADD3 R112, R116, -0x4b, RZ ;  /* 0xffffffb574707810 */ /* 0x000fe20007ffe0ff */
[----:B------:R-:W-:Y:S01]  /*7d20*/  IMAD.WIDE R132, R2, 0x4, R146 ;  /* 0x0000000402847825 */ /* 0x000fe200078e0292 */
[----:B------:R-:W1:Y:S01]  /*7d30*/  LDC R118, c[0x0][0x230] ;  /* 0x00008c00ff767b82 */ /* 0x000e620000000800 */
[----:B------:R-:W-:Y:S01]  /*7d40*/  LDGSTS.E [R18+0x18008], desc[UR16][R134.64], !P5 ;  /* 0x1800800086127fae */ /* 0x000fe2000e921850 */
[----:B------:R-:W-:Y:S01]  /*7d50*/  ISETP.GE.U32.AND P3, PT, R112, 0x7fffff76, PT ;  /* 0x7fffff767000780c */ /* 0x000fe20003f66070 */
[----:B------:R-:W-:Y:S02]  /*7d60*/  IMAD.WIDE R130, R2, 0x4, R164 ;  /* 0x0000000402827825 */ /* 0x000fe400078e02a4 */
[----:B------:R-:W-:Y:S02]  /*7d70*/  LDGSTS.E [R18+0x1c008], desc[UR16][R132.64], !P5 ;  /* 0x1c00800084127fae */ /* 0x000fe4000e921850 */
[----:B------:R-:W-:Y:S01]  /*7d80*/  VIADD R4, R124, 0xffffffb4 ;  /* 0xffffffb47c047836 */ /* 0x000fe20000000000 */
[----:B------:R-:W1:Y:S01]  /*7d90*/  LDC R116, c[0x0][0x230] ;  /* 0x00008c00ff747b82 */ /* 0x000e620000000800 */
[----:B------:R-:W-:Y:S01]  /*7da0*/  VIADD R112, R115, 0xffffff97 ;  /* 0xffffff9773707836 */ /* 0x000fe20000000000 */
[----:B------:R-:W-:Y:S01]  /*7db0*/  LDGSTS.E [R18+0x1800c], desc[UR16][R130.64], !P6 ;  /* 0x1800c00082127fae */ /* 0x000fe2000f121850 */
[----:B------:R-:W-:Y:S01]  /*7dc0*/  IMAD.WIDE R128, R2, 0x4, R138 ;  /* 0x0000000402807825 */ /* 0x000fe200078e028a */
[----:B------:R-:W-:-:S02]  /*7dd0*/  ISETP.GE.U32.AND P4, PT, R4, 0x7fffff75, PT ;  /* 0x7fffff750400780c */ /* 0x000fc40003f86070 */
[----:B------:R-:W-:Y:S01]  /*7de0*/  ISETP.GE.U32.AND P5, PT, R112, 0x7fffff58, PT ;  /* 0x7fffff587000780c */ /* 0x000fe20003fa6070 */
[----:B------:R-:W-:Y:S01]  /*7df0*/  VIADD R112, R114, 0xffffff95 ;  /* 0xffffff9572707836 */ /* 0x000fe20000000000 */
[----:B------:R-:W-:Y:S01]  /*7e00*/  LDGSTS.E [R18+0x1c00c], desc[UR16][R128.64], !P6 ;  /* 0x1c00c00080127fae */ /* 0x000fe2000f121850 */
[----:B------:R-:W-:Y:S01]  /*7e10*/  IADD3 R4, R119, -0x6a, RZ ;  /* 0xffffff9677047810 */ /* 0x000fe20007ffe0ff */
[----:B------:R-:W1:Y:S03]  /*7e20*/  LDC R124, c[0x0][0x230] ;  /* 0x00008c00ff7c7b82 */ /* 0x000e660000000800 */
[----:B------:R-:W-:Y:S01]  /*7e30*/  ISETP.GE.U32.AND P6, PT, R4, 0x7fffff57, PT ;  /* 0x7fffff570400780c */ /* 0x000fe20003fc6070 */
[----:B--2---:R-:W-:-:S04]  /*7e40*/  IMAD.WIDE R142, R2, 0x4, R142 ;  /* 0x00000004028e7825 */ /* 0x004fc800078e028e */
[----:B------:R-:W2:Y:S01]  /*7e50*/  LDC R119, c[0x0][0x230] ;  /* 0x00008c00ff777b82 */ /* 0x000ea20000000800 */
[----:B------:R-:W-:Y:S04]  /*7e60*/  STL.64 [R1+0x350], R142 ;  /* 0x0003508e01007387 */ /* 0x000fe80000100a00 */
[----:B------:R-:W-:Y:S01]  /*7e70*/  LDGSTS.E [R17+0x10000], desc[UR16][R142.64], !P1 ;  /* 0x100000008e117fae */ /* 0x000fe2000c921850 */
[----:B---3--:R-:W-:-:S04]  /*7e80*/  IMAD.WIDE R136, R2, 0x4, R136 ;  /* 0x0000000402887825 */ /* 0x008fc800078e0288 */
[----:B------:R-:W-:-:S04]  /*7e90*/  IMAD.WIDE R114, R2, 0x4, R160 ;  /* 0x0000000402727825 */ /* 0x000fc800078e02a0 */
[----:B----4-:R-:W-:-:S05]  /*7ea0*/  IMAD.WIDE R138, R2, 0x4, R140 ;  /* 0x00000004028a7825 */ /* 0x010fca00078e028c */
[----:B------:R3:W-:Y:S04]  /*7eb0*/  STL.64 [R1+0x328], R138 ;  /* 0x0003288a01007387 */ /* 0x0007e80000100a00 */
[----:B------:R3:W-:Y:S04]  /*7ec0*/  LDGSTS.E [R17+0x14000], desc[UR16][R138.64], !P1 ;  /* 0x140000008a117fae */ /* 0x0007e8000c921850 */
[----:B------:R4:W-:Y:S04]  /*7ed0*/  STL.64 [R1+0x320], R136 ;  /* 0x0003208801007387 */ /* 0x0009e80000100a00 */
[----:B------:R4:W-:Y:S01]  /*7ee0*/  LDGSTS.E [R17+0x10004], desc[UR16][R136.64], !P2 ;  /* 0x1000400088117fae */ /* 0x0009e2000d121850 */
[----:B---3--:R-:W-:-:S03]  /*7ef0*/  IMAD.WIDE R138, R2, 0x4, R148 ;  /* 0x00000004028a7825 */ /* 0x008fc600078e0294 */
[----:B------:R3:W-:Y:S01]  /*7f00*/  STL.64 [R1+0x318], R114 ;  /* 0x0003187201007387 */ /* 0x0007e20000100a00 */
[----:B------:R-:W-:-:S03]  /*7f10*/  IMAD.WIDE R12, R2, 0x4, R12 ;  /* 0x00000004020c7825 */ /* 0x000fc600078e020c */
[----:B------:R3:W-:Y:S01]  /*7f20*/  LDGSTS.E [R17+0x14004], desc[UR16][R114.64], !P2 ;  /* 0x1400400072117fae */ /* 0x0007e2000d121850 */
[----:B----4-:R-:W-:-:S03]  /*7f30*/  IMAD.WIDE R136, R2, 0x4, R126 ;  /* 0x0000000402887825 */ /* 0x010fc600078e027e */
[----:B------:R4:W-:Y:S01]  /*7f40*/  STL.64 [R1+0x310], R138 ;  /* 0x0003108a01007387 */ /* 0x0009e20000100a00 */
[----:B------:R-:W-:-:S03]  /*7f50*/  IMAD.WIDE R126, R2, 0x4, R144 ;  /* 0x00000004027e7825 */ /* 0x000fc600078e0290 */
[----:B------:R4:W-:Y:S04]  /*7f60*/  LDGSTS.E [R17+0x10008], desc[UR16][R138.64], !P3 ;  /* 0x100080008a117fae */ /* 0x0009e8000d921850 */
[----:B------:R1:W-:Y:S01]  /*7f70*/  STL.64 [R1+0x308], R136 ;  /* 0x0003088801007387 */ /* 0x0003e20000100a00 */
[----:B---3--:R-:W3:Y:S03]  /*7f80*/  LDC R115, c[0x0][0x230] ;  /* 0x00008c00ff737b82 */ /* 0x008ee60000000800 */
[----:B------:R1:W-:Y:S04]  /*7f90*/  LDGSTS.E [R17+0x14008], desc[UR16][R136.64], !P3 ;  /* 0x1400800088117fae */ /* 0x0003e8000d921850 */
[----:B------:R2:W-:Y:S01]  /*7fa0*/  STL.64 [R1+0x300], R126 ;  /* 0x0003007e01007387 */ /* 0x0005e20000100a00 */
[C---:B----4-:R-:W-:Y:S01]  /*7fb0*/  IMAD.WIDE R138, R2.reuse, 0x4, R158 ;  /* 0x00000004028a7825 */ /* 0x050fe200078e029e */
[----:B------:R-:W4:Y:S02]  /*7fc0*/  LDC R114, c[0x0][0x230] ;  /* 0x00008c00ff727b82 */ /* 0x000f240000000800 */
[----:B------:R2:W-:Y:S01]  /*7fd0*/  STL.64 [R1+0x2f8], R12 ;  /* 0x0002f80c01007387 */ /* 0x0005e20000100a00 */
[----:B-1----:R-:W-:-:S03]  /*7fe0*/  IMAD.WIDE R136, R2, 0x4, R152 ;  /* 0x0000000402887825 */ /* 0x002fc600078e0298 */
[----:B------:R2:W-:Y:S04]  /*7ff0*/  LDGSTS.E [R17+0x1000c], desc[UR16][R126.64], !P4 ;  /* 0x1000c0007e117fae */ /* 0x0005e8000e121850 */
[----:B------:R-:W4:Y:S04]  /*8000*/  LDL.LU.64 R140, [R1+0x80] ;  /* 0x00008000018c7983 */ /* 0x000f280000300a00 */
[----:B------:R1:W-:Y:S04]  /*8010*/  LDGSTS.E [R17+0x1400c], desc[UR16][R12.64], !P4 ;  /* 0x1400c0000c117fae */ /* 0x0003e8000e121850 */
[----:B------:R-:W4:Y:S01]  /*8020*/  LDL.LU.64 R160, [R1+0x78] ;  /* 0x0000780001a07983 */ /* 0x000f220000300a00 */
[----:B--2---:R-:W-:-:S03]  /*8030*/  IMAD.WIDE R126, R2, 0x4, R176 ;  /* 0x00000004027e7825 */ /* 0x004fc600078e02b0 */
[----:B------:R2:W-:Y:S01]  /*8040*/  STL.64 [R1+0x2e8], R136 ;  /* 0x0002e88801007387 */ /* 0x0005e20000100a00 */
[----:B-1----:R-:W-:-:S03]  /*8050*/  IMAD.WIDE R12, R2, 0x4, R150 ;  /* 0x00000004020c7825 */ /* 0x002fc600078e0296 */
[----:B------:R-:W-:Y:S04]  /*8060*/  STL.64 [R1+0x2e0], R138 ;  /* 0x0002e08a01007387 */ /* 0x000fe80000100a00 */
[----:B------:R-:W-:Y:S04]  /*8070*/  LDGSTS.E [R17+0x18000], desc[UR16][R136.64], !P5 ;  /* 0x1800000088117fae */ /* 0x000fe8000e921850 */
[----:B------:R1:W-:Y:S04]  /*8080*/  LDGSTS.E [R17+0x1c000], desc[UR16][R138.64], !P5 ;  /* 0x1c0000008a117fae */ /* 0x0003e8000e921850 */
[----:B------:R-:W-:Y:S04]  /*8090*/  LDGSTS.E [R17+0x18004], desc[UR16][R126.64], !P6 ;  /* 0x180040007e117fae */ /* 0x000fe8000f121850 */
[----:B--2---:R-:W2:Y:S04]  /*80a0*/  LDL.LU.64 R136, [R1+0x70] ;  /* 0x0000700001887983 */ /* 0x004ea80000300a00 */
[----:B------:R3:W-:Y:S04]  /*80b0*/  STL.64 [R1+0x2d8], R126 ;  /* 0x0002d87e01007387 */ /* 0x0007e80000100a00 */
[----:B------:R1:W-:Y:S04]  /*80c0*/  STL.64 [R1+0x2d0], R12 ;  /* 0x0002d00c01007387 */ /* 0x0003e80000100a00 */
[----:B------:R-:W2:Y:S04]  /*80d0*/  LDL.LU.64 R142, [R1+0x68] ;  /* 0x00006800018e7983 */ /* 0x000ea80000300a00 */
[----:B------:R-:W2:Y:S04]  /*80e0*/  LDL.LU.64 R148, [R1+0x60] ;  /* 0x0000600001947983 */ /* 0x000ea80000300a00 */
[----:B---3--:R-:W3:Y:S04]  /*80f0*/  LDL.LU.64 R126, [R1+0x58] ;  /* 0x00005800017e7983 */ /* 0x008ee80000300a00 */
[----:B------:R-:W-:Y:S04]  /*8100*/  LDGSTS.E [R17+0x1c004], desc[UR16][R12.64], !P6 ;  /* 0x1c0040000c117fae */ /* 0x000fe8000f121850 */
[----:B------:R-:W3:Y:S04]  /*8110*/  LDL.LU.64 R144, [R1+0x50] ;  /* 0x0000500001907983 */ /* 0x000ee80000300a00 */
[----:B-1----:R-:W3:Y:S01]  /*8120*/  LDL.LU.64 R12, [R1+0x48] ;  /* 0x00004800010c7983 */ /* 0x002ee20000300a00 */
[----:B------:R-:W-:Y:S01]  /*8130*/  VIADD R4, R118, 0xffffff94 ;  /* 0xffffff9476047836 */ /* 0x000fe20000000000 */
[----:B------:R-:W-:Y:S01]  /*8140*/  ISETP.GE.U32.AND P1, PT, R112, 0x7fffff56, PT ;  /* 0x7fffff567000780c */ /* 0x000fe20003f26070 */
[----:B------:R-:W-:Y:S01]  /*8150*/  IMAD.WIDE R152, R2, 0x4, R156 ;  /* 0x0000000402987825 */ /* 0x000fe200078e029c */
[----:B------:R-:W-:Y:S01]  /*8160*/  IADD3 R112, R117, -0x4d, RZ ;  /* 0xffffffb375707810 */ /* 0x000fe20007ffe0ff */
[----:B------:R-:W1:Y:S01]  /*8170*/  LDC R118, c[0x0][0x230] ;  /* 0x00008c00ff767b82 */ /* 0x000e620000000800 */
[----:B------:R-:W-:Y:S01]  /*8180*/  ISETP.GE.U32.AND P2, PT, R4, 0x7fffff55, PT ;  /* 0x7fffff550400780c */ /* 0x000fe20003f46070 */
[----:B------:R-:W-:Y:S01]  /*8190*/  VIADD R4, R125, 0xffffffb2 ;  /* 0xffffffb27d047836 */ /* 0x000fe20000000000 */
[----:B------:R-:W-:Y:S01]  /*81a0*/  ISETP.GE.U32.AND P3, PT, R112, 0x7fffff74, PT ;  /* 0x7fffff747000780c */ /* 0x000fe20003f66070 */
[----:B------:R-:W-:-:S02]  /*81b0*/  VIADD R112, R116, 0xffffffb1 ;  /* 0xffffffb174707836 */ /* 0x000fc40000000000 */
[----:B------:R-:W-:Y:S01]  /*81c0*/  IMAD.WIDE R150, R2, 0x4, R162 ;  /* 0x0000000402967825 */ /* 0x000fe200078e02a2 */
[----:B------:R-:W-:-:S03]  /*81d0*/  ISETP.GE.U32.AND P4, PT, R4, 0x7fffff73, PT ;  /* 0x7fffff730400780c */ /* 0x000fc60003f86070 */
[C---:B------:R-:W-:Y:S01]  /*81e0*/  IMAD.WIDE R146, R2.reuse, 0x4, R180 ;  /* 0x0000000402927825 */ /* 0x040fe200078e02b4 */
[----:B------:R-:W-:Y:S03]  /*81f0*/  STL.64 [R1+0x2c8], R152 ;  /* 0x0002c89801007387 */ /* 0x000fe60000100a00 */
[----:B------:R-:W-:Y:S01]  /*8200*/  IMAD.WIDE R138, R2, 0x4, R154 ;  /* 0x00000004028a7825 */ /* 0x000fe200078e029a */
[----:B------:R-:W-:Y:S01]  /*8210*/  LDGSTS.E [R17+0x18008], desc[UR16][R152.64], !P1 ;  /* 0x1800800098117fae */ /* 0x000fe2000c921850 */
[----:B------:R-:W-:Y:S01]  /*8220*/  ISETP.GE.U32.AND P5, PT, R112, 0x7fffff72, PT ;  /* 0x7fffff727000780c */ /* 0x000fe20003fa6070 */
[----:B------:R-:W1:Y:S01]  /*8230*/  LDC R117, c[0x0][0x230] ;  /* 0x00008c00ff757b82 */ /* 0x000e620000000800 */
[----:B------:R-:W-:Y:S01]  /*8240*/  VIADD R112, R115, 0xffffff93 ;  /* 0xffffff9373707836 */ /* 0x000fe20000000000 */
[----:B------:R-:W-:Y:S01]  /*8250*/  STL.64 [R1+0x2c0], R150 ;  /* 0x0002c09601007387 */ /* 0x000fe20000100a00 */
[----:B------:R-:W-:-:S03]  /*8260*/  IADD3 R4, R124, -0x50, RZ ;  /* 0xffffffb07c047810 */ /* 0x000fc60007ffe0ff */
[----:B------:R-:W-:Y:S02]  /*8270*/  LDGSTS.E [R17+0x1c008], desc[UR16][R150.64], !P1 ;  /* 0x1c00800096117fae */ /* 0x000fe4000c921850 */
[----:B------:R-:W1:Y:S02]  /*8280*/  LDC R125, c[0x0][0x230] ;  /* 0x00008c00ff7d7b82 */ /* 0x000e640000000800 */
[----:B------:R-:W-:Y:S04]  /*8290*/  STL.64 [R1+0x2b8], R146 ;  /* 0x0002b89201007387 */ /* 0x000fe80000100a00 */
[----:B------:R-:W-:Y:S02]  /*82a0*/  LDGSTS.E [R17+0x1800c], desc[UR16][R146.64], !P2 ;  /* 0x1800c00092117fae */ /* 0x000fe4000d121850 */
[----:B------:R-:W1:Y:S02]  /*82b0*/  LDC R116, c[0x0][0x230] ;  /* 0x00008c00ff747b82 */ /* 0x000e640000000800 */
[----:B------:R1:W-:Y:S04]  /*82c0*/  STL.64 [R1+0x2b0], R138 ;  /* 0x0002b08a01007387 */ /* 0x0003e80000100a00 */
[----:B------:R1:W-:Y:S01]  /*82d0*/  LDGSTS.E [R17+0x1c00c], desc[UR16][R138.64], !P2 ;  /* 0x1c00c0008a117fae */ /* 0x0003e2000d121850 */
[----:B------:R-:W-:Y:S01]  /*82e0*/  ISETP.GE.U32.AND P6, PT, R4, 0x7fffff71, PT ;  /* 0x7fffff710400780c */ /* 0x000fe20003fc6070 */
[----:B------:R-:W3:Y:S01]  /*82f0*/  LDC R124, c[0x0][0x230] ;  /* 0x00008c00ff7c7b82 */ /* 0x000ee20000000800 */
[----:B------:R-:W-:-:S02]  /*8300*/  ISETP.GE.U32.AND P1, PT, R112, 0x7fffff54, PT ;  /* 0x7fffff547000780c */ /* 0x000fc40003f26070 */
[----:B----4-:R-:W-:Y:S01]  /*8310*/  IADD3 R112, R114, -0x6f, RZ ;  /* 0xffffff9172707810 */ /* 0x010fe20007ffe0ff */
[----:B------:R-:W-:Y:S02]  /*8320*/  VIADD R4, R119, 0xffffff92 ;  /* 0xffffff9277047836 */ /* 0x000fe40000000000 */
[C---:B------:R-:W-:Y:S02]  /*8330*/  IMAD.WIDE R140, R2.reuse, 0x4, R140 ;  /* 0x00000004028c7825 */ /* 0x040fe400078e028c */
[----:B------:R-:W4:Y:S02]  /*8340*/  LDC R119, c[0x0][0x230] ;  /* 0x00008c00ff777b82 */ /* 0x000f240000000800 */
[----:B-1----:R-:W-:Y:S01]  /*8350*/  IMAD.WIDE R138, R2, 0x4, R160 ;  /* 0x00000004028a7825 */ /* 0x002fe200078e02a0 */
[----:B------:R-:W-:Y:S04]  /*8360*/  STL.64 [R1+0x2f0], R140 ;  /* 0x0002f08c01007387 */ /* 0x000fe80000100a00 */
[----:B------:R-:W-:Y:S04]  /*8370*/  LDGSTS.E [R16+0x10000], desc[UR16][R140.64], !P3 ;  /* 0x100000008c107fae */ /* 0x000fe8000d921850 */
[----:B------:R1:W-:Y:S04]  /*8380*/  STL.64 [R1+0x2a8], R138 ;  /* 0x0002a88a01007387 */ /* 0x0003e80000100a00 */
[----:B------:R1:W-:Y:S01]  /*8390*/  LDGSTS.E [R16+0x14000], desc[UR16][R138.64], !P3 ;  /* 0x140000008a107fae */ /* 0x0003e2000d921850 */
[----:B------:R-:W-:Y:S01]  /*83a0*/  ISETP.GE.U32.AND P2, PT, R4, 0x7fffff53, PT ;  /* 0x7fffff530400780c */ /* 0x000fe20003f46070 */
[----:B--2---:R-:W-:-:S05]  /*83b0*/  IMAD.WIDE R136, R2, 0x4, R136 ;  /* 0x0000000402887825 */ /* 0x004fca00078e0288 */
[----:B------:R3:W-:Y:S04]  /*83c0*/  STL.64 [R1+0x2a0], R136 ;  /* 0x0002a08801007387 */ /* 0x0007e80000100a00 */
[----:B------:R3:W-:Y:S01]  /*83d0*/  LDGSTS.E [R16+0x10004], desc[UR16][R136.64], !P4 ;  /* 0x1000400088107fae */ /* 0x0007e2000e121850 */
[----:B------:R-:W-:-:S04]  /*83e0*/  IMAD.WIDE R114, R2, 0x4, R142 ;  /* 0x0000000402727825 */ /* 0x000fc800078e028e */
[C---:B-1----:R-:W-:Y:S01]  /*83f0*/  IMAD.WIDE R138, R2.reuse, 0x4, R148 ;  /* 0x00000004028a7825 */ /* 0x042fe200078e0294 */
[----:B------:R1:W-:Y:S03]  /*8400*/  STL.64 [R1+0x298], R114 ;  /* 0x0002987201007387 */ /* 0x0003e60000100a00 */
[C---:B---3--:R-:W-:Y:S01]  /*8410*/  IMAD.WIDE R136, R2.reuse, 0x4, R126 ;  /* 0x0000000402887825 */ /* 0x048fe200078e027e */
[----:B------:R1:W-:Y:S04]  /*8420*/  LDGSTS.E [R16+0x14004], desc[UR16][R114.64], !P4 ;  /* 0x1400400072107fae */ /* 0x0003e8000e121850 */
[----:B------:R2:W-:Y:S01]  /*8430*/  STL.64 [R1+0x290], R138 ;  /* 0x0002908a01007387 */ /* 0x0005e20000100a00 */
[----:B------:R-:W-:-:S03]  /*8440*/  IMAD.WIDE R126, R2, 0x4, R144 ;  /* 0x00000004027e7825 */ /* 0x000fc600078e0290 */
[----:B------:R2:W-:Y:S04]  /*8450*/  LDGSTS.E [R16+0x10008], desc[UR16][R138.64], !P5 ;  /* 0x100080008a107fae */ /* 0x0005e8000e921850 */
[----:B------:R3:W-:Y:S01]  /*8460*/  STL.64 [R1+0x288], R136 ;  /* 0x0002888801007387 */ /* 0x0007e20000100a00 */
[----:B-1----:R-:W1:Y:S01]  /*8470*/  LDC R115, c[0x0][0x230] ;  /* 0x00008c00ff737b82 */ /* 0x002e620000000800 */
[C---:B------:R-:W-:Y:S02]  /*8480*/  IMAD.WIDE R12, R2.reuse, 0x4, R12 ;  /* 0x00000004020c7825 */ /* 0x040fe400078e020c */
[----:B------:R3:W-:Y:S04]  /*8490*/  LDGSTS.E [R16+0x14008], desc[UR16][R136.64], !P5 ;  /* 0x1400800088107fae */ /* 0x0007e8000e921850 */
[----:B------:R4:W-:Y:S01]  /*84a0*/  STL.64 [R1+0x280], R126 ;  /* 0x0002807e01007387 */ /* 0x0009e20000100a00 */
[C---:B--2---:R-:W-:Y:S01]  /*84b0*/  IMAD.WIDE R138, R2.reuse, 0x4, R174 ;  /* 0x00000004028a7825 */ /* 0x044fe200078e02ae */
[----:B------:R-:W2:Y:S02]  /*84c0*/  LDC R114, c[0x0][0x230] ;  /* 0x00008c00ff727b82 */ /* 0x000ea40000000800 */
[----:B------:R4:W-:Y:S01]  /*84d0*/  STL.64 [R1+0x278], R12 ;  /* 0x0002780c01007387 */ /* 0x0009e20000100a00 */
[----:B---3--:R-:W-:-:S03]  /*84e0*/  IMAD.WIDE R136, R2, 0x4, R168 ;  /* 0x0000000402887825 */ /* 0x008fc600078e02a8 */
[----:B------:R4:W-:Y:S04]  /*84f0*/  LDGSTS.E [R16+0x1000c], desc[UR16][R126.64], !P6 ;  /* 0x1000c0007e107fae */ /* 0x0009e8000f121850 */
[----:B------:R-:W3:Y:S04]  /*8500*/  LDL.LU.64 R140, [R1+0x40] ;  /* 0x00004000018c7983 */ /* 0x000ee80000300a00 */
[----:B------:R4:W-:Y:S04]  /*8510*/  LDGSTS.E [R16+0x1400c], desc[UR16][R12.64], !P6 ;  /* 0x1400c0000c107fae */ /* 0x0009e8000f121850 */
[----:B------:R-:W3:Y:S01]  /*8520*/  LDL.LU.64 R160, [R1+0x38] ;  /* 0x0000380001a07983 */ /* 0x000ee20000300a00 */
[----:B----4-:R-:W-:-:S03]  /*8530*/  IMAD.WIDE R126, R2, 0x4, R192 ;  /* 0x00000004027e7825 */ /* 0x010fc600078e02c0 */
[----:B------:R4:W-:Y:S01]  /*8540*/  STL.64 [R1+0x270], R136 ;  /* 0x0002708801007387 */ /* 0x0009e20000100a00 */
[----:B------:R-:W-:-:S03]  /*8550*/  IMAD.WIDE R12, R2, 0x4, R166 ;  /* 0x00000004020c7825 */ /* 0x000fc600078e02a6 */
[----:B------:R-:W-:Y:S04]  /*8560*/  STL.64 [R1+0x268], R138 ;  /* 0x0002688a01007387 */ /* 0x000fe80000100a00 */
[----:B------:R-:W-:Y:S04]  /*8570*/  LDGSTS.E [R16+0x18000], desc[UR16][R136.64], !P1 ;  /* 0x1800000088107fae */ /* 0x000fe8000c921850 */
[----:B------:R1:W-:Y:S04]  /*8580*/  LDGSTS.E [R16+0x1c000], desc[UR16][R138.64], !P1 ;  /* 0x1c0000008a107fae */ /* 0x0003e8000c921850 */
[----:B------:R-:W-:Y:S04]  /*8590*/  LDGSTS.E [R16+0x18004], desc[UR16][R126.64], !P2 ;  /* 0x180040007e107fae */ /* 0x000fe8000d121850 */
[----:B----4-:R-:W4:Y:S04]  /*85a0*/  LDL.LU.64 R136, [R1+0x30] ;  /* 0x0000300001887983 */ /* 0x010f280000300a00 */
[----:B------:R2:W-:Y:S04]  /*85b0*/  STL.64 [R1+0x130], R126 ;  /* 0x0001307e01007387 */ /* 0x0005e80000100a00 */
[----:B------:R1:W-:Y:S04]  /*85c0*/  STL.64 [R1+0x128], R12 ;  /* 0x0001280c01007387 */ /* 0x0003e80000100a00 */
[----:B------:R-:W4:Y:S04]  /*85d0*/  LDL.LU.64 R142, [R1+0x28] ;  /* 0x00002800018e7983 */ /* 0x000f280000300a00 */
[----:B------:R-:W4:Y:S04]  /*85e0*/  LDL.LU.64 R148, [R1+0x20] ;  /* 0x0000200001947983 */ /* 0x000f280000300a00 */
[----:B--2---:R-:W2:Y:S04]  /*85f0*/  LDL.LU.64 R126, [R1+0x18] ;  /* 0x00001800017e7983 */ /* 0x004ea80000300a00 */
[----:B------:R-:W-:Y:S04]  /*8600*/  LDGSTS.E [R16+0x1c004], desc[UR16][R12.64], !P2 ;  /* 0x1c0040000c107fae */ /* 0x000fe8000d121850 */
[----:B------:R-:W2:Y:S04]  /*8610*/  LDL.LU.64 R144, [R1+0x10] ;  /* 0x0000100001907983 */ /* 0x000ea80000300a00 */
[----:B-1----:R-:W2:Y:S01]  /*8620*/  LDL.LU.64 R12, [R1+0x8] ;  /* 0x00000800010c7983 */ /* 0x002ea20000300a00 */
[----:B------:R-:W-:Y:S01]  /*8630*/  VIADD R4, R118, 0xffffff90 ;  /* 0xffffff9076047836 */ /* 0x000fe20000000000 */
[----:B------:R-:W-:Y:S01]  /*8640*/  ISETP.GE.U32.AND P3, PT, R112, 0x7fffff52, PT ;  /* 0x7fffff527000780c */ /* 0x000fe20003f66070 */
[----:B------:R-:W-:Y:S01]  /*8650*/  VIADD R112, R117, 0xffffffaf ;  /* 0xffffffaf75707836 */ /* 0x000fe20000000000 */
[----:B------:R-:W1:Y:S02]  /*8660*/  LDC R118, c[0x0][0x230] ;  /* 0x00008c00ff767b82 */ /* 0x000e640000000800 */
[----:B------:R-:W-:-:S02]  /*8670*/  ISETP.GE.U32.AND P4, PT, R4, 0x7fffff51, PT ;  /* 0x7fffff510400780c */ /* 0x000fc40003f86070 */
[----:B------:R-:W-:Y:S01]  /*8680*/  IADD3 R4, R125, -0x52, RZ ;  /* 0xffffffae7d047810 */ /* 0x000fe20007ffe0ff */
[----:B------:R-:W-:Y:S01]  /*8690*/  IMAD.WIDE R152, R2, 0x4, R172 ;  /* 0x0000000402987825 */ /* 0x000fe200078e02ac */
[----:B------:R-:W-:Y:S02]  /*86a0*/  ISETP.GE.U32.AND P5, PT, R112, 0x7fffff70, PT ;  /* 0x7fffff707000780c */ /* 0x000fe40003fa6070 */
[----:B------:R-:W-:Y:S01]  /*86b0*/  ISETP.GE.U32.AND P6, PT, R4, 0x7fffff6f, PT ;  /* 0x7fffff6f0400780c */ /* 0x000fe20003fc6070 */
[----:B------:R-:W-:Y:S01]  /*86c0*/  IMAD.WIDE R150, R2, 0x4, R178 ;  /* 0x0000000402967825 */ /* 0x000fe200078e02b2 */
[----:B------:R-:W-:Y:S01]  /*86d0*/  STL.64 [R1+0x120], R152 ;  /* 0x0001209801007387 */ /* 0x000fe20000100a00 */
[----:B------:R-:W1:Y:S02]  /*86e0*/  LDC R117, c[0x0][0x230] ;  /* 0x00008c00ff757b82 */ /* 0x000e640000000800 */
[----:B------:R-:W-:Y:S01]  /*86f0*/  VIADD R112, R116, 0xffffffad ;  /* 0xffffffad74707836 */ /* 0x000fe20000000000 */
[----:B------:R-:W-:Y:S01]  /*8700*/  LDGSTS.E [R16+0x18008], desc[UR16][R152.64], !P3 ;  /* 0x1800800098107fae */ /* 0x000fe2000d921850 */
[----:B------:R-:W-:-:S04]  /*8710*/  IMAD.WIDE R146, R2, 0x4, R196 ;  /* 0x0000000402927825 */ /* 0x000fc800078e02c4 */
[----:B------:R-:W-:Y:S01]  /*8720*/  IMAD.WIDE R138, R2, 0x4, R170 ;  /* 0x00000004028a7825 */ /* 0x000fe200078e02aa */
[----:B------:R-:W-:Y:S01]  /*8730*/  STL.64 [R1+0x118], R150 ;  /* 0x0001189601007387 */ /* 0x000fe20000100a00 */
[----:B------:R-:W1:Y:S02]  /*8740*/  LDC R125, c[0x0][0x230] ;  /* 0x00008c00ff7d7b82 */ /* 0x000e640000000800 */
[----:B------:R-:W-:Y:S01]  /*8750*/  VIADD R4, R124, 0xffffffac ;  /* 0xffffffac7c047836 */ /* 0x000fe20000000000 */
[----:B------:R-:W-:Y:S01]  /*8760*/  LDGSTS.E [R16+0x1c008], desc[UR16][R150.64], !P3 ;  /* 0x1c00800096107fae */ /* 0x000fe2000d921850 */
[----:B------:R-:W-:Y:S02]  /*8770*/  ISETP.GE.U32.AND P1, PT, R112, 0x7fffff6e, PT ;  /* 0x7fffff6e7000780c */ /* 0x000fe40003f26070 */
[----:B------:R-:W-:Y:S01]  /*8780*/  IADD3 R112, R115, -0x71, RZ ;  /* 0xffffff8f73707810 */ /* 0x000fe20007ffe0ff */
[----:B------:R-:W-:Y:S01]  /*8790*/  STL.64 [R1+0x110], R146 ;  /* 0x0001109201007387 */ /* 0x000fe20000100a00 */
[----:B------:R-:W-:Y:S01]  /*87a0*/  ISETP.GE.U32.AND P2, PT, R4, 0x7fffff6d, PT ;  /* 0x7fffff6d0400780c */ /* 0x000fe20003f46070 */
[----:B------:R-:W1:Y:S02]  /*87b0*/  LDC R116, c[0x0][0x230] ;  /* 0x00008c00ff747b82 */ /* 0x000e640000000800 */
[----:B------:R-:W-:Y:S04]  /*87c0*/  LDGSTS.E [R16+0x1800c], desc[UR16][R146.64], !P4 ;  /* 0x1800c00092107fae */ /* 0x000fe8000e121850 */
[----:B------:R3:W-:Y:S02]  /*87d0*/  STL.64 [R1+0x108], R138 ;  /* 0x0001088a01007387 */ /* 0x0007e40000100a00 */
[----:B------:R-:W1:Y:S02]  /*87e0*/  LDC R124, c[0x0][0x230] ;  /* 0x00008c00ff7c7b82 */ /* 0x000e640000000800 */
[----:B------:R3:W-:Y:S01]  /*87f0*/  LDGSTS.E [R16+0x1c00c], desc[UR16][R138.64], !P4 ;  /* 0x1c00c0008a107fae */ /* 0x0007e2000e121850 */
[----:B------:R-:W-:Y:S01]  /*8800*/  ISETP.GE.U32.AND P3, PT, R112, 0x7fffff50, PT ;  /* 0x7fffff507000780c */ /* 0x000fe20003f66070 */
[----:B------:R-:W-:-:S02]  /*8810*/  VIADD R112, R114, 0xffffff8d ;  /* 0xffffff8d72707836 */ /* 0x000fc40000000000 */
[----:B---3--:R-:W-:-:S04]  /*8820*/  IMAD.WIDE R140, R2, 0x4, R140 ;  /* 0x00000004028c7825 */ /* 0x008fc800078e028c */
[C---:B------:R-:W-:Y:S01]  /*8830*/  IMAD.WIDE R138, R2.reuse, 0x4, R160 ;  /* 0x00000004028a7825 */ /* 0x040fe200078e02a0 */
[----:B------:R-:W-:Y:S04]  /*8840*/  STL.64 [R1+0x100], R140 ;  /* 0x0001008c01007387 */ /* 0x000fe80000100a00 */
[----:B------:R-:W-:Y:S04]  /*8850*/  LDGSTS.E [R15+0x10000], desc[UR16][R140.64], !P5 ;  /* 0x100000008c0f7fae */ /* 0x000fe8000e921850 */
[----:B------:R3:W-:Y:S04]  /*8860*/  STL.64 [R1+0xf8], R138 ;  /* 0x0000f88a01007387 */ /* 0x0007e80000100a00 */
[----:B------:R3:W-:Y:S01]  /*8870*/  LDGSTS.E [R15+0x14000], desc[UR16][R138.64], !P5 ;  /* 0x140000008a0f7fae */ /* 0x0007e2000e921850 */
[----:B----4-:R-:W-:-:S05]  /*8880*/  IMAD.WIDE R136, R2, 0x4, R136 ;  /* 0x0000000402887825 */ /* 0x010fca00078e0288 */
[----:B------:R2:W-:Y:S04]  /*8890*/  STL.64 [R1+0xf0], R136 ;  /* 0x0000f08801007387 */ /* 0x0005e80000100a00 */
[----:B------:R2:W-:Y:S01]  /*88a0*/  LDGSTS.E [R15+0x10004], desc[UR16][R136.64], !P6 ;  /* 0x10004000880f7fae */ /* 0x0005e2000f121850 */
[----:B------:R-:W-:-:S04]  /*88b0*/  IMAD.WIDE R114, R2, 0x4, R142 ;  /* 0x0000000402727825 */ /* 0x000fc800078e028e */
[C---:B---3--:R-:W-:Y:S01]  /*88c0*/  IMAD.WIDE R138, R2.reuse, 0x4, R148 ;  /* 0x00000004028a7825 */ /* 0x048fe200078e0294 */
[----:B------:R3:W-:Y:S03]  /*88d0*/  STL.64 [R1+0xe8], R114 ;  /* 0x0000e87201007387 */ /* 0x0007e60000100a00 */
[C---:B--2---:R-:W-:Y:S01]  /*88e0*/  IMAD.WIDE R136, R2.reuse, 0x4, R126 ;  /* 0x0000000402887825 */ /* 0x044fe200078e027e */
[----:B------:R3:W-:Y:S04]  /*88f0*/  LDGSTS.E [R15+0x14004], desc[UR16][R114.64], !P6 ;  /* 0x14004000720f7fae */ /* 0x0007e8000f121850 */
[----:B------:R-:W-:Y:S01]  /*8900*/  STL.64 [R1+0xe0], R138 ;  /* 0x0000e08a01007387 */ /* 0x000fe20000100a00 */
[----:B------:R-:W-:-:S03]  /*8910*/  IMAD.WIDE R126, R2, 0x4, R144 ;  /* 0x00000004027e7825 */ /* 0x000fc600078e0290 */
[----:B------:R2:W-:Y:S01]  /*8920*/  LDGSTS.E [R15+0x10008], desc[UR16][R138.64], !P1 ;  /* 0x100080008a0f7fae */ /* 0x0005e2000c921850 */
[----:B------:R-:W-:-:S03]  /*8930*/  IMAD.WIDE R12, R2, 0x4, R12 ;  /* 0x00000004020c7825 */ /* 0x000fc600078e020c */
[----:B------:R-:W-:Y:S01]  /*8940*/  STL.64 [R1+0xd8], R136 ;  /* 0x0000d88801007387 */ /* 0x000fe20000100a00 */
[----:B---3--:R-:W3:Y:S03]  /*8950*/  LDC R115, c[0x0][0x230] ;  /* 0x00008c00ff737b82 */ /* 0x008ee60000000800 */
[----:B------:R4:W-:Y:S04]  /*8960*/  LDGSTS.E [R15+0x14008], desc[UR16][R136.64], !P1 ;  /* 0x14008000880f7fae */ /* 0x0009e8000c921850 */
[----:B------:R-:W-:Y:S01]  /*8970*/  STL.64 [R1+0xd0], R126 ;  /* 0x0000d07e01007387 */ /* 0x000fe20000100a00 */
[----:B------:R-:W-:Y:S01]  /*8980*/  VIADD R4, R119, 0xffffff8e ;  /* 0xffffff8e77047836 */ /* 0x000fe20000000000 */
[----:B------:R-:W3:Y:S02]  /*8990*/  LDC R114, c[0x0][0x230] ;  /* 0x00008c00ff727b82 */ /* 0x000ee40000000800 */
[----:B------:R4:W-:Y:S04]  /*89a0*/  LDGSTS.E [R15+0x1000c], desc[UR16][R126.64], !P2 ;  /* 0x1000c0007e0f7fae */ /* 0x0009e8000d121850 */
[----:B------:R1:W-:Y:S02]  /*89b0*/  STL.64 [R1+0xc8], R12 ;  /* 0x0000c80c01007387 */ /* 0x0003e40000100a00 */
[----:B------:R-:W3:Y:S02]  /*89c0*/  LDC R119, c[0x0][0x230] ;  /* 0x00008c00ff777b82 */ /* 0x000ee40000000800 */
[----:B------:R-:W-:Y:S04]  /*89d0*/  LDGSTS.E [R15+0x1400c], desc[UR16][R12.64], !P2 ;  /* 0x1400c0000c0f7fae */ /* 0x000fe8000d121850 */
[----:B-1----:R-:W3:Y:S01]  /*89e0*/  LDL.LU.64 R12, [R1] ;  /* 0x00000000010c7983 */ /* 0x002ee20000300a00 */
[----:B------:R-:W-:Y:S01]  /*89f0*/  ISETP.GE.U32.AND P4, PT, R4, 0x7fffff4f, PT ;  /* 0x7fffff4f0400780c */ /* 0x000fe20003f86070 */
[----:B--2---:R-:W-:Y:S01]  /*8a00*/  IMAD.WIDE R138, R2, 0x4, R184 ;  /* 0x00000004028a7825 */ /* 0x004fe200078e02b8 */
[----:B------:R-:W-:-:S02]  /*8a10*/  IADD3 R4, R118, -0x74, RZ ;  /* 0xffffff8c76047810 */ /* 0x000fc40007ffe0ff */
[----:B------:R-:W-:Y:S01]  /*8a20*/  ISETP.GE.U32.AND P5, PT, R112, 0x7fffff4e, PT ;  /* 0x7fffff4e7000780c */ /* 0x000fe20003fa6070 */
[----:B----4-:R-:W-:Y:S01]  /*8a30*/  IMAD.WIDE R136, R2, 0x4, R190 ;  /* 0x0000000402887825 */ /* 0x010fe200078e02be */
[----:B------:R-:W1:Y:S01]  /*8a40*/  LDC R118, c[0x0][0x230] ;  /* 0x00008c00ff767b82 */ /* 0x000e620000000800 */
[----:B------:R-:W-:Y:S01]  /*8a50*/  ISETP.GE.U32.AND P6, PT, R4, 0x7fffff4d, PT ;  /* 0x7fffff4d0400780c */ /* 0x000fe20003fc6070 */
[----:B------:R2:W-:Y:S01]  /*8a60*/  LDGSTS.E [R15+0x18000], desc[UR16][R138.64], !P3 ;  /* 0x180000008a0f7fae */ /* 0x0005e2000d921850 */
[----:B------:R-:W-:-:S03]  /*8a70*/  VIADD R112, R117, 0xffffffab ;  /* 0xffffffab75707836 */ /* 0x000fc60000000000 */
[----:B------:R2:W-:Y:S01]  /*8a80*/  STL.64 [R1+0xc0], R138 ;  /* 0x0000c08a01007387 */ /* 0x0005e20000100a00 */
[----:B------:R-:W-:Y:S01]  /*8a90*/  VIADD R4, R125, 0xffffffaa ;  /* 0xffffffaa7d047836 */ /* 0x000fe20000000000 */
[----:B------:R-:W-:Y:S01]  /*8aa0*/  ISETP.GE.U32.AND P1, PT, R112, 0x7fffff6c, PT ;  /* 0x7fffff6c7000780c */ /* 0x000fe20003f26070 */
[----:B------:R-:W-:Y:S01]  /*8ab0*/  IMAD.WIDE R126, R2, 0x4, R182 ;  /* 0x00000004027e7825 */ /* 0x000fe200078e02b6 */
[----:B------:R4:W-:Y:S01]  /*8ac0*/  STL.64 [R1+0xb8], R136 ;  /* 0x0000b88801007387 */ /* 0x0009e20000100a00 */
[----:B------:R-:W-:Y:S01]  /*8ad0*/  IADD3 R112, R116, -0x57, RZ ;  /* 0xffffffa974707810 */ /* 0x000fe20007ffe0ff */
[----:B------:R-:W1:Y:S02]  /*8ae0*/  LDC R117, c[0x0][0x230] ;  /* 0x00008c00ff757b82 */ /* 0x000e640000000800 */
[----:B------:R4:W-:Y:S04]  /*8af0*/  LDGSTS.E [R15+0x1c000], desc[UR16][R136.64], !P3 ;  /* 0x1c000000880f7fae */ /* 0x0009e8000d921850 */
[----:B------:R3:W-:Y:S01]  /*8b00*/  STL.64 [R1+0xb0], R122 ;  /* 0x0000b07a01007387 */ /* 0x0007e20000100a00 */
[----:B--2---:R-:W-:Y:S01]  /*8b10*/  IMAD.WIDE R138, R2, 0x4, R188 ;  /* 0x00000004028a7825 */ /* 0x004fe200078e02bc */
[----:B------:R-:W-:Y:S01]  /*8b20*/  ISETP.GE.U32.AND P2, PT, R4, 0x7fffff6b, PT ;  /* 0x7fffff6b0400780c */ /* 0x000fe20003f46070 */
[----:B------:R-:W2:Y:S01]  /*8b30*/  LDC R116, c[0x0][0x230] ;  /* 0x00008c00ff747b82 */ /* 0x000ea20000000800 */
[----:B------:R3:W-:Y:S01]  /*8b40*/  LDGSTS.E [R15+0x18004], desc[UR16][R122.64], !P4 ;  /* 0x180040007a0f7fae */ /* 0x0007e2000e121850 */
[----:B------:R-:W-:Y:S01]  /*8b50*/  VIADD R4, R124, 0xffffffa8 ;  /* 0xffffffa87c047836 */ /* 0x000fe20000000000 */
[----:B------:R-:W-:-:S02]  /*8b60*/  ISETP.GE.U32.AND P3, PT, R112, 0x7fffff6a, PT ;  /* 0x7fffff6a7000780c */ /* 0x000fc40003f66070 */
[----:B------:R3:W-:Y:S01]  /*8b70*/  STL.64 [R1+0xa8], R126 ;  /* 0x0000a87e01007387 */ /* 0x0007e20000100a00 */
[----:B----4-:R-:W-:-:S03]  /*8b80*/  IMAD.WIDE R136, R2, 0x4, R194 ;  /* 0x0000000402887825 */ /* 0x010fc600078e02c2 */
[----:B------:R4:W-:Y:S01]  /*8b90*/  LDGSTS.E [R15+0x1c004], desc[UR16][R126.64], !P4 ;  /* 0x1c0040007e0f7fae */ /* 0x0009e2000e121850 */
[----:B---3--:R-:W3:Y:S01]  /*8ba0*/  LDC R123, c[0x0][0x230] ;  /* 0x00008c00ff7b7b82 */ /* 0x008ee20000000800 */
[----:B------:R-:W-:Y:S02]  /*8bb0*/  VIADD R112, R115, 0xffffff8b ;  /* 0xffffff8b73707836 */ /* 0x000fe40000000000 */
[C---:B------:R-:W-:Y:S01]  /*8bc0*/  IMAD.WIDE R124, R2.reuse, 0x4, R186 ;  /* 0x00000004027c7825 */ /* 0x040fe200078e02ba */
[----:B------:R1:W-:Y:S03]  /*8bd0*/  STL.64 [R1+0xa0], R138 ;  /* 0x0000a08a01007387 */ /* 0x0003e60000100a00 */
[----:B----4-:R-:W-:Y:S01]  /*8be0*/  IMAD.WIDE R126, R2, 0x4, R206 ;  /* 0x00000004027e7825 */ /* 0x010fe200078e02ce */
[----:B------:R-:W4:Y:S01]  /*8bf0*/  LDC R122, c[0x0][0x230] ;  /* 0x00008c00ff7a7b82 */ /* 0x000f220000000800 */
[----:B------:R1:W-:Y:S01]  /*8c00*/  LDGSTS.E [R15+0x18008], desc[UR16][R138.64], !P5 ;  /* 0x180080008a0f7fae */ /* 0x0003e2000e921850 */
[----:B------:R-:W-:-:S03]  /*8c10*/  ISETP.GE.U32.AND P4, PT, R4, 0x7fffff69, PT ;  /* 0x7fffff690400780c */ /* 0x000fc60003f86070 */
[----:B------:R1:W-:Y:S04]  /*8c20*/  STL.64 [R1+0x98], R136 ;  /* 0x0000988801007387 */ /* 0x0003e80000100a00 */
[----:B------:R1:W-:Y:S01]  /*8c30*/  LDGSTS.E [R15+0x1c008], desc[UR16][R136.64], !P5 ;  /* 0x1c008000880f7fae */ /* 0x0003e2000e921850 */
[----:B------:R-:W-:Y:S01]  /*8c40*/  ISETP.GE.U32.AND P5, PT, R112, 0x7fffff4c, PT ;  /* 0x7fffff4c7000780c */ /* 0x000fe20003fa6070 */
[----:B------:R-:W-:Y:S02]  /*8c50*/  VIADD R112, R114, 0xffffff89 ;  /* 0xffffff8972707836 */ /* 0x000fe40000000000 */
[----:B------:R-:W-:Y:S01]  /*8c60*/  STL.64 [R1+0x90], R126 ;  /* 0x0000907e01007387 */ /* 0x000fe20000100a00 */
[----:B------:R-:W-:Y:S01]  /*8c70*/  IADD3 R4, R119, -0x76, RZ ;  /* 0xffffff8a77047810 */ /* 0x000fe20007ffe0ff */
[C---:B------:R-:W-:Y:S01]  /*8c80*/  IMAD.WIDE R184, R2.reuse, 0x4, R214 ;  /* 0x0000000402b87825 */ /* 0x040fe200078e02d6 */
[----:B------:R-:W2:Y:S01]  /*8c90*/  LDC R119, c[0x0][0x230] ;  /* 0x00008c00ff777b82 */ /* 0x000ea20000000800 */
[----:B------:R-:W-:Y:S02]  /*8ca0*/  LDGSTS.E [R15+0x1800c], desc[UR16][R126.64], !P6 ;  /* 0x1800c0007e0f7fae */ /* 0x000fe4000f121850 */
[----:B------:R-:W-:-:S02]  /*8cb0*/  IMAD.WIDE R114, R2, 0x4, R248 ;  /* 0x0000000402727825 */ /* 0x000fc400078e02f8 */
[----:B------:R1:W-:Y:S02]  /*8cc0*/  STL.64 [R1+0x88], R124 ;  /* 0x0000887c01007387 */ /* 0x0003e40000100a00 */
[----:B------:R-:W-:Y:S01]  /*8cd0*/  IMAD.WIDE R182, R2, 0x4, R216 ;  /* 0x0000000402b67825 */ /* 0x000fe200078e02d8 */
[----:B-1----:R-:W1:Y:S01]  /*8ce0*/  LDC R138, c[0x0][0x230] ;  /* 0x00008c00ff8a7b82 */ /* 0x002e620000000800 */
[----:B------:R4:W-:Y:S01]  /*8cf0*/  LDGSTS.E [R15+0x1c00c], desc[UR16][R124.64], !P6 ;  /* 0x1c00c0007c0f7fae */ /* 0x0009e2000f121850 */
[----:B------:R-:W-:Y:S01]  /*8d00*/  ISETP.GE.U32.AND P6, PT, R4, 0x7fffff4b, PT ;  /* 0x7fffff4b0400780c */ /* 0x000fe20003fc6070 */
[----:B------:R-:W-:-:S04]  /*8d10*/  IMAD.WIDE R136, R2, 0x4, R244 ;  /* 0x0000000402887825 */ /* 0x000fc800078e02f4 */
[----:B------:R-:W-:Y:S02]  /*8d20*/  VIADD R4, R118, 0xffffff88 ;  /* 0xffffff8876047836 */ /* 0x000fe40000000000 */
[----:B------:R-:W1:Y:S01]  /*8d30*/  LDC R118, c[0x0][0x230] ;  /* 0x00008c00ff767b82 */ /* 0x000e620000000800 */
[----:B----4-:R-:W-:-:S04]  /*8d40*/  IMAD.WIDE R124, R2, 0x4, R250 ;  /* 0x00000004027c7825 */ /* 0x010fc800078e02fa */
[----:B------:R-:W-:-:S04]  /*8d50*/  IMAD.WIDE R126, R2, 0x4, R12 ;  /* 0x00000004027e7825 */ /* 0x000fc800078e020c */
[C---:B------:R-:W-:Y:S01]  /*8d60*/  IMAD.WIDE R12, R2.reuse, 0x4, R246 ;  /* 0x00000004020c7825 */ /* 0x040fe200078e02f6 */
[----:B------:R4:W-:Y:S04]  /*8d70*/  STL.64 [R1+0x80], R126 ;  /* 0x0000807e01007387 */ /* 0x0009e80000100a00 */
[----:B------:R4:W-:Y:S04]  /*8d80*/  LDGSTS.E [R14+0x10000], desc[UR16][R126.64], !P1 ;  /* 0x100000007e0e7fae */ /* 0x0009e8000c921850 */
[----:B------:R2:W-:Y:S04]  /*8d90*/  STL.64 [R1+0x78], R124 ;  /* 0x0000787c01007387 */ /* 0x0005e80000100a00 */
[----:B------:R2:W-:Y:S01]  /*8da0*/  LDGSTS.E [R14+0x14000], desc[UR16][R124.64], !P1 ;  /* 0x140000007c0e7fae */ /* 0x0005e2000c921850 */
[----:B----4-:R-:W-:-:S03]  /*8db0*/  IMAD.WIDE R126, R2, 0x4, R242 ;  /* 0x00000004027e7825 */ /* 0x010fc600078e02f2 */
[----:B------:R4:W-:Y:S04]  /*8dc0*/  STL.64 [R1+0x70], R114 ;  /* 0x0000707201007387 */ /* 0x0009e80000100a00 */
[----:B------:R4:W-:Y:S01]  /*8dd0*/  LDGSTS.E [R14+0x10004], desc[UR16][R114.64], !P2 ;  /* 0x10004000720e7fae */ /* 0x0009e2000d121850 */
[----:B--2---:R-:W-:-:S03]  /*8de0*/  IMAD.WIDE R124, R2, 0x4, R240 ;  /* 0x00000004027c7825 */ /* 0x004fc600078e02f0 */
[----:B------:R2:W-:Y:S04]  /*8df0*/  STL.64 [R1+0x68], R12 ;  /* 0x0000680c01007387 */ /* 0x0005e80000100a00 */
[----:B------:R2:W-:Y:S01]  /*8e00*/  LDGSTS.E [R14+0x14004], desc[UR16][R12.64], !P2 ;  /* 0x140040000c0e7fae */ /* 0x0005e2000d121850 */
[----:B------:R-:W-:-:S03]  /*8e10*/  ISETP.GE.U32.AND P2, PT, R4, 0x7fffff49, PT ;  /* 0x7fffff490400780c */ /* 0x000fc60003f46070 */
[----:B------:R-:W-:Y:S01]  /*8e20*/  STL.64 [R1+0x60], R136 ;  /* 0x0000608801007387 */ /* 0x000fe20000100a00 */
[----:B---3--:R-:W-:Y:S01]  /*8e30*/  VIADD R4, R123, 0xffffffa6 ;  /* 0xffffffa67b047836 */ /* 0x008fe20000000000 */
[----:B------:R-:W-:Y:S01]  /*8e40*/  ISETP.GE.U32.AND P1, PT, R112, 0x7fffff4a, PT ;  /* 0x7fffff4a7000780c */ /* 0x000fe20003f26070 */
[----:B----4-:R-:W3:Y:S01]  /*8e50*/  LDC R115, c[0x0][0x230] ;  /* 0x00008c00ff737b82 */ /* 0x010ee20000000800 */
[----:B------:R-:W-:Y:S01]  /*8e60*/  LDGSTS.E [R14+0x10008], desc[UR16][R136.64], !P3 ;  /* 0x10008000880e7fae */ /* 0x000fe2000d921850 */
[----:B--2---:R-:W-:-:S03]  /*8e70*/  IMAD.WIDE R12, R2, 0x4, R238 ;  /* 0x00000004020c7825 */ /* 0x004fc600078e02ee */
[----:B------:R2:W-:Y:S03]  /*8e80*/  STL.64 [R1+0x58], R126 ;  /* 0x0000587e01007387 */ /* 0x0005e60000100a00 */
[----:B------:R-:W4:Y:S01]  /*8e90*/  LDC R114, c[0x0][0x230] ;  /* 0x00008c00ff727b82 */ /* 0x000f220000000800 */
[----:B------:R2:W-:Y:S04]  /*8ea0*/  LDGSTS.E [R14+0x14008], desc[UR16][R126.64], !P3 ;  /* 0x140080007e0e7fae */ /* 0x0005e8000d921850 */
[----:B------:R1:W-:Y:S04]  /*8eb0*/  STL.64 [R1+0x50], R124 ;  /* 0x0000507c01007387 */ /* 0x0003e80000100a00 */
[----:B------:R1:W-:Y:S01]  /*8ec0*/  LDGSTS.E [R14+0x1000c], desc[UR16][R124.64], !P4 ;  /* 0x1000c0007c0e7fae */ /* 0x0003e2000e121850 */
[----:B--2---:R-:W-:-:S03]  /*8ed0*/  IMAD.WIDE R126, R2, 0x4, R200 ;  /* 0x00000004027e7825 */ /* 0x004fc600078e02c8 */
[----:B------:R2:W-:Y:S04]  /*8ee0*/  STL.64 [R1+0x48], R12 ;  /* 0x0000480c01007387 */ /* 0x0005e80000100a00 */
[----:B------:R2:W-:Y:S01]  /*8ef0*/  LDGSTS.E [R14+0x1400c], desc[UR16][R12.64], !P4 ;  /* 0x1400c0000c0e7fae */ /* 0x0005e2000e121850 */
[----:B-1----:R-:W-:-:S03]  /*8f00*/  IMAD.WIDE R124, R2, 0x4, R212 ;  /* 0x00000004027c7825 */ /* 0x002fc600078e02d4 */
[----:B------:R-:W-:Y:S01]  /*8f10*/  STL.64 [R1+0x40], R126 ;  /* 0x0000407e01007387 */ /* 0x000fe20000100a00 */
[----:B------:R-:W-:-:S03]  /*8f20*/  ISETP.GE.U32.AND P4, PT, R4, 0x7fffff67, PT ;  /* 0x7fffff670400780c */ /* 0x000fc60003f86070 */
[----:B------:R-:W-:Y:S01]  /*8f30*/  LDGSTS.E [R14+0x18000], desc[UR16][R126.64], !P5 ;  /* 0x180000007e0e7fae */ /* 0x000fe2000e921850 */
[----:B--2---:R-:W-:-:S03]  /*8f40*/  IMAD.WIDE R12, R2, 0x4, R198 ;  /* 0x00000004020c7825 */ /* 0x004fc600078e02c6 */
[----:B------:R1:W-:Y:S01]  /*8f50*/  STL.64 [R1+0x38], R120 ;  /* 0x0000387801007387 */ /* 0x0003e20000100a00 */
[----:B------:R-:W-:-:S03]  /*8f60*/  IADD3 R4, R122, -0x5c, RZ ;  /* 0xffffffa47a047810 */ /* 0x000fc60007ffe0ff */
[----:B------:R1:W-:Y:S01]  /*8f70*/  LDGSTS.E [R14+0x1c000], desc[UR16][R120.64], !P5 ;  /* 0x1c000000780e7fae */ /* 0x0003e2000e921850 */
[----:B------:R-:W-:-:S03]  /*8f80*/  IMAD.WIDE R122, R2, 0x4, R210 ;  /* 0x00000004027a7825 */ /* 0x000fc600078e02d2 */
[----:B------:R-:W-:Y:S04]  /*8f90*/  STL.64 [R1+0x30], R124 ;  /* 0x0000307c01007387 */ /* 0x000fe80000100a00 */
[----:B------:R-:W-:Y:S04]  /*8fa0*/  LDGSTS.E [R14+0x18004], desc[UR16][R124.64], !P6 ;  /* 0x180040007c0e7fae */ /* 0x000fe8000f121850 */
[----:B------:R2:W-:Y:S01]  /*8fb0*/  STL.64 [R1+0x28], R12 ;  /* 0x0000280c01007387 */ /* 0x0005e20000100a00 */
[----:B------:R-:W-:Y:S01]  /*8fc0*/  IADD3 R112, R117, -0x59, RZ ;  /* 0xffffffa775707810 */ /* 0x000fe20007ffe0ff */
[C---:B------:R-:W-:Y:S01]  /*8fd0*/  IMAD.WIDE R250, R2.reuse, 0x4, R202 ;  /* 0x0000000402fa7825 */ /* 0x040fe200078e02ca */
[----:B------:R-:W4:Y:S01]  /*8fe0*/  LDC R117, c[0x0][0x230] ;  /* 0x00008c00ff757b82 */ /* 0x000f220000000800 */
[----:B------:R2:W-:Y:S04]  /*8ff0*/  LDGSTS.E [R14+0x1c004], desc[UR16][R12.64], !P6 ;  /* 0x1c0040000c0e7fae */ /* 0x0005e8000f121850 */
[----:B------:R-:W-:Y:S01]  /*9000*/  STL.64 [R1+0x20], R122 ;  /* 0x0000207a01007387 */ /* 0x000fe20000100a00 */
[----:B------:R-:W-:-:S02]  /*9010*/  IMAD.WIDE R246, R2, 0x4, R208 ;  /* 0x0000000402f67825 */ /* 0x000fc400078e02d0 */
[----:B-1----:R-:W1:Y:S01]  /*9020*/  LDC R121, c[0x0][0x230] ;  /* 0x00008c00ff797b82 */ /* 0x002e620000000800 */
[----:B------:R1:W-:Y:S01]  /*9030*/  LDGSTS.E [R14+0x18008], desc[UR16][R122.64], !P1 ;  /* 0x180080007a0e7fae */ /* 0x0003e2000c921850 */
[----:B--2---:R-:W-:-:S06]  /*9040*/  IMAD.WIDE R12, R2, 0x4, R204 ;  /* 0x00000004020c7825 */ /* 0x004fcc00078e02cc */
[----:B------:R-:W2:Y:S01]  /*9050*/  LDC R120, c[0x0][0x230] ;  /* 0x00008c00ff787b82 */ /* 0x000ea20000000800 */
[----:B------:R3:W-:Y:S04]  /*9060*/  STL.64 [R1+0x18], R12 ;  /* 0x0000180c01007387 */ /* 0x0007e80000100a00 */
[----:B------:R-:W2:Y:S04]  /*9070*/  LDL.LU.64 R160, [R1+0x140] ;  /* 0x0001400001a07983 */ /* 0x000ea80000300a00 */
[----:B------:R-:W2:Y:S04]  /*9080*/  LDL.LU.64 R136, [R1+0x158] ;  /* 0x0001580001887983 */ /* 0x000ea80000300a00 */
[----:B------:R-:W-:Y:S04]  /*9090*/  LDGSTS.E [R14+0x1c008], desc[UR16][R12.64], !P1 ;  /* 0x1c0080000c0e7fae */ /* 0x000fe8000c921850 */
[----:B------:R-:W2:Y:S01]  /*90a0*/  LDL.LU.64 R126, [R1+0x180] ;  /* 0x00018000017e7983 */ /* 0x000ea20000300a00 */
[----:B------:R-:W-:Y:S01]  /*90b0*/  ISETP.GE.U32.AND P3, PT, R112, 0x7fffff68, PT ;  /* 0x7fffff687000780c */ /* 0x000fe20003f66070 */
[----:B------:R-:W-:-:S02]  /*90c0*/  IMAD.WIDE R238, R2, 0x4, R236 ;  /* 0x0000000402ee7825 */ /* 0x000fc400078e02ec */
[----:B------:R-:W-:Y:S04]  /*90d0*/  LDGSTS.E [R14+0x1800c], desc[UR16][R250.64], !P2 ;  /* 0x1800c000fa0e7fae */ /* 0x000fe8000d121850 */
[----:B---3--:R-:W3:Y:S01]  /*90e0*/  LDL.LU.64 R12, [R1+0x198] ;  /* 0x00019800010c7983 */ /* 0x008ee20000300a00 */
[----:B------:R-:W-:Y:S02]  /*90f0*/  VIADD R112, R116, 0xffffffa5 ;  /* 0xffffffa574707836 */ /* 0x000fe40000000000 */
[----:B------:R-:W1:Y:S01]  /*9100*/  LDC R116, c[0x0][0x230] ;  /* 0x00008c00ff747b82 */ /* 0x000e620000000800 */
[----:B------:R-:W3:Y:S02]  /*9110*/  LDL.LU.64 R140, [R1+0x1a8] ;  /* 0x0001a800018c7983 */ /* 0x000ee40000300a00 */
[----:B------:R-:W-:Y:S01]  /*9120*/  ISETP.GE.U32.AND P5, PT, R112, 0x7fffff66, PT ;  /* 0x7fffff667000780c */ /* 0x000fe20003fa6070 */
[----:B------:R-:W-:Y:S01]  /*9130*/  VIADD R112, R115, 0xffffff87 ;  /* 0xffffff8773707836 */ /* 0x000fe20000000000 */
[----:B------:R-:W3:Y:S01]  /*9140*/  LDL.LU.64 R144, [R1+0x1c0] ;  /* 0x0001c00001907983 */ /* 0x000ee20000300a00 */
[----:B------:R-:W-:-:S02]  /*9150*/  ISETP.GE.U32.AND P6, PT, R4, 0x7fffff65, PT ;  /* 0x7fffff650400780c */ /* 0x000fc40003fc6070 */
[----:B------:R-:W3:Y:S01]  /*9160*/  LDC R115, c[0x0][0x230] ;  /* 0x00008c00ff737b82 */ /* 0x000ee20000000800 */
[----:B------:R-:W3:Y:S01]  /*9170*/  LDL.LU.64 R142, [R1+0x1e0] ;  /* 0x0001e000018e7983 */ /* 0x000ee20000300a00 */
[----:B------:R-:W-:-:S03]  /*9180*/  ISETP.GE.U32.AND P1, PT, R112, 0x7fffff48, PT ;  /* 0x7fffff487000780c */ /* 0x000fc60003f26070 */
[----:B------:R-:W3:Y:S01]  /*9190*/  LDL.LU.64 R148, [R1+0x200] ;  /* 0x0002000001947983 */ /* 0x000ee20000300a00 */
[----:B----4-:R-:W-:-:S03]  /*91a0*/  IADD3 R112, R114, -0x7b, RZ ;  /* 0xffffff8572707810 */ /* 0x010fc60007ffe0ff */
[----:B------:R-:W-:Y:S01]  /*91b0*/  LDGSTS.E [R14+0x1c00c], desc[UR16][R246.64], !P2 ;  /* 0x1c00c000f60e7fae */ /* 0x000fe2000d121850 */
[----:B------:R-:W-:Y:S01]  /*91c0*/  VIADD R4, R119, 0xffffff86 ;  /* 0xffffff8677047836 */ /* 0x000fe20000000000 */
[----:B------:R-:W4:Y:S02]  /*91d0*/  LDC R114, c[0x0][0x230] ;  /* 0x00008c00ff727b82 */ /* 0x000f240000000800 */
[----:B------:R-:W-:Y:S04]  /*91e0*/  STL.64 [R1+0x7b0], R250 ;  /* 0x0007b0fa01007387 */ /* 0x000fe80000100a00 */
[----:B------:R-:W-:Y:S02]  /*91f0*/  STL.64 [R1+0x7b8], R246 ;  /* 0x0007b8f601007387 */ /* 0x000fe40000100a00 */
[----:B------:R-:W4:Y:S02]  /*9200*/  LDC R119, c[0x0][0x230] ;  /* 0x00008c00ff777b82 */ /* 0x000f240000000800 */
[----:B------:R-:W-:Y:S04]  /*9210*/  STL.64 [R1+0x7c0], R238 ;  /* 0x0007c0ee01007387 */ /* 0x000fe80000100a00 */
[----:B------:R-:W-:Y:S04]  /*9220*/  STL.64 [R1+0x7c8], R234 ;  /* 0x0007c8ea01007387 */ /* 0x000fe80000100a00 */
[----:B------:R-:W-:Y:S04]  /*9230*/  LDGSTS.E [R9+0x10000], desc[UR16][R238.64], !P3 ;  /* 0x10000000ee097fae */ /* 0x000fe8000d921850 */
[----:B------:R-:W-:Y:S04]  /*9240*/  STL.64 [R1+0x7a0], R184 ;  /* 0x0007a0b801007387 */ /* 0x000fe80000100a00 */
[----:B------:R-:W-:Y:S01]  /*9250*/  LDGSTS.E [R9+0x14000], desc[UR16][R234.64], !P3 ;  /* 0x14000000ea097fae */ /* 0x000fe2000d921850 */
[----:B------:R-:W-:Y:S01]  /*9260*/  ISETP.GE.U32.AND P3, PT, R112, 0x7fffff46, PT ;  /* 0x7fffff467000780c */ /* 0x000fe20003f66070 */
[----:B------:R-:W-:-:S02]  /*9270*/  VIADD R112, R117, 0xffffffa3 ;  /* 0xffffffa375707836 */ /* 0x000fc40000000000 */
[----:B------:R-:W-:Y:S04]  /*9280*/  STL.64 [R1+0x7a8], R182 ;  /* 0x0007a8b601007387 */ /* 0x000fe80000100a00 */
[----:B------:R-:W-:Y:S04]  /*9290*/  STL.64 [R1+0x7d0], R218 ;  /* 0x0007d0da01007387 */ /* 0x000fe80000100a00 */
[----:B------:R-:W-:Y:S04]  /*92a0*/  STL.64 [R1+0x7d8], R220 ;  /* 0x0007d8dc01007387 */ /* 0x000fe80000100a00 */
[----:B------:R-:W-:Y:S04]  /*92b0*/  LDGSTS.E [R9+0x10004], desc[UR16][R184.64], !P4 ;  /* 0x10004000b8097fae */ /* 0x000fe8000e121850 */
[----:B------:R-:W-:Y:S04]  /*92c0*/  STL.64 [R1+0x7e0], R222 ;  /* 0x0007e0de01007387 */ /* 0x000fe80000100a00 */
[----:B------:R-:W-:Y:S04]  /*92d0*/  LDGSTS.E [R9+0x14004], desc[UR16][R182.64], !P4 ;  /* 0x14004000b6097fae */ /* 0x000fe8000e121850 */
[----:B------:R-:W-:Y:S04]  /*92e0*/  STL.64 [R1+0x7e8], R224 ;  /* 0x0007e8e001007387 */ /* 0x000fe80000100a00 */
[----:B------:R-:W-:Y:S04]  /*92f0*/  LDGSTS.E [R9+0x10008], desc[UR16][R218.64], !P5 ;  /* 0x10008000da097fae */ /* 0x000fe8000e921850 */
[----:B------:R-:W-:Y:S04]  /*9300*/  STL.64 [R1+0x7f0], R226 ;  /* 0x0007f0e201007387 */ /* 0x000fe80000100a00 */
[----:B------:R-:W-:Y:S01]  /*9310*/  LDGSTS.E [R9+0x14008], desc[UR16][R220.64], !P5 ;  /* 0x14008000dc097fae */ /* 0x000fe2000e921850 */
[----:B------:R-:W-:Y:S01]  /*9320*/  ISETP.GE.U32.AND P5, PT, R112, 0x7fffff64, PT ;  /* 0x7fffff647000780c */ /* 0x000fe20003fa6070 */
[----:B-1----:R-:W-:-:S02]  /*9330*/  VIADD R112, R116, 0xffffffa1 ;  /* 0xffffffa174707836 */ /* 0x002fc40000000000 */
[----:B------:R-:W-:Y:S04]  /*9340*/  STL.64 [R1+0x7f8], R228 ;  /* 0x0007f8e401007387 */ /* 0x000fe80000100a00 */
[----:B------:R-:W-:Y:S01]  /*9350*/  STL.64 [R1+0x800], R230 ;  /* 0x000800e601007387 */ /* 0x000fe20000100a00 */
[----:B--2---:R-:W-:Y:S01]  /*9360*/  IMAD.WIDE R124, R2, 0x4, R126 ;  /* 0x00000004027c7825 */ /* 0x004fe200078e027e */
[----:B------:R-:W-:Y:S02]  /*9370*/  ISETP.GE.U32.AND P2, PT, R4, 0x7fffff47, PT ;  /* 0x7fffff470400780c */ /* 0x000fe40003f46070 */
[----:B------:R-:W-:Y:S01]  /*9380*/  LDGSTS.E [R9+0x1000c], desc[UR16][R222.64], !P6 ;  /* 0x1000c000de097fae */ /* 0x000fe2000f121850 */
[----:B------:R-:W-:-:S03]  /*9390*/  IMAD.WIDE R116, R2, 0x4, R160 ;  /* 0x0000000402747825 */ /* 0x000fc600078e02a0 */
[----:B------:R-:W-:Y:S01]  /*93a0*/  LDGSTS.E [R9+0x1400c], desc[UR16][R224.64], !P6 ;  /* 0x1400c000e0097fae */ /* 0x000fe2000f121850 */
[----:B---3--:R-:W-:-:S03]  /*93b0*/  IMAD.WIDE R126, R2, 0x4, R12 ;  /* 0x00000004027e7825 */ /* 0x008fc600078e020c */
[----:B------:R-:W2:Y:S04]  /*93c0*/  LDL.LU.64 R12, [R1+0x208] ;  /* 0x00020800010c7983 */ /* 0x000ea80000300a00 */
[----:B------:R-:W3:Y:S04]  /*93d0*/  LDL.LU.64 R154, [R1+0x210] ;  /* 0x00021000019a7983 */ /* 0x000ee80000300a00 */
        /* <DEDUP_REMOVED lines=8> */
[----:B------:R-:W3:Y:S01]  /*9460*/  LDL.LU.64 R164, [R1+0x250] ;  /* 0x0002500001a47983 */ /* 0x000ee20000300a00 */
[----:B------:R-:W-:-:S03]  /*9470*/  VIADD R4, R118, 0xffffff84 ;  /* 0xffffff8476047836 */ /* 0x000fc60000000000 */
[----:B------:R-:W-:Y:S02]  /*9480*/  LDGSTS.E [R9+0x18000], desc[UR16][R226.64], !P1 ;  /* 0x18000000e2097fae */ /* 0x000fe4000c921850 */
[----:B------:R-:W-:Y:S02]  /*9490*/  ISETP.GE.U32.AND P4, PT, R4, 0x7fffff45, PT ;  /* 0x7fffff450400780c */ /* 0x000fe40003f86070 */
[----:B------:R-:W-:Y:S01]  /*94a0*/  IADD3 R4, R121, -0x5e, RZ ;  /* 0xffffffa279047810 */ /* 0x000fe20007ffe0ff */
[----:B------:R-:W-:Y:S01]  /*94b0*/  LDGSTS.E [R9+0x1c000], desc[UR16][R228.64], !P1 ;  /* 0x1c000000e4097fae */ /* 0x000fe2000c921850 */
[----:B------:R-:W1:Y:S02]  /*94c0*/  LDC R121, c[0x0][0x230] ;  /* 0x00008c00ff797b82 */ /* 0x000e640000000800 */
[----:B------:R-:W-:Y:S01]  /*94d0*/  ISETP.GE.U32.AND P6, PT, R4, 0x7fffff63, PT ;  /* 0x7fffff630400780c */ /* 0x000fe20003fc6070 */
[----:B----4-:R-:W-:Y:S01]  /*94e0*/  VIADD R4, R119, 0xffffffa0 ;  /* 0xffffffa077047836 */ /* 0x010fe20000000000 */
[----:B------:R-:W-:Y:S01]  /*94f0*/  ISETP.GE.U32.AND P1, PT, R112, 0x7fffff62, PT ;  /* 0x7fffff627000780c */ /* 0x000fe20003f26070 */
[----:B------:R-:W-:Y:S01]  /*9500*/  IMAD.WIDE R118, R2, 0x4, R136 ;  /* 0x0000000402767825 */ /* 0x000fe200078e0288 */
[----:B------:R-:W-:Y:S02]  /*9510*/  LDGSTS.E [R9+0x18004], desc[UR16][R230.64], !P2 ;  /* 0x18004000e6097fae */ /* 0x000fe4000d121850 */
[----:B------:R-:W4:Y:S01]  /*9520*/  LDC R136, c[0x0][0x230] ;  /* 0x00008c00ff887b82 */ /* 0x000f220000000800 */
[----:B------:R-:W-:Y:S01]  /*9530*/  IADD3 R112, R114, -0x7d, RZ ;  /* 0xffffff8372707810 */ /* 0x000fe20007ffe0ff */
[----:B------:R-:W-:Y:S01]  /*9540*/  LDGSTS.E [R9+0x1c004], desc[UR16][R232.64], !P2 ;  /* 0x1c004000e8097fae */ /* 0x000fe2000d121850 */
[----:B------:R-:W-:Y:S01]  /*9550*/  ISETP.GE.U32.AND P2, PT, R4, 0x7fffff61, PT ;  /* 0x7fffff610400780c */ /* 0x000fe20003f46070 */
[----:B------:R-:W-:-:S02]  /*9560*/  VIADD R4, R120, 0xffffff82 ;  /* 0xffffff8278047836 */ /* 0x000fc40000000000 */
[----:B------:R-:W-:Y:S01]  /*9570*/  LDGSTS.E [R9+0x18008], desc[UR16][R116.64], !P3 ;  /* 0x1800800074097fae */ /* 0x000fe2000d921850 */
[----:B------:R-:W-:Y:S01]  /*9580*/  IMAD.WIDE R146, R2, 0x4, R140 ;  /* 0x0000000402927825 */ /* 0x000fe200078e028c */
[----:B------:R-:W3:Y:S02]  /*9590*/  LDC R137, c[0x0][0x230] ;  /* 0x00008c00ff897b82 */ /* 0x000ee40000000800 */
[----:B------:R-:W-:Y:S01]  /*95a0*/  LDGSTS.E [R9+0x1c008], desc[UR16][R118.64], !P3 ;  /* 0x1c00800076097fae */ /* 0x000fe2000d921850 */
[----:B------:R-:W-:Y:S01]  /*95b0*/  ISETP.GE.U32.AND P3, PT, R112, 0x7fffff44, PT ;  /* 0x7fffff447000780c */ /* 0x000fe20003f66070 */
[C---:B------:R-:W-:Y:S02]  /*95c0*/  IMAD.WIDE R144, R2.reuse, 0x4, R144 ;  /* 0x0000000402907825 */ /* 0x040fe400078e0290 */
[----:B------:R-:W-:Y:S01]  /*95d0*/  LDGSTS.E [R9+0x1800c], desc[UR16][R124.64], !P4 ;  /* 0x1800c0007c097fae */ /* 0x000fe2000e121850 */
[----:B-1----:R-:W-:Y:S01]  /*95e0*/  IADD3 R112, R121, -0x80, RZ ;  /* 0xffffff8079707810 */ /* 0x002fe20007ffe0ff */
[----:B------:R-:W-:-:S02]  /*95f0*/  IMAD.WIDE R120, R2, 0x4, R142 ;  /* 0x0000000402787825 */ /* 0x000fc400078e028e */
[----:B------:R-:W-:Y:S01]  /*9600*/  LDGSTS.E [R9+0x1c00c], desc[UR16][R126.64], !P4 ;  /* 0x1c00c0007e097fae */ /* 0x000fe2000e121850 */
[----:B------:R-:W-:Y:S01]  /*9610*/  ISETP.GE.U32.AND P4, PT, R4, 0x7fffff43, PT ;  /* 0x7fffff430400780c */ /* 0x000fe20003f86070 */
[----:B------:R-:W1:Y:S01]  /*9620*/  LDC R142, c[0x0][0x230] ;  /* 0x00008c00ff8e7b82 */ /* 0x000e620000000800 */
[----:B------:R-:W-:Y:S01]  /*9630*/  IMAD.WIDE R122, R2, 0x4, R148 ;  /* 0x00000004027a7825 */ /* 0x000fe200078e0294 */
[----:B------:R-:W-:Y:S03]  /*9640*/  LDGSTS.E [R8+0x10000], desc[UR16][R146.64], !P5 ;  /* 0x1000000092087fae */ /* 0x000fe6000e921850 */
[----:B------:R-:W-:Y:S01]  /*9650*/  VIADD R4, R115, 0xffffff81 ;  /* 0xffffff8173047836 */ /* 0x000fe20000000000 */
[----:B------:R-:W-:Y:S01]  /*9660*/  LDGSTS.E [R8+0x14000], desc[UR16][R144.64], !P5 ;  /* 0x1400000090087fae */ /* 0x000fe2000e921850 */
[----:B------:R-:W-:Y:S01]  /*9670*/  ISETP.GE.AND P5, PT, R10, R112, PT ;  /* 0x000000700a00720c */ /* 0x000fe20003fa6270 */
[----:B------:R-:W1:Y:S02]  /*9680*/  LDC R140, c[0x0][0x230] ;  /* 0x00008c00ff8c7b82 */ /* 0x000e640000000800 */
[----:B------:R-:W-:Y:S04]  /*9690*/  LDGSTS.E [R8+0x10004], desc[UR16][R120.64], !P6 ;  /* 0x1000400078087fae */ /* 0x000fe8000f121850 */
[----:B------:R-:W-:Y:S01]  /*96a0*/  LDGSTS.E [R8+0x14004], desc[UR16][R122.64], !P6 ;  /* 0x140040007a087fae */ /* 0x000fe2000f121850 */
[----:B------:R-:W-:-:S02]  /*96b0*/  ISETP.GE.U32.AND P6, PT, R4, 0x7fffff42, PT ;  /* 0x7fffff420400780c */ /* 0x000fc40003fc6070 */
[----:B------:R-:W-:Y:S02]  /*96c0*/  SEL R4, RZ, 0x4, P5 ;  /* 0x00000004ff047807 */ /* 0x000fe40002800000 */
[----:B------:R-:W-:-:S04]  /*96d0*/  ISETP.GT.AND P5, PT, R11, 0xbf, PT ;  /* 0x000000bf0b00780c */ /* 0x000fc80003fa4270 */
[----:B------:R-:W-:Y:S02]  /*96e0*/  SEL R4, R4, RZ, P5 ;  /* 0x000000ff04047207 */ /* 0x000fe40002800000 */
[----:B------:R-:W-:Y:S01]  /*96f0*/  ISETP.GE.U32.AND P5, PT, R112, 0x7fffff41, PT ;  /* 0x7fffff417000780c */ /* 0x000fe20003fa6070 */
[----:B----4-:R-:W-:Y:S02]  /*9700*/  VIADD R112, R136, 0xffffff7f ;  /* 0xffffff7f88707836 */ /* 0x010fe40000000000 */
[C---:B--2---:R-:W-:Y:S02]  /*9710*/  IMAD.WIDE R148, R2.reuse, 0x4, R12 ;  /* 0x0000000402947825 */ /* 0x044fe400078e020c */
[----:B------:R-:W2:Y:S02]  /*9720*/  LDL.LU.64 R12, [R1+0x260] ;  /* 0x00026000010c7983 */ /* 0x000ea40000300a00 */
[C---:B---3--:R-:W-:Y:S02]  /*9730*/  IMAD.WIDE R114, R2.reuse, 0x4, R154 ;  /* 0x0000000402727825 */ /* 0x048fe400078e029a */
[----:B------:R-:W-:Y:S02]  /*9740*/  LDGSTS.E [R8+0x10008], desc[UR16][R148.64], !P1 ;  /* 0x1000800094087fae */ /* 0x000fe4000c921850 */
[----:B------:R-:W-:-:S02]  /*9750*/  IMAD.WIDE R160, R2, 0x4, R160 ;  /* 0x0000000402a07825 */ /* 0x000fc400078e02a0 */
[----:B------:R-:W-:Y:S02]  /*9760*/  LDGSTS.E [R8+0x14008], desc[UR16][R114.64], !P1 ;  /* 0x1400800072087fae */ /* 0x000fe4000c921850 */
[----:B------:R-:W-:Y:S02]  /*9770*/  IMAD.WIDE R154, R2, 0x4, R180 ;  /* 0x00000004029a7825 */ /* 0x000fe400078e02b4 */
[----:B------:R-:W-:Y:S01]  /*9780*/  LDGSTS.E [R8+0x1000c], desc[UR16][R160.64], !P2 ;  /* 0x1000c000a0087fae */ /* 0x000fe2000d121850 */
[----:B------:R-:W-:-:S03]  /*9790*/  ISETP.NE.U32.AND P1, PT, R4, RZ, PT ;  /* 0x000000ff0400720c */ /* 0x000fc60003f25070 */
[----:B------:R3:W-:Y:S01]  /*97a0*/  LDGSTS.E [R8+0x1400c], desc[UR16][R154.64], !P2 ;  /* 0x1400c0009a087fae */ /* 0x0007e2000d121850 */
[----:B------:R-:W-:Y:S01]  /*97b0*/  ISETP.GE.U32.AND P2, PT, R112, 0x7fffff40, PT ;  /* 0x7fffff407000780c */ /* 0x000fe20003f46070 */
[----:B------:R-:W-:Y:S02]  /*97c0*/  VIADD R112, R137, 0xffffff7e ;  /* 0xffffff7e89707836 */ /* 0x000fe40000000000 */
[----:B------:R-:W-:Y:S01]  /*97d0*/  STL.64 [R1+0x158], R160 ;  /* 0x000158a001007387 */ /* 0x000fe20000100a00 */
[----:B------:R-:W-:Y:S01]  /*97e0*/  IMAD.WIDE R136, R2, 0x4, R162 ;  /* 0x0000000402887825 */ /* 0x000fe200078e02a2 */
[----:B------:R-:W-:Y:S01]  /*97f0*/  IADD3 R4, R138, -0x83, RZ ;  /* 0xffffff7d8a047810 */ /* 0x000fe20007ffe0ff */
[----:B------:R-:W4:Y:S01]  /*9800*/  LDC R162, c[0x0][0x230] ;  /* 0x00008c00ffa27b82 */ /* 0x000f220000000800 */
[----:B------:R3:W-:Y:S01]  /*9810*/  STL.64 [R1+0x1c0], R154 ;  /* 0x0001c09a01007387 */ /* 0x0007e20000100a00 */
[----:B------:R-:W-:-:S03]  /*9820*/  IMAD.WIDE R138, R2, 0x4, R150 ;  /* 0x00000004028a7825 */ /* 0x000fc600078e0296 */
[----:B------:R-:W-:Y:S01]  /*9830*/  LDGSTS.E [R8+0x18000], desc[UR16][R136.64], !P3 ;  /* 0x1800000088087fae */ /* 0x000fe2000d921850 */
[C---:B------:R-:W-:Y:S02]  /*9840*/  IMAD.WIDE R150, R2.reuse, 0x4, R176 ;  /* 0x0000000402967825 */ /* 0x040fe400078e02b0 */
[----:B------:R-:W4:Y:S02]  /*9850*/  LDC R163, c[0x0][0x230] ;  /* 0x00008c00ffa37b82 */ /* 0x000f240000000800 */
[----:B---3--:R-:W-:-:S06]  /*9860*/  IMAD.WIDE R154, R2, 0x4, R156 ;  /* 0x00000004029a7825 */ /* 0x008fcc00078e029c */
[----:B------:R-:W3:Y:S01]  /*9870*/  LDC R160, c[0x0][0x230] ;  /* 0x00008c00ffa07b82 */ /* 0x000ee20000000800 */
[----:B------:R-:W-:Y:S04]  /*9880*/  LDGSTS.E [R8+0x1c000], desc[UR16][R154.64], !P3 ;  /* 0x1c0000009a087fae */ /* 0x000fe8000d921850 */
[----:B------:R-:W-:Y:S03]  /*9890*/  STL.64 [R1+0x1a8], R154 ;  /* 0x0001a89a01007387 */ /* 0x000fe60000100a00 */
[----:B------:R-:W4:Y:S01]  /*98a0*/  LDC R161, c[0x0][0x230] ;  /* 0x00008c00ffa17b82 */ /* 0x000f220000000800 */
[----:B------:R-:W-:Y:S04]  /*98b0*/  LDGSTS.E [R8+0x18004], desc[UR16][R138.64], !P4 ;  /* 0x180040008a087fae */ /* 0x000fe8000e121850 */
[----:B------:R1:W-:Y:S04]  /*98c0*/  STL.64 [R1+0x198], R150 ;  /* 0x0001989601007387 */ /* 0x0003e80000100a00 */
[----:B------:R1:W-:Y:S02]  /*98d0*/  LDGSTS.E [R8+0x1c004], desc[UR16][R150.64], !P4 ;  /* 0x1c00400096087fae */ /* 0x0003e4000e121850 */
[----:B-1----:R-:W-:-:S05]  /*98e0*/  IMAD.WIDE R150, R2, 0x4, R152 ;  /* 0x0000000402967825 */ /* 0x002fca00078e0298 */
[----:B------:R1:W-:Y:S04]  /*98f0*/  STL.64 [R1+0x180], R150 ;  /* 0x0001809601007387 */ /* 0x0003e80000100a00 */
[----:B------:R-:W3:Y:S04]  /*9900*/  LDL.LU.64 R188, [R1+0x138] ;  /* 0x0001380001bc7983 */ /* 0x000ee80000300a00 */
[----:B------:R-:W4:Y:S04]  /*9910*/  LDL.LU.64 R190, [R1+0x148] ;  /* 0x0001480001be7983 */ /* 0x000f280000300a00 */
[----:B------:R-:W4:Y:S04]  /*9920*/  LDL.LU.64 R192, [R1+0x150] ;  /* 0x0001500001c07983 */ /* 0x000f280000300a00 */
[----:B------:R-:W4:Y:S04]  /*9930*/  LDL.LU.64 R194, [R1+0x160] ;  /* 0x0001600001c27983 */ /* 0x000f280000300a00 */
[----:B------:R-:W4:Y:S04]  /*9940*/  LDL.LU.64 R196, [R1+0x168] ;  /* 0x0001680001c47983 */ /* 0x000f280000300a00 */
[----:B------:R-:W3:Y:S04]  /*9950*/  LDL.LU.64 R212, [R1+0x170] ;  /* 0x0001700001d47983 */ /* 0x000ee80000300a00 */
[----:B------:R-:W4:Y:S04]  /*9960*/  LDL.LU.64 R200, [R1+0x178] ;  /* 0x0001780001c87983 */ /* 0x000f280000300a00 */
        /* <DEDUP_REMOVED lines=8> */
[----:B------:R-:W4:Y:S01]  /*99f0*/  LDL.LU.64 R174, [R1+0x1e8] ;  /* 0x0001e80001ae7983 */ /* 0x000f220000300a00 */
[----:B------:R-:W-:Y:S01]  /*9a00*/  ISETP.GE.U32.AND P4, PT, R4, 0x7fffff3e, PT ;  /* 0x7fffff3e0400780c */ /* 0x000fe20003f86070 */
[----:B------:R-:W-:-:S02]  /*9a10*/  VIADD R4, R142, 0xffffff5f ;  /* 0xffffff5f8e047836 */ /* 0x000fc40000000000 */
[----:B------:R-:W4:Y:S01]  /*9a20*/  LDL.LU.64 R168, [R1+0x1f0] ;  /* 0x0001f00001a87983 */ /* 0x000f220000300a00 */
[----:B------:R-:W-:-:S03]  /*9a30*/  IMAD.WIDE R142, R2, 0x4, R164 ;  /* 0x00000004028e7825 */ /* 0x000fc600078e02a4 */
[----:B------:R-:W4:Y:S01]  /*9a40*/  LDL.LU.64 R164, [R1+0x1f8] ;  /* 0x0001f80001a47983 */ /* 0x000f220000300a00 */
[----:B------:R-:W-:Y:S01]  /*9a50*/  ISETP.GE.U32.AND P3, PT, R112, 0x7fffff3f, PT ;  /* 0x7fffff3f7000780c */ /* 0x000fe20003f66070 */
[----:B------:R-:W-:Y:S02]  /*9a60*/  VIADD R112, R140, 0xffffff7c ;  /* 0xffffff7c8c707836 */ /* 0x000fe40000000000 */
[----:B------:R-:W-:-:S05]  /*9a70*/  IMAD.WIDE R140, R2, 0x4, R158 ;  /* 0x00000004028c7825 */ /* 0x000fca00078e029e */
[----:B------:R-:W-:Y:S04]  /*9a80*/  LDGSTS.E [R8+0x18008], desc[UR16][R140.64], !P6 ;  /* 0x180080008c087fae */ /* 0x000fe8000f121850 */
[----:B------:R1:W-:Y:S04]  /*9a90*/  LDGSTS.E [R8+0x1c008], desc[UR16][R150.64], !P6 ;  /* 0x1c00800096087fae */ /* 0x0003e8000f121850 */
[----:B------:R-:W-:Y:S01]  /*9aa0*/  LDGSTS.E [R8+0x1800c], desc[UR16][R142.64], !P5 ;  /* 0x1800c0008e087fae */ /* 0x000fe2000e921850 */
[----:B--2---:R-:W-:-:S05]  /*9ab0*/  IMAD.WIDE R12, R2, 0x4, R12 ;  /* 0x00000004020c7825 */ /* 0x004fca00078e020c */
[----:B------:R-:W-:Y:S01]  /*9ac0*/  LDGSTS.E [R8+0x1c00c], desc[UR16][R12.64], !P5 ;  /* 0x1c00c0000c087fae */ /* 0x000fe2000e921850 */
[----:B------:R-:W-:Y:S02]  /*9ad0*/  ISETP.GE.U32.AND P5, PT, R4, 0x7fffff20, PT ;  /* 0x7fffff200400780c */ /* 0x000fe40003fa6070 */
[----:B------:R-:W-:Y:S01]  /*9ae0*/  SHF.L.U32 R4, R113, 0x6, RZ ;  /* 0x0000000671047819 */ /* 0x000fe200000006ff */
[----:B------:R-:W0:Y:S04]  /*9af0*/  LDGDEPBAR ;  /* 0x00000000000079af */ /* 0x000e280000000000 */
[----:B------:R-:W-:-:S04]  /*9b00*/  IMAD.WIDE R156, R4, 0x4, R86 ;  /* 0x00000004049c7825 */ /* 0x000fc800078e0256 */
[----:B------:R-:W-:-:S04]  /*9b10*/  IMAD.WIDE R158, R4, 0x4, R84 ;  /* 0x00000004049e7825 */ /* 0x000fc800078e0254 */
[----:B------:R-:W-:-:S04]  /*9b20*/  IMAD.WIDE R152, R4, 0x4, R80 ;  /* 0x0000000404987825 */ /* 0x000fc800078e0250 */
[----:B---3--:R-:W-:-:S04]  /*9b30*/  IMAD.WIDE R198, R4, 0x4, R212 ;  /* 0x0000000404c67825 */ /* 0x008fc800078e02d4 */
[----:B----4-:R-:W-:-:S04]  /*9b40*/  IMAD.WIDE R212, R4, 0x4, R170 ;  /* 0x0000000404d47825 */ /* 0x010fc800078e02aa */
[C---:B------:R-:W-:Y:S02]  /*9b50*/  IMAD.WIDE R214, R4.reuse, 0x4, R172 ;  /* 0x0000000404d67825 */ /* 0x040fe400078e02ac */
[----:B------:R-:W2:Y:S02]  /*9b60*/  LDL.LU.64 R172, [R1+0x408] ;  /* 0x0004080001ac7983 */ /* 0x000ea40000300a00 */
[----:B------:R-:W-:-:S04]  /*9b70*/  IMAD.WIDE R216, R4, 0x4, R166 ;  /* 0x0000000404d87825 */ /* 0x000fc800078e02a6 */
[C---:B------:R-:W-:Y:S02]  /*9b80*/  IMAD.WIDE R86, R4.reuse, 0x4, R174 ;  /* 0x0000000404567825 */ /* 0x040fe400078e02ae */
[----:B------:R-:W3:Y:S04]  /*9b90*/  LDL.LU.64 R174, [R1+0x3f8] ;  /* 0x0003f80001ae7983 */ /* 0x000ee80000300a00 */
[----:B------:R-:W4:Y:S01]  /*9ba0*/  LDL.LU.64 R170, [R1+0x410] ;  /* 0x0004100001aa7983 */ /* 0x000f220000300a00 */
[----:B------:R-:W-:-:S03]  /*9bb0*/  IMAD.WIDE R84, R4, 0x4, R168 ;  /* 0x0000000404547825 */ /* 0x000fc600078e02a8 */
[----:B------:R-:W4:Y:S01]  /*9bc0*/  LDL.LU.64 R166, [R1+0x400] ;  /* 0x0004000001a67983 */ /* 0x000f220000300a00 */
[----:B------:R-:W-:-:S03]  /*9bd0*/  IMAD.WIDE R80, R4, 0x4, R164 ;  /* 0x0000000404507825 */ /* 0x000fc600078e02a4 */
[----:B------:R-:W4:Y:S04]  /*9be0*/  LDL.LU.64 R168, [R1+0x3f0] ;  /* 0x0003f00001a87983 */ /* 0x000f280000300a00 */
[----:B------:R-:W4:Y:S01]  /*9bf0*/  LDL.LU.64 R164, [R1+0x3e8] ;  /* 0x0003e80001a47983 */ /* 0x000f220000300a00 */
[----:B------:R-:W-:-:S03]  /*9c00*/  IMAD.WIDE R208, R4, 0x4, R244 ;  /* 0x0000000404d07825 */ /* 0x000fc600078e02f4 */
[----:B------:R-:W4:Y:S01]  /*9c10*/  LDL.LU.64 R244, [R1+0x3e0] ;  /* 0x0003e00001f47983 */ /* 0x000f220000300a00 */
[----:B------:R-:W-:-:S03]  /*9c20*/  IMAD.WIDE R210, R4, 0x4, R248 ;  /* 0x0000000404d27825 */ /* 0x000fc600078e02f8 */
[----:B------:R-:W4:Y:S01]  /*9c30*/  LDL.LU.64 R248, [R1+0x3d8] ;  /* 0x0003d80001f87983 */ /* 0x000f220000300a00 */
[----:B------:R-:W-:-:S04]  /*9c40*/  IMAD.WIDE R26, R4, 0x4, R26 ;  /* 0x00000004041a7825 */ /* 0x000fc800078e021a */
[C---:B------:R-:W-:Y:S01]  /*9c50*/  IMAD.WIDE R42, R4.reuse, 0x4, R42 ;  /* 0x00000004042a7825 */ /* 0x040fe200078e022a */
[----:B------:R-:W-:Y:S03]  /*9c60*/  LDGSTS.E [R6+0x78000], desc[UR16][R26.64], P0 ;  /* 0x780000001a067fae */ /* 0x000fe60008121850 */
        /* <DEDUP_REMOVED lines=34> */
[----:B------:R-:W-:Y:S01]  /*9e90*/  IMAD.WIDE R64, R4, 0x4, R64 ;  /* 0x0000000404407825 */ /* 0x000fe200078e0240 */
[----:B------:R-:W-:Y:S01]  /*9ea0*/  ISETP.GE.U32.AND P6, PT, R112, 0x7fffff3d, PT ;  /* 0x7fffff3d7000780c */ /* 0x000fe20003fc6070 */
[----:B------:R-:W-:Y:S02]  /*9eb0*/  LDGSTS.E [R5+0x78900], desc[UR16][R62.64], P0 ;  /* 0x789000003e057fae */ /* 0x000fe40008121850 */
[----:B------:R-:W-:-:S02]  /*9ec0*/  IMAD.WIDE R60, R4, 0x4, R60 ;  /* 0x00000004043c7825 */ /* 0x000fc400078e023c */
[----:B------:R-:W-:Y:S02]  /*9ed0*/  LDGSTS.E [R5+0x78d00], desc[UR16][R64.64], P0 ;  /* 0x78d0000040057fae */ /* 0x000fe40008121850 */
[C---:B------:R-:W-:Y:S02]  /*9ee0*/  IMAD.WIDE R82, R4.reuse, 0x4, R82 ;  /* 0x0000000404527825 */ /* 0x040fe400078e0252 */
[----:B------:R-:W-:Y:S02]  /*9ef0*/  LDGSTS.E [R5+0x79100], desc[UR16][R60.64], P0 ;  /* 0x791000003c057fae */ /* 0x000fe40008121850 */
[C---:B------:R-:W-:Y:S02]  /*9f00*/  IMAD.WIDE R70, R4.reuse, 0x4, R70 ;  /* 0x0000000404467825 */ /* 0x040fe400078e0246 */
[----:B------:R-:W-:Y:S02]  /*9f10*/  LDGSTS.E [R5+0x79500], desc[UR16][R82.64], P0 ;  /* 0x7950000052057fae */ /* 0x000fe40008121850 */
[----:B------:R-:W-:-:S02]  /*9f20*/  IMAD.WIDE R72, R4, 0x4, R72 ;  /* 0x0000000404487825 */ /* 0x000fc400078e0248 */
[----:B------:R-:W-:Y:S02]  /*9f30*/  LDGSTS.E [R5+0x79900], desc[UR16][R70.64], P0 ;  /* 0x7990000046057fae */ /* 0x000fe40008121850 */
[C---:B------:R-:W-:Y:S02]  /*9f40*/  IMAD.WIDE R112, R4.reuse, 0x4, R68 ;  /* 0x0000000404707825 */ /* 0x040fe400078e0244 */
[----:B------:R-:W-:Y:S02]  /*9f50*/  LDGSTS.E [R5+0x79d00], desc[UR16][R72.64], P0 ;  /* 0x79d0000048057fae */ /* 0x000fe40008121850 */
[C---:B------:R-:W-:Y:S02]  /*9f60*/  IMAD.WIDE R90, R4.reuse, 0x4, R90 ;  /* 0x00000004045a7825 */ /* 0x040fe400078e025a */
[----:B------:R-:W-:Y:S02]  /*9f70*/  LDGSTS.E [R5+0x7a100], desc[UR16][R112.64], P0 ;  /* 0x7a10000070057fae */ /* 0x000fe40008121850 */
[----:B-1----:R-:W-:-:S02]  /*9f80*/  IMAD.WIDE R150, R4, 0x4, R78 ;  /* 0x0000000404967825 */ /* 0x002fc400078e024e */
        /* <DEDUP_REMOVED lines=49> */
[----:B------:R-:W-:Y:S03]  /*a2a0*/  LDGSTS.E [R0+0x78700], desc[UR16][R194.64], P0 ;  /* 0x78700000c2007fae */ /* 0x000fe60008121850 */
[----:B------:R-:W-:Y:S01]  /*a2b0*/  VIADD R160, R160, 0xffffff5e ;  /* 0xffffff5ea0a07836 */ /* 0x000fe20000000000 */
[----:B------:R-:W-:Y:S01]  /*a2c0*/  LDGSTS.E [R0+0x78b00], desc[UR16][R196.64], P0 ;  /* 0x78b00000c4007fae */ /* 0x000fe20008121850 */
[----:B------:R-:W-:Y:S01]  /*a2d0*/  VIADD R20, R161, 0xffffff5d ;  /* 0xffffff5da1147836 */ /* 0x000fe20000000000 */
[----:B------:R-:W-:Y:S01]  /*a2e0*/  IADD3 R21, R162, -0xa4, RZ ;  /* 0xffffff5ca2157810 */ /* 0x000fe20007ffe0ff */
[----:B------:R-:W1:Y:S01]  /*a2f0*/  LDC R23, c[0x0][0x230] ;  /* 0x00008c00ff177b82 */ /* 0x000e620000000800 */
[----:B------:R-:W-:Y:S04]  /*a300*/  LDGSTS.E [R0+0x78f00], desc[UR16][R198.64], P0 ;  /* 0x78f00000c6007fae */ /* 0x000fe80008121850 */
[----:B------:R-:W-:Y:S03]  /*a310*/  LDGSTS.E [R0+0x79300], desc[UR16][R200.64], P0 ;  /* 0x79300000c8007fae */ /* 0x000fe60008121850 */
        /* <DEDUP_REMOVED lines=17> */
[----:B------:R-:W0:Y:S01]  /*a430*/  LDGDEPBAR ;  /* 0x00000000000079af */ /* 0x000e220000000000 */
[----:B--2---:R-:W-:-:S02]  /*a440*/  IMAD.WIDE R78, R2, 0x4, R172 ;  /* 0x00000004024e7825 */ /* 0x004fc400078e02ac */
[----:B------:R-:W2:Y:S08]  /*a450*/  LDC R241, c[0x0][0x230] ;  /* 0x00008c00fff17b82 */ /* 0x000eb00000000800 */
[----:B------:R-:W-:Y:S01]  /*a460*/  BAR.SYNC.DEFER_BLOCKING 0x0 ;  /* 0x0000000000007b1d */ /* 0x000fe20000010000 */
[----:B------:R-:W-:Y:S01]  /*a470*/  ISETP.GE.U32.AND P0, PT, R160, 0x7fffff1f, PT ;  /* 0x7fffff1fa000780c */ /* 0x000fe20003f06070 */
[----:B---3--:R-:W-:-:S04]  /*a480*/  IMAD.WIDE R76, R2, 0x4, R174 ;  /* 0x00000004024c7825 */ /* 0x008fc800078e02ae */
[----:B------:R-:W3:Y:S01]  /*a490*/  LDL.LU.64 R174, [R1+0x3c8] ;  /* 0x0003c80001ae7983 */ /* 0x000ee20000300a00 */
[----:B----4-:R-:W-:-:S03]  /*a4a0*/  IMAD.WIDE R68, R2, 0x4, R170 ;  /* 0x0000000402447825 */ /* 0x010fc600078e02aa */
[----:B------:R-:W4:Y:S01]  /*a4b0*/  LDL.LU.64 R172, [R1+0x3c0] ;  /* 0x0003c00001ac7983 */ /* 0x000f220000300a00 */
[----:B------:R-:W-:-:S04]  /*a4c0*/  IMAD.WIDE R184, R2, 0x4, R166 ;  /* 0x0000000402b87825 */ /* 0x000fc800078e02a6 */
[C---:B------:R-:W-:Y:S01]  /*a4d0*/  IMAD.WIDE R182, R2.reuse, 0x4, R168 ;  /* 0x0000000402b67825 */ /* 0x040fe200078e02a8 */
[----:B------:R-:W-:Y:S03]  /*a4e0*/  STL.64 [R1+0x470], R184 ;  /* 0x000470b801007387 */ /* 0x000fe60000100a00 */
[----:B------:R-:W-:Y:S01]  /*a4f0*/  IMAD.WIDE R160, R2, 0x4, R164 ;  /* 0x0000000402a07825 */ /* 0x000fe200078e02a4 */
[----:B------:R-:W2:Y:S04]  /*a500*/  LDL.LU.64 R170, [R1+0x3b8] ;  /* 0x0003b80001aa7983 */ /* 0x000ea80000300a00 */
[----:B------:R-:W-:Y:S01]  /*a510*/  @!PT LDS RZ, [RZ] ;  /* 0x00000000fffff984 */ /* 0x000fe20000000800 */
[----:B------:R-:W-:Y:S01]  /*a520*/  @!PT LDS RZ, [RZ] ;  /* 0x00000000fffff984 */ /* 0x000fe20000000800 */
[----:B------:R-:W-:Y:S01]  /*a530*/  @!PT LDS RZ, [RZ] ;  /* 0x00000000fffff984 */ /* 0x000fe20000000800 */
[----:B------:R-:W-:Y:S04]  /*a540*/  LDGSTS.E [R19+0x20000], desc[UR16][R78.64], !P2 ;  /* 0x200000004e137fae */ /* 0x000fe8000d121850 */
[----:B------:R-:W-:Y:S01]  /*a550*/  LDGSTS.E [R19+0x24000], desc[UR16][R76.64], !P2 ;  /* 0x240000004c137fae */ /* 0x000fe2000d121850 */
[----:B------:R-:W-:Y:S01]  /*a560*/  ISETP.GE.U32.AND P2, PT, R20, 0x7fffff1e, PT ;  /* 0x7fffff1e1400780c */ /* 0x000fe20003f46070 */
[----:B------:R-:W-:-:S02]  /*a570*/  VIADD R20, R163, 0xffffff7b ;  /* 0xffffff7ba3147836 */ /* 0x000fc40000000000 */
[----:B------:R-:W2:Y:S01]  /*a580*/  LDL.LU.64 R168, [R1+0x3b0] ;  /* 0x0003b00001a87983 */ /* 0x000ea20000300a00 */
[----:B------:R-:W-:-:S03]  /*a590*/  IMAD.WIDE R162, R2, 0x4, R244 ;  /* 0x0000000402a27825 */ /* 0x000fc600078e02f4 */
[----:B------:R-:W-:Y:S04]  /*a5a0*/  LDGSTS.E [R19+0x20004], desc[UR16][R68.64], !P3 ;  /* 0x2000400044137fae */ /* 0x000fe8000d921850 */
[----:B------:R-:W-:Y:S04]  /*a5b0*/  STL.64 [R1+0x468], R182 ;  /* 0x000468b601007387 */ /* 0x000fe80000100a00 */
[----:B------:R-:W-:Y:S04]  /*a5c0*/  LDGSTS.E [R19+0x24004], desc[UR16][R184.64], !P3 ;  /* 0x24004000b8137fae */ /* 0x000fe8000d921850 */
[----:B------:R-:W2:Y:S04]  /*a5d0*/  LDL.LU.64 R166, [R1+0x3a8] ;  /* 0x0003a80001a67983 */ /* 0x000ea80000300a00 */
[----:B------:R-:W-:Y:S04]  /*a5e0*/  LDGSTS.E [R19+0x20008], desc[UR16][R182.64], !P4 ;  /* 0x20008000b6137fae */ /* 0x000fe8000e121850 */
[----:B------:R1:W-:Y:S04]  /*a5f0*/  STL.64 [R1+0x460], R160 ;  /* 0x000460a001007387 */ /* 0x0003e80000100a00 */
[----:B------:R1:W-:Y:S04]  /*a600*/  LDGSTS.E [R19+0x24008], desc[UR16][R160.64], !P4 ;  /* 0x24008000a0137fae */ /* 0x0003e8000e121850 */
[----:B------:R-:W2:Y:S04]  /*a610*/  LDL.LU.64 R164, [R1+0x3a0] ;  /* 0x0003a00001a47983 */ /* 0x000ea80000300a00 */
[----:B------:R-:W-:Y:S01]  /*a620*/  STL.64 [R1+0x458], R162 ;  /* 0x000458a201007387 */ /* 0x000fe20000100a00 */
[----:B-1----:R-:W-:Y:S01]  /*a630*/  IMAD.WIDE R160, R2, 0x4, R248 ;  /* 0x0000000402a07825 */ /* 0x002fe200078e02f8 */
[----:B------:R-:W-:-:S02]  /*a640*/  ISETP.GE.U32.AND P4, PT, R20, 0x7fffff3c, PT ;  /* 0x7fffff3c1400780c */ /* 0x000fc40003f86070 */
[----:B------:R-:W-:Y:S04]  /*a650*/  LDGSTS.E [R19+0x2000c], desc[UR16][R162.64], !P6 ;  /* 0x2000c000a2137fae */ /* 0x000fe8000f121850 */
[----:B------:R1:W-:Y:S04]  /*a660*/  STL.64 [R1+0x450], R160 ;  /* 0x000450a001007387 */ /* 0x0003e80000100a00 */
[----:B------:R-:W2:Y:S04]  /*a670*/  LDL.LU.64 R236, [R1+0x398] ;  /* 0x0003980001ec7983 */ /* 0x000ea80000300a00 */
[----:B------:R-:W1:Y:S04]  /*a680*/  LDL.LU.64 R246, [R1+0x390] ;  /* 0x0003900001f67983 */ /* 0x000e680000300a00 */
[----:B------:R-:W2:Y:S04]  /*a690*/  LDL.LU.64 R250, [R1+0x3d0] ;  /* 0x0003d00001fa7983 */ /* 0x000ea80000300a00 */
[----:B------:R-:W2:Y:S04]  /*a6a0*/  LDL.LU.64 R248, [R1+0x388] ;  /* 0x0003880001f87983 */ /* 0x000ea80000300a00 */
[----:B------:R-:W2:Y:S04]  /*a6b0*/  LDL.LU.64 R244, [R1+0x380] ;  /* 0x0003800001f47983 */ /* 0x000ea80000300a00 */
[----:B------:R-:W2:Y:S04]  /*a6c0*/  LDL.LU.64 R184, [R1+0x378] ;  /* 0x0003780001b87983 */ /* 0x000ea80000300a00 */
[----:B------:R-:W2:Y:S04]  /*a6d0*/  LDL.LU.64 R182, [R1+0x370] ;  /* 0x0003700001b67983 */ /* 0x000ea80000300a00 */
[----:B------:R-:W2:Y:S04]  /*a6e0*/  LDL.LU.64 R242, [R1+0x368] ;  /* 0x0003680001f27983 */ /* 0x000ea80000300a00 */
[----:B------:R-:W2:Y:S01]  /*a6f0*/  LDL.LU.64 R234, [R1+0x360] ;  /* 0x0003600001ea7983 */ /* 0x000ea20000300a00 */
[----:B------:R-:W-:Y:S01]  /*a700*/  IADD3 R20, R23, -0x87, RZ ;  /* 0xffffff7917147810 */ /* 0x000fe20007ffe0ff */
[----:B---3--:R-:W-:-:S02]  /*a710*/  IMAD.WIDE R174, R2, 0x4, R174 ;  /* 0x0000000402ae7825 */ /* 0x008fc400078e02ae */
[----:B------:R-:W3:Y:S02]  /*a720*/  LDL.LU.64 R238, [R1+0x358] ;  /* 0x0003580001ee7983 */ /* 0x000ee40000300a00 */
[C---:B----4-:R-:W-:Y:S02]  /*a730*/  IMAD.WIDE R172, R2.reuse, 0x4, R172 ;  /* 0x0000000402ac7825 */ /* 0x050fe400078e02ac */
[----:B------:R1:W-:Y:S02]  /*a740*/  LDGSTS.E [R19+0x2400c], desc[UR16][R160.64], !P6 ;  /* 0x2400c000a0137fae */ /* 0x0003e4000f121850 */
[C---:B--2---:R-:W-:Y:S02]  /*a750*/  IMAD.WIDE R170, R2.reuse, 0x4, R170 ;  /* 0x0000000402aa7825 */ /* 0x044fe400078e02aa */
[----:B------:R-:W-:Y:S02]  /*a760*/  LDGSTS.E [R19+0x28000], desc[UR16][R174.64], !P5 ;  /* 0x28000000ae137fae */ /* 0x000fe4000e921850 */
[----:B------:R-:W-:-:S02]  /*a770*/  IMAD.WIDE R168, R2, 0x4, R168 ;  /* 0x0000000402a87825 */ /* 0x000fc400078e02a8 */
[----:B------:R-:W-:Y:S01]  /*a780*/  LDGSTS.E [R19+0x2c000], desc[UR16][R172.64], !P5 ;  /* 0x2c000000ac137fae */ /* 0x000fe2000e921850 */
[----:B------:R-:W-:Y:S01]  /*a790*/  ISETP.GE.U32.AND P5, PT, R20, 0x7fffff3a, PT ;  /* 0x7fffff3a1400780c */ /* 0x000fe20003fa6070 */
[----:B------:R-:W2:Y:S01]  /*a7a0*/  LDC R23, c[0x0][0x230] ;  /* 0x00008c00ff177b82 */ /* 0x000ea20000000800 */
[----:B------:R-:W-:Y:S01]  /*a7b0*/  VIADD R20, R28, 0xffffff5b ;  /* 0xffffff5b1c147836 */ /* 0x000fe20000000000 */
[----:B------:R-:W-:Y:S04]  /*a7c0*/  LDGSTS.E [R19+0x28004], desc[UR16][R170.64], !P0 ;  /* 0x28004000aa137fae */ /* 0x000fe8000c121850 */
[----:B------:R-:W-:Y:S01]  /*a7d0*/  LDGSTS.E [R19+0x2c004], desc[UR16][R168.64], !P0 ;  /* 0x2c004000a8137fae */ /* 0x000fe2000c121850 */
[----:B------:R-:W-:-:S05]  /*a7e0*/  IMAD.WIDE R166, R2, 0x4, R166 ;  /* 0x0000000402a67825 */ /* 0x000fca00078e02a6 */
[----:B------:R-:W-:Y:S01]  /*a7f0*/  LDGSTS.E [R19+0x28008], desc[UR16][R166.64], !P2 ;  /* 0x28008000a6137fae */ /* 0x000fe2000d121850 */
[----:B------:R-:W-:-:S05]  /*a800*/  IMAD.WIDE R164, R2, 0x4, R164 ;  /* 0x0000000402a47825 */ /* 0x000fca00078e02a4 */
[----:B------:R-:W-:Y:S01]  /*a810*/  LDGSTS.E [R19+0x2c008], desc[UR16][R164.64], !P2 ;  /* 0x2c008000a4137fae */ /* 0x000fe2000d121850 */
[----:B------:R-:W-:Y:S01]  /*a820*/  ISETP.GE.U32.AND P2, PT, R20, 0x7fffff1c, PT ;  /* 0x7fffff1c1400780c */ /* 0x000fe20003f46070 */
[----:B------:R-:W-:Y:S02]  /*a830*/  VIADD R20, R29, 0xffffff59 ;  /* 0xffffff591d147836 */ /* 0x000fe40000000000 */
[C---:B-1----:R-:W-:Y:S02]  /*a840*/  IMAD.WIDE R160, R2.reuse, 0x4, R246 ;  /* 0x0000000402a07825 */ /* 0x042fe400078e02f6 */
[----:B------:R-:W4:Y:S02]  /*a850*/  LDL.LU.64 R246, [R1+0x348] ;  /* 0x0003480001f67983 */ /* 0x000f240000300a00 */
[----:B------:R-:W-:-:S04]  /*a860*/  IMAD.WIDE R218, R2, 0x4, R250 ;  /* 0x0000000402da7825 */ /* 0x000fc800078e02fa */
[----:B------:R-:W-:Y:S02]  /*a870*/  IMAD.WIDE R28, R2, 0x4, R248 ;  /* 0x00000004021c7825 */ /* 0x000fe400078e02f8 */
[----:B------:R-:W4:Y:S04]  /*a880*/  LDL.LU.64 R248, [R1+0x340] ;  /* 0x0003400001f87983 */ /* 0x000f280000300a00 */
[----:B------:R1:W-:Y:S04]  /*a890*/  STL.64 [R1+0x448], R218 ;  /* 0x000448da01007387 */ /* 0x0003e80000100a00 */
[----:B------:R2:W-:Y:S04]  /*a8a0*/  STL.64 [R1+0x440], R28 ;  /* 0x0004401c01007387 */ /* 0x0005e80000100a00 */
[----:B------:R-:W4:Y:S01]  /*a8b0*/  LDL.LU.64 R250, [R1+0x338] ;  /* 0x0003380001fa7983 */ /* 0x000f220000300a00 */
[----:B------:R-:W-:Y:S01]  /*a8c0*/  ISETP.GE.U32.AND P3, PT, R21, 0x7fffff1d, PT ;  /* 0x7fffff1d1500780c */ /* 0x000fe20003f66070 */
[----:B------:R-:W-:-:S02]  /*a8d0*/  VIADD R21, R22, 0xffffff7a ;  /* 0xffffff7a16157836 */ /* 0x000fc40000000000 */
[----:B------:R-:W1:Y:S01]  /*a8e0*/  LDC R22, c[0x0][0x230] ;  /* 0x00008c00ff167b82 */ /* 0x000e620000000800 */
[----:B------:R-:W-:Y:S02]  /*a8f0*/  IMAD.WIDE R162, R2, 0x4, R236 ;  /* 0x0000000402a27825 */ /* 0x000fe400078e02ec */
[----:B------:R-:W-:Y:S02]  /*a900*/  ISETP.GE.U32.AND P6, PT, R21, 0x7fffff3b, PT ;  /* 0x7fffff3b1500780c */ /* 0x000fe40003fc6070 */
[----:B------:R-:W-:Y:S02]  /*a910*/  VIADD R21, R24, 0xffffff78 ;  /* 0xffffff7818157836 */ /* 0x000fe40000000000 */
[----:B------:R-:W-:Y:S01]  /*a920*/  IMAD.WIDE R184, R2, 0x4, R184 ;  /* 0x0000000402b87825 */ /* 0x000fe200078e02b8 */
[----:B------:R-:W4:Y:S02]  /*a930*/  LDC R24, c[0x0][0x230] ;  /* 0x00008c00ff187b82 */ /* 0x000f240000000800 */
[----:B------:R-:W-:Y:S01]  /*a940*/  ISETP.GE.U32.AND P0, PT, R21, 0x7fffff39, PT ;  /* 0x7fffff391500780c */ /* 0x000fe20003f06070 */
[----:B------:R-:W-:Y:S01]  /*a950*/  LDGSTS.E [R19+0x2800c], desc[UR16][R162.64], !P3 ;  /* 0x2800c000a2137fae */ /* 0x000fe2000d921850 */
[----:B------:R-:W-:-:S03]  /*a960*/  IADD3 R21, R25, -0xa6, RZ ;  /* 0xffffff5a19157810 */ /* 0x000fc60007ffe0ff */
[----:B------:R-:W-:Y:S01]  /*a970*/  LDGSTS.E [R19+0x2c00c], desc[UR16][R160.64], !P3 ;  /* 0x2c00c000a0137fae */ /* 0x000fe2000d921850 */
[----:B------:R-:W-:Y:S01]  /*a980*/  ISETP.GE.U32.AND P3, PT, R21, 0x7fffff1b, PT ;  /* 0x7fffff1b1500780c */ /* 0x000fe20003f66070 */
[----:B------:R-:W-:Y:S01]  /*a990*/  IMAD.WIDE R182, R2, 0x4, R182 ;  /* 0x0000000402b67825 */ /* 0x000fe200078e02b6 */
[----:B------:R-:W4:Y:S01]  /*a9a0*/  LDC R237, c[0x0][0x230] ;  /* 0x00008c00ffed7b82 */ /* 0x000f220000000800 */
[----:B------:R2:W-:Y:S04]  /*a9b0*/  LDGSTS.E [R18+0x20000], desc[UR16][R218.64], !P4 ;  /* 0x20000000da127fae */ /* 0x0005e8000e121850 */
[----:B------:R2:W-:Y:S01]  /*a9c0*/  LDGSTS.E [R18+0x24000], desc[UR16][R28.64], !P4 ;  /* 0x240000001c127fae */ /* 0x0005e2000e121850 */
[----:B-1----:R-:W-:Y:S02]  /*a9d0*/  VIADD R21, R22, 0xffffff58 ;  /* 0xffffff5816157836 */ /* 0x002fe40000000000 */
[C---:B------:R-:W-:Y:S01]  /*a9e0*/  IMAD.WIDE R134, R2.reuse, 0x4, R134 ;  /* 0x0000000402867825 */ /* 0x040fe200078e0286 */
[----:B------:R-:W1:Y:S03]  /*a9f0*/  LDC R236, c[0x0][0x230] ;  /* 0x00008c00ffec7b82 */ /* 0x000e660000000800 */
[----:B--2---:R-:W-:-:S02]  /*aa00*/  IMAD.WIDE R218, R2, 0x4, R244 ;  /* 0x0000000402da7825 */ /* 0x004fc400078e02f4 */
[----:B------:R-:W2:Y:S02]  /*aa10*/  LDL.LU.64 R244, [R1+0x330] ;  /* 0x0003300001f47983 */ /* 0x000ea40000300a00 */
[----:B------:R-:W-:Y:S02]  /*aa20*/  IMAD.WIDE R28, R2, 0x4, R242 ;  /* 0x00000004021c7825 */ /* 0x000fe400078e02f2 */
[----:B------:R-:W-:Y:S01]  /*aa30*/  STL.64 [R1+0x438], R218 ;  /* 0x000438da01007387 */ /* 0x000fe20000100a00 */
[----:B------:R-:W-:Y:S01]  /*aa40*/  ISETP.GE.U32.AND P4, PT, R20, 0x7fffff1a, PT ;  /* 0x7fffff1a1400780c */ /* 0x000fe20003f86070 */
[C---:B------:R-:W-:Y:S01]  /*aa50*/  IMAD.WIDE R132, R2.reuse, 0x4, R132 ;  /* 0x0000000402847825 */ /* 0x040fe200078e0284 */
[----:B------:R-:W1:Y:S01]  /*aa60*/  LDC R242, c[0x0][0x230] ;  /* 0x00008c00fff27b82 */ /* 0x000e620000000800 */
[----:B------:R-:W-:Y:S04]  /*aa70*/  LDGSTS.E [R18+0x20004], desc[UR16][R218.64], !P6 ;  /* 0x20004000da127fae */ /* 0x000fe8000f121850 */
[----:B------:R-:W-:Y:S01]  /*aa80*/  STL.64 [R1+0x430], R184 ;  /* 0x000430b801007387 */ /* 0x000fe20000100a00 */
[----:B------:R-:W-:-:S04]  /*aa90*/  IMAD.WIDE R130, R2, 0x4, R130 ;  /* 0x0000000402827825 */ /* 0x000fc800078e0282 */
[C---:B------:R-:W-:Y:S01]  /*aaa0*/  IMAD.WIDE R128, R2.reuse, 0x4, R128 ;  /* 0x0000000402807825 */ /* 0x040fe200078e0280 */
[----:B------:R-:W-:Y:S01]  /*aab0*/  LDGSTS.E [R18+0x24004], desc[UR16][R184.64], !P6 ;  /* 0x24004000b8127fae */ /* 0x000fe2000f121850 */
[----:B------:R-:W-:Y:S01]  /*aac0*/  ISETP.GE.U32.AND P6, PT, R21, 0x7fffff19, PT ;  /* 0x7fffff191500780c */ /* 0x000fe20003fc6070 */
[----:B------:R-:W1:Y:S01]  /*aad0*/  LDC R243, c[0x0][0x230] ;  /* 0x00008c00fff37b82 */ /* 0x000e620000000800 */
[----:B------:R-:W-:Y:S01]  /*aae0*/  VIADD R21, R23, 0xffffff76 ;  /* 0xffffff7617157836 */ /* 0x000fe20000000000 */
[----:B------:R1:W-:Y:S04]  /*aaf0*/  STL.64 [R1+0x428], R182 ;  /* 0x000428b601007387 */ /* 0x0003e80000100a00 */
[----:B------:R1:W-:Y:S04]  /*ab00*/  LDGSTS.E [R18+0x20008], desc[UR16][R182.64], !P5 ;  /* 0x20008000b6127fae */ /* 0x0003e8000e921850 */
[----:B------:R4:W-:Y:S04]  /*ab10*/  STL.64 [R1+0x420], R28 ;  /* 0x0004201c01007387 */ /* 0x0009e80000100a00 */
[----:B------:R4:W-:Y:S01]  /*ab20*/  LDGSTS.E [R18+0x24008], desc[UR16][R28.64], !P5 ;  /* 0x240080001c127fae */ /* 0x0009e2000e921850 */
[----:B-1----:R-:W-:-:S05]  /*ab30*/  IMAD.WIDE R182, R2, 0x4, R234 ;  /* 0x0000000402b67825 */ /* 0x002fca00078e02ea */
[----:B------:R1:W-:Y:S04]  /*ab40*/  STL.64 [R1+0x418], R182 ;  /* 0x000418b601007387 */ /* 0x0003e80000100a00 */
[----:B------:R-:W-:Y:S01]  /*ab50*/  LDGSTS.E [R18+0x2000c], desc[UR16][R182.64], !P0 ;  /* 0x2000c000b6127fae */ /* 0x000fe2000c121850 */
[----:B---3--:R-:W-:-:S05]  /*ab60*/  IMAD.WIDE R22, R2, 0x4, R238 ;  /* 0x0000000402167825 */ /* 0x008fca00078e02ee */
[----:B------:R3:W-:Y:S04]  /*ab70*/  STL.64 [R1+0x410], R22 ;  /* 0x0004101601007387 */ /* 0x0007e80000100a00 */
[----:B------:R-:W2:Y:S04]  /*ab80*/  LDL.LU.64 R238, [R1+0x350] ;  /* 0x0003500001ee7983 */ /* 0x000ea80000300a00 */
[----:B------:R3:W-:Y:S01]  /*ab90*/  LDGSTS.E [R18+0x2400c], desc[UR16][R22.64], !P0 ;  /* 0x2400c00016127fae */ /* 0x0007e2000c121850 */
[----:B----4-:R-:W-:-:S03]  /*aba0*/  IMAD.WIDE R28, R2, 0x4, R246 ;  /* 0x00000004021c7825 */ /* 0x010fc600078e02f6 */
[----:B------:R-:W4:Y:S04]  /*abb0*/  LDL.LU.64 R246, [R1+0x328] ;  /* 0x0003280001f67983 */ /* 0x000f280000300a00 */
[----:B------:R-:W4:Y:S04]  /*abc0*/  LDL.LU.64 R220, [R1+0x320] ;  /* 0x0003200001dc7983 */ /* 0x000f280000300a00 */
[----:B-1----:R-:W4:Y:S04]  /*abd0*/  LDL.LU.64 R182, [R1+0x318] ;  /* 0x0003180001b67983 */ /* 0x002f280000300a00 */
[----:B------:R-:W4:Y:S01]  /*abe0*/  LDL.LU.64 R184, [R1+0x310] ;  /* 0x0003100001b87983 */ /* 0x000f220000300a00 */
[----:B---3--:R-:W-:Y:S01]  /*abf0*/  IMAD.WIDE R22, R2, 0x4, R250 ;  /* 0x0000000402167825 */ /* 0x008fe200078e02fa */
[----:B------:R-:W-:-:S02]  /*ac00*/  IADD3 R20, R240, -0x89, RZ ;  /* 0xffffff77f0147810 */ /* 0x000fc40007ffe0ff */
[----:B------:R-:W3:Y:S01]  /*ac10*/  LDL.LU.64 R250, [R1+0x308] ;  /* 0x0003080001fa7983 */ /* 0x000ee20000300a00 */
[----:B------:R-:W-:Y:S01]  /*ac20*/  ISETP.GE.U32.AND P0, PT, R21, 0x7fffff37, PT ;  /* 0x7fffff371500780c */ /* 0x000fe20003f06070 */
[----:B------:R-:W1:Y:S01]  /*ac30*/  LDC R240, c[0x0][0x230] ;  /* 0x00008c00fff07b82 */ /* 0x000e620000000800 */
[----:B------:R-:W-:Y:S01]  /*ac40*/  ISETP.GE.U32.AND P5, PT, R20, 0x7fffff38, PT ;  /* 0x7fffff381400780c */ /* 0x000fe20003fa6070 */
[----:B------:R-:W-:Y:S01]  /*ac50*/  VIADD R20, R24, 0xffffff75 ;  /* 0xffffff7518147836 */ /* 0x000fe20000000000 */
[----:B------:R-:W3:Y:S01]  /*ac60*/  LDL.LU.64 R218, [R1+0x300] ;  /* 0x0003000001da7983 */ /* 0x000ee20000300a00 */
[----:B------:R-:W-:-:S03]  /*ac70*/  IMAD.WIDE R24, R2, 0x4, R248 ;  /* 0x0000000402187825 */ /* 0x000fc600078e02f8 */
[----:B------:R-:W3:Y:S01]  /*ac80*/  LDL.LU.64 R234, [R1+0x2f8] ;  /* 0x0002f80001ea7983 */ /* 0x000ee20000300a00 */
[----:B------:R-:W1:Y:S03]  /*ac90*/  LDC R248, c[0x0][0x230] ;  /* 0x00008c00fff87b82 */ /* 0x000e660000000800 */
[----:B------:R-:W-:Y:S04]  /*aca0*/  LDGSTS.E [R18+0x28000], desc[UR16][R28.64], !P2 ;  /* 0x280000001c127fae */ /* 0x000fe8000d121850 */
[----:B------:R-:W-:Y:S01]  /*acb0*/  LDGSTS.E [R18+0x2c000], desc[UR16][R24.64], !P2 ;  /* 0x2c00000018127fae */ /* 0x000fe2000d121850 */
[----:B------:R-:W-:-:S03]  /*acc0*/  ISETP.GE.U32.AND P2, PT, R20, 0x7fffff36, PT ;  /* 0x7fffff361400780c */ /* 0x000fc60003f46070 */
[----:B------:R-:W-:Y:S01]  /*acd0*/  LDGSTS.E [R18+0x28004], desc[UR16][R22.64], !P3 ;  /* 0x2800400016127fae */ /* 0x000fe2000d921850 */
[----:B--2---:R-:W-:Y:S01]  /*ace0*/  IMAD.WIDE R20, R2, 0x4, R244 ;  /* 0x0000000402147825 */ /* 0x004fe200078e02f4 */
[----:B------:R-:W-:Y:S01]  /*acf0*/  IADD3 R237, R237, -0x8c, RZ ;  /* 0xffffff74eded7810 */ /* 0x000fe20007ffe0ff */
[----:B------:R-:W2:Y:S03]  /*ad00*/  LDC R245, c[0x0][0x230] ;  /* 0x00008c00fff57b82 */ /* 0x000ea60000000800 */
[----:B------:R-:W-:Y:S04]  /*ad10*/  LDGSTS.E [R18+0x2c004], desc[UR16][R20.64], !P3 ;  /* 0x2c00400014127fae */ /* 0x000fe8000d921850 */
[----:B------:R-:W-:Y:S01]  /*ad20*/  LDGSTS.E [R18+0x28008], desc[UR16][R134.64], !P4 ;  /* 0x2800800086127fae */ /* 0x000fe2000e121850 */
[----:B------:R-:W-:Y:S01]  /*ad30*/  VIADD R236, R236, 0xffffff57 ;  /* 0xffffff57ecec7836 */ /* 0x000fe20000000000 */
[----:B------:R-:W2:Y:S02]  /*ad40*/  LDC R244, c[0x0][0x230] ;  /* 0x00008c00fff47b82 */ /* 0x000ea40000000800 */
[----:B------:R-:W-:Y:S04]  /*ad50*/  LDGSTS.E [R18+0x2c008], desc[UR16][R132.64], !P4 ;  /* 0x2c00800084127fae */ /* 0x000fe8000e121850 */
[----:B------:R-:W-:Y:S04]  /*ad60*/  LDGSTS.E [R18+0x2800c], desc[UR16][R130.64], !P6 ;  /* 0x2800c00082127fae */ /* 0x000fe8000f121850 */
[----:B------:R-:W-:Y:S01]  /*ad70*/  LDGSTS.E [R18+0x2c00c], desc[UR16][R128.64], !P6 ;  /* 0x2c00c00080127fae */ /* 0x000fe2000f121850 */
[----:B------:R-:W-:-:S05]  /*ad80*/  IMAD.WIDE R224, R2, 0x4, R238 ;  /* 0x0000000402e07825 */ /* 0x000fca00078e02ee */
[----:B------:R1:W-:Y:S04]  /*ad90*/  STL.64 [R1+0x408], R224 ;  /* 0x000408e001007387 */ /* 0x0003e80000100a00 */
[----:B------:R-:W2:Y:S04]  /*ada0*/  LDL.LU.64 R238, [R1+0x2e8] ;  /* 0x0002e80001ee7983 */ /* 0x000ea80000300a00 */
[----:B------:R-:W-:Y:S01]  /*adb0*/  LDGSTS.E [R17+0x20000], desc[UR16][R224.64], !P5 ;  /* 0x20000000e0117fae */ /* 0x000fe2000e921850 */
[----:B----4-:R-:W-:-:S04]  /*adc0*/  IMAD.WIDE R222, R2, 0x4, R246 ;  /* 0x0000000402de7825 */ /* 0x010fc800078e02f6 */
[C---:B------:R-:W-:Y:S01]  /*add0*/  IMAD.WIDE R220, R2.reuse, 0x4, R220 ;  /* 0x0000000402dc7825 */ /* 0x040fe200078e02dc */
[----:B------:R4:W-:Y:S03]  /*ade0*/  STL.64 [R1+0x400], R222 ;  /* 0x000400de01007387 */ /* 0x0009e60000100a00 */
[C---:B------:R-:W-:Y:S01]  /*adf0*/  IMAD.WIDE R226, R2.reuse, 0x4, R182 ;  /* 0x0000000402e27825 */ /* 0x040fe200078e02b6 */
[----:B------:R-:W2:Y:S03]  /*ae00*/  LDL.LU.64 R246, [R1+0x2e0] ;  /* 0x0002e00001f67983 */ /* 0x000ea60000300a00 */
[C---:B------:R-:W-:Y:S01]  /*ae10*/  IMAD.WIDE R184, R2.reuse, 0x4, R184 ;  /* 0x0000000402b87825 */ /* 0x040fe200078e02b8 */
[----:B------:R4:W-:Y:S04]  /*ae20*/  STL.64 [R1+0x3f8], R220 ;  /* 0x0003f8dc01007387 */ /* 0x0009e80000100a00 */
[----:B------:R-:W-:Y:S01]  /*ae30*/  STL.64 [R1+0x3f0], R226 ;  /* 0x0003f0e201007387 */ /* 0x000fe20000100a00 */
[----:B---3--:R-:W-:-:S03]  /*ae40*/  IMAD.WIDE R182, R2, 0x4, R250 ;  /* 0x0000000402b67825 */ /* 0x008fc600078e02fa */
[----:B------:R-:W-:Y:S04]  /*ae50*/  LDGSTS.E [R17+0x24000], desc[UR16][R222.64], !P5 ;  /* 0x24000000de117fae */ /* 0x000fe8000e921850 */
[----:B-1----:R-:W3:Y:S04]  /*ae60*/  LDL.LU.64 R224, [R1+0x2d8] ;  /* 0x0002d80001e07983 */ /* 0x002ee80000300a00 */
[----:B------:R-:W-:Y:S04]  /*ae70*/  LDGSTS.E [R17+0x20004], desc[UR16][R220.64], !P0 ;  /* 0x20004000dc117fae */ /* 0x000fe8000c121850 */
[----:B----4-:R-:W4:Y:S04]  /*ae80*/  LDL.LU.64 R222, [R1+0x2d0] ;  /* 0x0002d00001de7983 */ /* 0x010f280000300a00 */
[----:B------:R1:W-:Y:S04]  /*ae90*/  STL.64 [R1+0x3e8], R184 ;  /* 0x0003e8b801007387 */ /* 0x0003e80000100a00 */
[----:B------:R1:W-:Y:S04]  /*aea0*/  STL.64 [R1+0x3e0], R182 ;  /* 0x0003e0b601007387 */ /* 0x0003e80000100a00 */
[----:B------:R-:W4:Y:S04]  /*aeb0*/  LDL.LU.64 R220, [R1+0x2c8] ;  /* 0x0002c80001dc7983 */ /* 0x000f280000300a00 */
[----:B------:R-:W4:Y:S01]  /*aec0*/  LDL.LU.64 R250, [R1+0x2c0] ;  /* 0x0002c00001fa7983 */ /* 0x000f220000300a00 */
[----:B------:R-:W-:Y:S01]  /*aed0*/  ISETP.GE.U32.AND P3, PT, R237, 0x7fffff35, PT ;  /* 0x7fffff35ed00780c */ /* 0x000fe20003f66070 */
[----:B------:R-:W-:Y:S01]  /*aee0*/  VIADD R237, R241, 0xffffff56 ;  /* 0xffffff56f1ed7836 */ /* 0x000fe20000000000 */
[----:B------:R-:W-:Y:S01]  /*aef0*/  ISETP.GE.U32.AND P4, PT, R236, 0x7fffff18, PT ;  /* 0x7fffff18ec00780c */ /* 0x000fe20003f86070 */
[----:B------:R-:W-:Y:S01]  /*af00*/  IMAD.WIDE R228, R2, 0x4, R218 ;  /* 0x0000000402e47825 */ /* 0x000fe200078e02da */
[----:B------:R-:W-:Y:S01]  /*af10*/  IADD3 R236, R242, -0xab, RZ ;  /* 0xffffff55f2ec7810 */ /* 0x000fe20007ffe0ff */
[----:B------:R-:W-:Y:S01]  /*af20*/  LDGSTS.E [R17+0x24004], desc[UR16][R226.64], !P0 ;  /* 0x24004000e2117fae */ /* 0x000fe2000c121850 */
[----:B------:R-:W-:Y:S01]  /*af30*/  ISETP.GE.U32.AND P6, PT, R237, 0x7fffff17, PT ;  /* 0x7fffff17ed00780c */ /* 0x000fe20003fc6070 */
[----:B------:R-:W-:Y:S01]  /*af40*/  VIADD R237, R240, 0xffffff54 ;  /* 0xffffff54f0ed7836 */ /* 0x000fe20000000000 */
[----:B------:R-:W-:Y:S01]  /*af50*/  ISETP.GE.U32.AND P5, PT, R236, 0x7fffff16, PT ;  /* 0x7fffff16ec00780c */ /* 0x000fe20003fa6070 */
[----:B------:R-:W-:Y:S01]  /*af60*/  VIADD R236, R248, 0xffffff73 ;  /* 0xffffff73f8ec7836 */ /* 0x000fe20000000000 */
[----:B------:R1:W-:Y:S01]  /*af70*/  LDGSTS.E [R17+0x20008], desc[UR16][R184.64], !P2 ;  /* 0x20008000b8117fae */ /* 0x0003e2000d121850 */
[----:B------:R-:W-:Y:S01]  /*af80*/  IMAD.WIDE R218, R2, 0x4, R234 ;  /* 0x0000000402da7825 */ /* 0x000fe200078e02ea */
[----:B------:R-:W-:-:S02]  /*af90*/  ISETP.GE.U32.AND P0, PT, R237, 0x7fffff15, PT ;  /* 0x7fffff15ed00780c */ /* 0x000fc40003f06070 */
[----:B------:R1:W-:Y:S01]  /*afa0*/  LDGSTS.E [R17+0x24008], desc[UR16][R182.64], !P2 ;  /* 0x24008000b6117fae */ /* 0x0003e2000d121850 */
[----:B------:R-:W-:-:S03]  /*afb0*/  ISETP.GE.U32.AND P2, PT, R236, 0x7fffff34, PT ;  /* 0x7fffff34ec00780c */ /* 0x000fc60003f46070 */
[----:B------:R-:W-:Y:S04]  /*afc0*/  STL.64 [R1+0x3d8], R228 ;  /* 0x0003d8e401007387 */ /* 0x000fe80000100a00 */
[----:B------:R1:W-:Y:S01]  /*afd0*/  STL.64 [R1+0x3d0], R218 ;  /* 0x0003d0da01007387 */ /* 0x0003e20000100a00 */
[----:B--2---:R-:W-:Y:S01]  /*afe0*/  VIADD R242, R245, 0xffffff71 ;  /* 0xffffff71f5f27836 */ /* 0x004fe20000000000 */
[----:B------:R-:W-:Y:S01]  /*aff0*/  IADD3 R243, R243, -0x8e, RZ ;  /* 0xffffff72f3f37810 */ /* 0x000fe20007ffe0ff */
[----:B-1----:R-:W1:Y:S01]  /*b000*/  LDC R184, c[0x0][0x230] ;  /* 0x00008c00ffb87b82 */ /* 0x002e620000000800 */
[----:B------:R-:W-:Y:S04]  /*b010*/  LDGSTS.E [R17+0x2000c], desc[UR16][R228.64], !P3 ;  /* 0x2000c000e4117fae */ /* 0x000fe8000d921850 */
[----:B------:R2:W-:Y:S01]  /*b020*/  LDGSTS.E [R17+0x2400c], desc[UR16][R218.64], !P3 ;  /* 0x2400c000da117fae */ /* 0x0005e2000d921850 */
[----:B------:R-:W-:Y:S01]  /*b030*/  ISETP.GE.U32.AND P3, PT, R243, 0x7fffff33, PT ;  /* 0x7fffff33f300780c */ /* 0x000fe20003f66070 */
[----:B------:R-:W-:Y:S01]  /*b040*/  VIADD R183, R244, 0xffffff70 ;  /* 0xffffff70f4b77836 */ /* 0x000fe20000000000 */
[----:B------:R-:W1:Y:S08]  /*b050*/  LDC R182, c[0x0][0x230] ;  /* 0x00008c00ffb67b82 */ /* 0x000e700000000800 */
[----:B--2---:R-:W2:Y:S08]  /*b060*/  LDC R219, c[0x0][0x230] ;  /* 0x00008c00ffdb7b82 */ /* 0x004eb00000000800 */
[----:B------:R-:W2:Y:S01]  /*b070*/  LDC R218, c[0x0][0x230] ;  /* 0x00008c00ffda7b82 */ /* 0x000ea20000000800 */
[----:B------:R-:W-:-:S02]  /*b080*/  IMAD.WIDE R236, R2, 0x4, R238 ;  /* 0x0000000402ec7825 */ /* 0x000fc400078e02ee */
[----:B------:R-:W2:Y:S04]  /*b090*/  LDL.LU.64 R238, [R1+0x2b8] ;  /* 0x0002b80001ee7983 */ /* 0x000ea80000300a00 */
[----:B------:R-:W2:Y:S04]  /*b0a0*/  LDL.LU.64 R226, [R1+0x2b0] ;  /* 0x0002b00001e27983 */ /* 0x000ea80000300a00 */
[----:B------:R-:W2:Y:S04]  /*b0b0*/  LDL.LU.64 R234, [R1+0x2f0] ;  /* 0x0002f00001ea7983 */ /* 0x000ea80000300a00 */
[----:B------:R-:W-:Y:S01]  /*b0c0*/  LDGSTS.E [R17+0x28000], desc[UR16][R236.64], !P4 ;  /* 0x28000000ec117fae */ /* 0x000fe2000e121850 */
[----:B------:R-:W-:-:S03]  /*b0d0*/  IMAD.WIDE R240, R2, 0x4, R246 ;  /* 0x0000000402f07825 */ /* 0x000fc600078e02f6 */
[----:B------:R-:W2:Y:S04]  /*b0e0*/  LDL.LU.64 R246, [R1+0x2a8] ;  /* 0x0002a80001f67983 */ /* 0x000ea80000300a00 */
[----:B------:R-:W-:Y:S01]  /*b0f0*/  LDGSTS.E [R17+0x2c000], desc[UR16][R240.64], !P4 ;  /* 0x2c000000f0117fae */ /* 0x000fe2000e121850 */
[----:B------:R-:W-:Y:S01]  /*b100*/  ISETP.GE.U32.AND P4, PT, R242, 0x7fffff32, PT ;  /* 0x7fffff32f200780c */ /* 0x000fe20003f86070 */
[----:B---3--:R-:W-:-:S05]  /*b110*/  IMAD.WIDE R242, R2, 0x4, R224 ;  /* 0x0000000402f27825 */ /* 0x008fca00078e02e0 */
[----:B------:R-:W-:Y:S01]  /*b120*/  LDGSTS.E [R17+0x28004], desc[UR16][R242.64], !P6 ;  /* 0x28004000f2117fae */ /* 0x000fe2000f121850 */
[----:B----4-:R-:W-:-:S05]  /*b130*/  IMAD.WIDE R244, R2, 0x4, R222 ;  /* 0x0000000402f47825 */ /* 0x010fca00078e02de */
[----:B------:R-:W-:Y:S01]  /*b140*/  LDGSTS.E [R17+0x2c004], desc[UR16][R244.64], !P6 ;  /* 0x2c004000f4117fae */ /* 0x000fe2000f121850 */
[----:B------:R-:W-:-:S03]  /*b150*/  IMAD.WIDE R248, R2, 0x4, R220 ;  /* 0x0000000402f87825 */ /* 0x000fc600078e02dc */
[----:B------:R-:W3:Y:S01]  /*b160*/  LDL.LU.64 R220, [R1+0x2a0] ;  /* 0x0002a00001dc7983 */ /* 0x000ee20000300a00 */
[----:B------:R-:W-:-:S03]  /*b170*/  IMAD.WIDE R228, R2, 0x4, R250 ;  /* 0x0000000402e47825 */ /* 0x000fc600078e02fa */
[----:B------:R-:W4:Y:S04]  /*b180*/  LDL.LU.64 R250, [R1+0x298] ;  /* 0x0002980001fa7983 */ /* 0x000f280000300a00 */
[----:B------:R-:W4:Y:S04]  /*b190*/  LDL.LU.64 R224, [R1+0x290] ;  /* 0x0002900001e07983 */ /* 0x000f280000300a00 */
[----:B------:R2:W-:Y:S04]  /*b1a0*/  STL.64 [R1], R228 ;  /* 0x000000e401007387 */ /* 0x0005e80000100a00 */
[----:B------:R-:W4:Y:S04]  /*b1b0*/  LDL.LU.64 R222, [R1+0x288] ;  /* 0x0002880001de7983 */ /* 0x000f280000300a00 */
[----:B------:R-:W-:Y:S04]  /*b1c0*/  LDGSTS.E [R17+0x28008], desc[UR16][R248.64], !P5 ;  /* 0x28008000f8117fae */ /* 0x000fe8000e921850 */
[----:B------:R2:W-:Y:S01]  /*b1d0*/  LDGSTS.E [R17+0x2c008], desc[UR16][R228.64], !P5 ;  /* 0x2c008000e4117fae */ /* 0x0005e2000e921850 */
[----:B------:R-:W-:Y:S01]  /*b1e0*/  ISETP.GE.U32.AND P5, PT, R252, 0x7fffff14, PT ;  /* 0x7fffff14fc00780c */ /* 0x000fe20003fa6070 */
[----:B-1----:R-:W-:-:S02]  /*b1f0*/  VIADD R252, R184, 0xffffff51 ;  /* 0xffffff51b8fc7836 */ /* 0x002fc40000000000 */
[----:B--2---:R-:W-:-:S04]  /*b200*/  IMAD.WIDE R238, R2, 0x4, R238 ;  /* 0x0000000402ee7825 */ /* 0x004fc800078e02ee */
[C---:B------:R-:W-:Y:S01]  /*b210*/  IMAD.WIDE R230, R2.reuse, 0x4, R226 ;  /* 0x0000000402e67825 */ /* 0x040fe200078e02e2 */
[----:B------:R1:W-:Y:S03]  /*b220*/  STL.64 [R1+0x8], R238 ;  /* 0x000008ee01007387 */ /* 0x0003e60000100a00 */
[C---:B------:R-:W-:Y:S01]  /*b230*/  IMAD.WIDE R228, R2.reuse, 0x4, R234 ;  /* 0x0000000402e47825 */ /* 0x040fe200078e02ea */
[----:B------:R-:W-:Y:S04]  /*b240*/  STL.64 [R1+0x10], R230 ;  /* 0x000010e601007387 */ /* 0x000fe80000100a00 */
[----:B------:R-:W2:Y:S04]  /*b250*/  LDL.LU.64 R184, [R1+0x280] ;  /* 0x0002800001b87983 */ /* 0x000ea80000300a00 */
[----:B------:R-:W2:Y:S04]  /*b260*/  LDL.LU.64 R234, [R1+0x278] ;  /* 0x0002780001ea7983 */ /* 0x000ea80000300a00 */
[----:B------:R-:W-:Y:S04]  /*b270*/  STL.64 [R1+0x3c8], R228 ;  /* 0x0003c8e401007387 */ /* 0x000fe80000100a00 */
[----:B------:R-:W-:Y:S04]  /*b280*/  LDGSTS.E [R17+0x2800c], desc[UR16][R238.64], !P0 ;  /* 0x2800c000ee117fae */ /* 0x000fe8000c121850 */
[----:B------:R-:W-:Y:S04]  /*b290*/  LDGSTS.E [R17+0x2c00c], desc[UR16][R230.64], !P0 ;  /* 0x2c00c000e6117fae */ /* 0x000fe8000c121850 */
[----:B------:R-:W-:Y:S01]  /*b2a0*/  LDGSTS.E [R16+0x20000], desc[UR16][R228.64], !P2 ;  /* 0x20000000e4107fae */ /* 0x000fe2000d121850 */
[----:B------:R-:W-:-:S05]  /*b2b0*/  IMAD.WIDE R226, R2, 0x4, R246 ;  /* 0x0000000402e27825 */ /* 0x000fca00078e02f6 */
[----:B------:R1:W-:Y:S04]  /*b2c0*/  STL.64 [R1+0x3c0], R226 ;  /* 0x0003c0e201007387 */ /* 0x0003e80000100a00 */
[----:B-1----:R-:W2:Y:S04]  /*b2d0*/  LDL.LU.64 R238, [R1+0x270] ;  /* 0x0002700001ee7983 */ /* 0x002ea80000300a00 */
[----:B------:R-:W2:Y:S04]  /*b2e0*/  LDL.LU.64 R246, [R1+0x268] ;  /* 0x0002680001f67983 */ /* 0x000ea80000300a00 */
[----:B------:R1:W-:Y:S01]  /*b2f0*/  LDGSTS.E [R16+0x24000], desc[UR16][R226.64], !P2 ;  /* 0x24000000e2107fae */ /* 0x0003e2000d121850 */
[----:B------:R-:W-:Y:S01]  /*b300*/  ISETP.GE.U32.AND P6, PT, R183, 0x7fffff31, PT ;  /* 0x7fffff31b700780c */ /* 0x000fe20003fc6070 */
[----:B-1----:R-:W1:Y:S01]  /*b310*/  LDC R226, c[0x0][0x230] ;  /* 0x00008c00ffe27b82 */ /* 0x002e620000000800 */
[----:B---3--:R-:W-:-:S04]  /*b320*/  IMAD.WIDE R220, R2, 0x4, R220 ;  /* 0x0000000402dc7825 */ /* 0x008fc800078e02dc */
[C---:B----4-:R-:W-:Y:S01]  /*b330*/  IMAD.WIDE R250, R2.reuse, 0x4, R250 ;  /* 0x0000000402fa7825 */ /* 0x050fe200078e02fa */
[----:B------:R3:W-:Y:S03]  /*b340*/  STL.64 [R1+0x3b8], R220 ;  /* 0x0003b8dc01007387 */ /* 0x0007e60000100a00 */
[C---:B------:R-:W-:Y:S01]  /*b350*/  IMAD.WIDE R230, R2.reuse, 0x4, R224 ;  /* 0x0000000402e67825 */ /* 0x040fe200078e02e0 */
[----:B------:R4:W-:Y:S03]  /*b360*/  STL.64 [R1+0x3b0], R250 ;  /* 0x0003b0fa01007387 */ /* 0x0009e60000100a00 */
[----:B------:R-:W-:Y:S01]  /*b370*/  IMAD.WIDE R228, R2, 0x4, R222 ;  /* 0x0000000402e47825 */ /* 0x000fe200078e02de */
[----:B------:R-:W2:Y:S01]  /*b380*/  LDL.LU.64 R224, [R1+0x130] ;  /* 0x0001300001e07983 */ /* 0x000ea20000300a00 */
[----:B------:R-:W-:Y:S01]  /*b390*/  ISETP.GE.U32.AND P2, PT, R252, 0x7fffff12, PT ;  /* 0x7fffff12fc00780c */ /* 0x000fe20003f46070 */
[----:B------:R-:W1:Y:S02]  /*b3a0*/  LDC R183, c[0x0][0x230] ;  /* 0x00008c00ffb77b82 */ /* 0x000e640000000800 */
[----:B------:R-:W2:Y:S04]  /*b3b0*/  LDL.LU.64 R222, [R1+0x128] ;  /* 0x0001280001de7983 */ /* 0x000ea80000300a00 */
[----:B------:R1:W-:Y:S04]  /*b3c0*/  STL.64 [R1+0x3a8], R230 ;  /* 0x0003a8e601007387 */ /* 0x0003e80000100a00 */
[----:B------:R-:W-:Y:S04]  /*b3d0*/  LDGSTS.E [R16+0x20004], desc[UR16][R220.64], !P3 ;  /* 0x20004000dc107fae */ /* 0x000fe8000d921850 */
[----:B------:R1:W-:Y:S04]  /*b3e0*/  STL.64 [R1+0x3a0], R228 ;  /* 0x0003a0e401007387 */ /* 0x0003e80000100a00 */
[----:B------:R-:W-:Y:S04]  /*b3f0*/  LDGSTS.E [R16+0x24004], desc[UR16][R250.64], !P3 ;  /* 0x24004000fa107fae */ /* 0x000fe8000d921850 */
[----:B---3--:R-:W3:Y:S04]  /*b400*/  LDL.LU.64 R220, [R1+0x120] ;  /* 0x0001200001dc7983 */ /* 0x008ee80000300a00 */
[----:B------:R1:W-:Y:S04]  /*b410*/  LDGSTS.E [R16+0x20008], desc[UR16][R230.64], !P4 ;  /* 0x20008000e6107fae */ /* 0x0003e8000e121850 */
[----:B----4-:R-:W4:Y:S04]  /*b420*/  LDL.LU.64 R250, [R1+0x118] ;  /* 0x0001180001fa7983 */ /* 0x010f280000300a00 */
[----:B------:R1:W-:Y:S01]  /*b430*/  LDGSTS.E [R16+0x24008], desc[UR16][R228.64], !P4 ;  /* 0x24008000e4107fae */ /* 0x0003e2000e121850 */
[----:B------:R-:W-:-:S02]  /*b440*/  VIADD R182, R182, 0xffffff52 ;  /* 0xffffff52b6b67836 */ /* 0x000fc40000000000 */
[----:B------:R-:W-:Y:S02]  /*b450*/  VIADD R252, R219, 0xffffff6f ;  /* 0xffffff6fdbfc7836 */ /* 0x000fe40000000000 */
[----:B--2---:R-:W-:-:S04]  /*b460*/  IMAD.WIDE R184, R2, 0x4, R184 ;  /* 0x0000000402b87825 */ /* 0x004fc800078e02b8 */
[----:B------:R-:W-:Y:S01]  /*b470*/  IMAD.WIDE R234, R2, 0x4, R234 ;  /* 0x0000000402ea7825 */ /* 0x000fe200078e02ea */
[----:B------:R2:W-:Y:S01]  /*b480*/  STL.64 [R1+0x398], R184 ;  /* 0x000398b801007387 */ /* 0x0005e20000100a00 */
[----:B------:R-:W-:Y:S01]  /*b490*/  ISETP.GE.U32.AND P0, PT, R182, 0x7fffff13, PT ;  /* 0x7fffff13b600780c */ /* 0x000fe20003f06070 */
[----:B------:R-:W3:Y:S02]  /*b4a0*/  LDC R219, c[0x0][0x230] ;  /* 0x00008c00ffdb7b82 */ /* 0x000ee40000000800 */
[----:B------:R2:W-:Y:S04]  /*b4b0*/  STL.64 [R1+0x390], R234 ;  /* 0x000390ea01007387 */ /* 0x0005e80000100a00 */
[----:B------:R-:W-:Y:S01]  /*b4c0*/  LDGSTS.E [R16+0x2000c], desc[UR16][R184.64], !P6 ;  /* 0x2000c000b8107fae */ /* 0x000fe2000f121850 */
[----:B------:R-:W-:Y:S01]  /*b4d0*/  ISETP.GE.U32.AND P4, PT, R252, 0x7fffff30, PT ;  /* 0x7fffff30fc00780c */ /* 0x000fe20003f86070 */
[----:B------:R-:W-:-:S02]  /*b4e0*/  IMAD.WIDE R224, R2, 0x4, R224 ;  /* 0x0000000402e07825 */ /* 0x000fc400078e02e0 */
[----:B------:R-:W-:Y:S02]  /*b4f0*/  LDGSTS.E [R16+0x2400c], desc[UR16][R234.64], !P6 ;  /* 0x2400c000ea107fae */ /* 0x000fe4000f121850 */
[C---:B-1----:R-:W-:Y:S01]  /*b500*/  IMAD.WIDE R230, R2.reuse, 0x4, R238 ;  /* 0x0000000402e67825 */ /* 0x042fe200078e02ee */
[----:B------:R-:W-:Y:S01]  /*b510*/  IADD3 R7, R7, -0xb0, RZ ;  /* 0xffffff5007077810 */ /* 0x000fe20007ffe0ff */
[----:B------:R-:W3:Y:S02]  /*b520*/  LDL.LU.64 R238, [R1+0x110] ;  /* 0x0001100001ee7983 */ /* 0x000ee40000300a00 */
[----:B------:R-:W-:Y:S01]  /*b530*/  IMAD.WIDE R228, R2, 0x4, R246 ;  /* 0x0000000402e47825 */ /* 0x000fe200078e02f6 */
[----:B------:R-:W1:Y:S01]  /*b540*/  LDC R182, c[0x0][0x230] ;  /* 0x00008c00ffb67b82 */ /* 0x000e620000000800 */
[----:B------:R-:W3:Y:S04]  /*b550*/  LDL.LU.64 R246, [R1+0x108] ;  /* 0x0001080001f67983 */ /* 0x000ee80000300a00 */
[----:B------:R-:W-:Y:S04]  /*b560*/  STL.64 [R1+0x298], R230 ;  /* 0x000298e601007387 */ /* 0x000fe80000100a00 */
[----:B------:R3:W-:Y:S04]  /*b570*/  STL.64 [R1+0x290], R228 ;  /* 0x000290e401007387 */ /* 0x0007e80000100a00 */
[----:B--2---:R-:W2:Y:S04]  /*b580*/  LDL.LU.64 R184, [R1+0x100] ;  /* 0x0001000001b87983 */ /* 0x004ea80000300a00 */
[----:B------:R-:W2:Y:S01]  /*b590*/  LDL.LU.64 R234, [R1+0xf8] ;  /* 0x0000f80001ea7983 */ /* 0x000ea20000300a00 */
[----:B------:R-:W-:Y:S01]  /*b5a0*/  IADD3 R252, R218, -0x93, RZ ;  /* 0xffffff6ddafc7810 */ /* 0x000fe20007ffe0ff */
[----:B------:R-:W-:-:S02]  /*b5b0*/  IMAD.WIDE R222, R2, 0x4, R222 ;  /* 0x0000000402de7825 */ /* 0x000fc400078e02de */
[----:B------:R-:W-:Y:S01]  /*b5c0*/  LDGSTS.E [R16+0x28000], desc[UR16][R230.64], !P5 ;  /* 0x28000000e6107fae */ /* 0x000fe2000e921850 */
[----:B------:R-:W-:Y:S01]  /*b5d0*/  ISETP.GE.U32.AND P3, PT, R7, 0x7fffff11, PT ;  /* 0x7fffff110700780c */ /* 0x000fe20003f66070 */
[----:B------:R-:W-:Y:S01]  /*b5e0*/  VIADD R183, R183, 0xffffff6e ;  /* 0xffffff6eb7b77836 */ /* 0x000fe20000000000 */
[----:B------:R-:W1:Y:S01]  /*b5f0*/  LDC R218, c[0x0][0x230] ;  /* 0x00008c00ffda7b82 */ /* 0x000e620000000800 */
[----:B------:R3:W-:Y:S01]  /*b600*/  LDGSTS.E [R16+0x2c000], desc[UR16][R228.64], !P5 ;  /* 0x2c000000e4107fae */ /* 0x0007e2000e921850 */
[----:B------:R-:W-:Y:S01]  /*b610*/  ISETP.GE.U32.AND P5, PT, R252, 0x7fffff2e, PT ;  /* 0x7fffff2efc00780c */ /* 0x000fe20003fa6070 */
[----:B------:R-:W-:Y:S02]  /*b620*/  VIADD R252, R226, 0xffffff4f ;  /* 0xffffff4fe2fc7836 */ /* 0x000fe40000000000 */
[----:B------:R3:W-:Y:S01]  /*b630*/  STL.64 [R1+0x288], R224 ;  /* 0x000288e001007387 */ /* 0x0007e20000100a00 */
[C---:B----4-:R-:W-:Y:S02]  /*b640*/  IMAD.WIDE R226, R2.reuse, 0x4, R250 ;  /* 0x0000000402e27825 */ /* 0x050fe400078e02fa */
[----:B------:R-:W4:Y:S01]  /*b650*/  LDC R7, c[0x0][0x230] ;  /* 0x00008c00ff077b82 */ /* 0x000f220000000800 */
[----:B------:R1:W-:Y:S01]  /*b660*/  STL.64 [R1+0x280], R222 ;  /* 0x000280de01007387 */ /* 0x0003e20000100a00 */
[----:B---3--:R-:W-:-:S03]  /*b670*/  IMAD.WIDE R228, R2, 0x4, R220 ;  /* 0x0000000402e47825 */ /* 0x008fc600078e02dc */
[----:B------:R-:W-:Y:S04]  /*b680*/  LDGSTS.E [R16+0x28004], desc[UR16][R224.64], !P0 ;  /* 0x28004000e0107fae */ /* 0x000fe8000c121850 */
[----:B------:R-:W3:Y:S04]  /*b690*/  LDL.LU.64 R220, [R1+0xf0] ;  /* 0x0000f00001dc7983 */ /* 0x000ee80000300a00 */
[----:B------:R-:W4:Y:S04]  /*b6a0*/  LDL.LU.64 R250, [R1+0xe8] ;  /* 0x0000e80001fa7983 */ /* 0x000f280000300a00 */
[----:B------:R-:W-:Y:S04]  /*b6b0*/  STL.64 [R1+0x278], R228 ;  /* 0x000278e401007387 */ /* 0x000fe80000100a00 */
[----:B------:R1:W-:Y:S04]  /*b6c0*/  STL.64 [R1+0x270], R226 ;  /* 0x000270e201007387 */ /* 0x0003e80000100a00 */
[----:B------:R-:W4:Y:S04]  /*b6d0*/  LDL.LU.64 R224, [R1+0xe0] ;  /* 0x0000e00001e07983 */ /* 0x000f280000300a00 */
[----:B------:R-:W-:Y:S04]  /*b6e0*/  LDGSTS.E [R16+0x2c004], desc[UR16][R222.64], !P0 ;  /* 0x2c004000de107fae */ /* 0x000fe8000c121850 */
[----:B------:R-:W-:Y:S04]  /*b6f0*/  LDGSTS.E [R16+0x28008], desc[UR16][R228.64], !P2 ;  /* 0x28008000e4107fae */ /* 0x000fe8000d121850 */
[----:B------:R1:W-:Y:S04]  /*b700*/  LDGSTS.E [R16+0x2c008], desc[UR16][R226.64], !P2 ;  /* 0x2c008000e2107fae */ /* 0x0003e8000d121850 */
[----:B-1----:R-:W4:Y:S01]  /*b710*/  LDL.LU.64 R222, [R1+0xd8] ;  /* 0x0000d80001de7983 */ /* 0x002f220000300a00 */
[----:B------:R-:W-:Y:S01]  /*b720*/  ISETP.GE.U32.AND P6, PT, R183, 0x7fffff2f, PT ;  /* 0x7fffff2fb700780c */ /* 0x000fe20003fc6070 */
[----:B------:R-:W1:Y:S01]  /*b730*/  LDC R226, c[0x0][0x230] ;  /* 0x00008c00ffe27b82 */ /* 0x000e620000000800 */
[----:B------:R-:W-:-:S04]  /*b740*/  IMAD.WIDE R238, R2, 0x4, R238 ;  /* 0x0000000402ee7825 */ /* 0x000fc800078e02ee */
[C---:B------:R-:W-:Y:S01]  /*b750*/  IMAD.WIDE R246, R2.reuse, 0x4, R246 ;  /* 0x0000000402f67825 */ /* 0x040fe200078e02f6 */
[----:B------:R1:W-:Y:S03]  /*b760*/  STL.64 [R1+0x268], R238 ;  /* 0x000268ee01007387 */ /* 0x0003e60000100a00 */
[C---:B--2---:R-:W-:Y:S01]  /*b770*/  IMAD.WIDE R230, R2.reuse, 0x4, R184 ;  /* 0x0000000402e67825 */ /* 0x044fe200078e02b8 */
[----:B------:R2:W-:Y:S03]  /*b780*/  STL.64 [R1+0x260], R246 ;  /* 0x000260f601007387 */ /* 0x0005e60000100a00 */
[C---:B------:R-:W-:Y:S01]  /*b790*/  IMAD.WIDE R228, R2.reuse, 0x4, R234 ;  /* 0x0000000402e47825 */ /* 0x040fe200078e02ea */
[----:B------:R-:W2:Y:S03]  /*b7a0*/  LDL.LU.64 R184, [R1+0xd0] ;  /* 0x0000d00001b87983 */ /* 0x000ea60000300a00 */
[C---:B---3--:R-:W-:Y:S01]  /*b7b0*/  IMAD.WIDE R220, R2.reuse, 0x4, R220 ;  /* 0x0000000402dc7825 */ /* 0x048fe200078e02dc */
[----:B------:R-:W3:Y:S03]  /*b7c0*/  LDL.LU.64 R234, [R1+0xc8] ;  /* 0x0000c80001ea7983 */ /* 0x000ee60000300a00 */
[----:B----4-:R-:W-:Y:S01]  /*b7d0*/  IMAD.WIDE R250, R2, 0x4, R250 ;  /* 0x0000000402fa7825 */ /* 0x010fe200078e02fa */
[----:B------:R4:W-:Y:S01]  /*b7e0*/  STL.64 [R1+0x388], R230 ;  /* 0x000388e601007387 */ /* 0x0009e20000100a00 */
[----:B------:R-:W-:Y:S01]  /*b7f0*/  ISETP.GE.U32.AND P2, PT, R252, 0x7fffff10, PT ;  /* 0x7fffff10fc00780c */ /* 0x000fe20003f46070 */
[----:B------:R-:W3:Y:S02]  /*b800*/  LDC R183, c[0x0][0x230] ;  /* 0x00008c00ffb77b82 */ /* 0x000ee40000000800 */
[----:B------:R-:W-:Y:S04]  /*b810*/  LDGSTS.E [R16+0x2800c], desc[UR16][R238.64], !P3 ;  /* 0x2800c000ee107fae */ /* 0x000fe8000d921850 */
[----:B------:R4:W-:Y:S04]  /*b820*/  STL.64 [R1+0x380], R228 ;  /* 0x000380e401007387 */ /* 0x0009e80000100a00 */
[----:B------:R-:W-:Y:S04]  /*b830*/  LDGSTS.E [R16+0x2c00c], desc[UR16][R246.64], !P3 ;  /* 0x2c00c000f6107fae */ /* 0x000fe8000d921850 */
[----:B-1----:R-:W3:Y:S04]  /*b840*/  LDL.LU.64 R238, [R1+0xc0] ;  /* 0x0000c00001ee7983 */ /* 0x002ee80000300a00 */
[----:B------:R4:W-:Y:S04]  /*b850*/  LDGSTS.E [R15+0x20000], desc[UR16][R230.64], !P4 ;  /* 0x20000000e60f7fae */ /* 0x0009e8000e121850 */
[----:B--2---:R-:W2:Y:S04]  /*b860*/  LDL.LU.64 R246, [R1+0xb8] ;  /* 0x0000b80001f67983 */ /* 0x004ea80000300a00 */
[----:B------:R1:W-:Y:S01]  /*b870*/  LDGSTS.E [R15+0x24000], desc[UR16][R228.64], !P4 ;  /* 0x24000000e40f7fae */ /* 0x0003e2000e121850 */
[----:B----4-:R-:W-:-:S03]  /*b880*/  IMAD.WIDE R230, R2, 0x4, R224 ;  /* 0x0000000402e67825 */ /* 0x010fc600078e02e0 */
[----:B------:R4:W-:Y:S04]  /*b890*/  STL.64 [R1+0x378], R220 ;  /* 0x000378dc01007387 */ /* 0x0009e80000100a00 */
[----:B------:R4:W-:Y:S01]  /*b8a0*/  STL.64 [R1+0x370], R250 ;  /* 0x000370fa01007387 */ /* 0x0009e20000100a00 */
[----:B-1----:R-:W-:-:S03]  /*b8b0*/  IMAD.WIDE R228, R2, 0x4, R222 ;  /* 0x0000000402e47825 */ /* 0x002fc600078e02de */
[----:B------:R-:W2:Y:S04]  /*b8c0*/  LDL.LU.64 R224, [R1+0xb0] ;  /* 0x0000b00001e07983 */ /* 0x000ea80000300a00 */
[----:B------:R-:W2:Y:S04]  /*b8d0*/  LDL.LU.64 R222, [R1+0xa8] ;  /* 0x0000a80001de7983 */ /* 0x000ea80000300a00 */
[----:B------:R1:W-:Y:S04]  /*b8e0*/  STL.64 [R1+0x368], R230 ;  /* 0x000368e601007387 */ /* 0x0003e80000100a00 */
[----:B------:R-:W-:Y:S04]  /*b8f0*/  LDGSTS.E [R15+0x20004], desc[UR16][R220.64], !P6 ;  /* 0x20004000dc0f7fae */ /* 0x000fe8000f121850 */
[----:B------:R3:W-:Y:S04]  /*b900*/  STL.64 [R1+0x360], R228 ;  /* 0x000360e401007387 */ /* 0x0007e80000100a00 */
[----:B------:R-:W-:Y:S04]  /*b910*/  LDGSTS.E [R15+0x24004], desc[UR16][R250.64], !P6 ;  /* 0x24004000fa0f7fae */ /* 0x000fe8000f121850 */
[----:B----4-:R-:W4:Y:S01]  /*b920*/  LDL.LU.64 R220, [R1+0xa0] ;  /* 0x0000a00001dc7983 */ /* 0x010f220000300a00 */
[----:B------:R-:W-:-:S02]  /*b930*/  VIADD R182, R182, 0xffffff6c ;  /* 0xffffff6cb6b67836 */ /* 0x000fc40000000000 */
[----:B------:R-:W-:Y:S01]  /*b940*/  VIADD R252, R219, 0xffffff4d ;  /* 0xffffff4ddbfc7836 */ /* 0x000fe20000000000 */
[----:B------:R-:W-:Y:S01]  /*b950*/  LDGSTS.E [R15+0x20008], desc[UR16][R230.64], !P5 ;  /* 0x20008000e60f7fae */ /* 0x000fe2000e921850 */
[----:B------:R-:W4:Y:S03]  /*b960*/  LDC R219, c[0x0][0x230] ;  /* 0x00008c00ffdb7b82 */ /* 0x000f260000000800 */
[----:B------:R-:W4:Y:S01]  /*b970*/  LDL.LU.64 R250, [R1+0x98] ;  /* 0x0000980001fa7983 */ /* 0x000f220000300a00 */
[----:B------:R-:W-:Y:S02]  /*b980*/  ISETP.GE.U32.AND P0, PT, R182, 0x7fffff2d, PT ;  /* 0x7fffff2db600780c */ /* 0x000fe40003f06070 */
[----:B------:R-:W-:Y:S01]  /*b990*/  ISETP.GE.U32.AND P4, PT, R252, 0x7fffff0e, PT ;  /* 0x7fffff0efc00780c */ /* 0x000fe20003f86070 */
[----:B------:R3:W-:Y:S01]  /*b9a0*/  LDGSTS.E [R15+0x24008], desc[UR16][R228.64], !P5 ;  /* 0x24008000e40f7fae */ /* 0x0007e2000e921850 */
[----:B------:R-:W-:Y:S01]  /*b9b0*/  IADD3 R252, R218, -0x95, RZ ;  /* 0xffffff6bdafc7810 */ /* 0x000fe20007ffe0ff */
[----:B------:R-:W-:-:S03]  /*b9c0*/  IMAD.WIDE R184, R2, 0x4, R184 ;  /* 0x0000000402b87825 */ /* 0x000fc600078e02b8 */
[----:B------:R-:W-:Y:S01]  /*b9d0*/  ISETP.GE.U32.AND P5, PT, R252, 0x7fffff2c, PT ;  /* 0x7fffff2cfc00780c */ /* 0x000fe20003fa6070 */
[----:B-1----:R-:W4:Y:S01]  /*b9e0*/  LDL.LU.64 R230, [R1+0x800] ;  /* 0x0008000001e67983 */ /* 0x002f220000300a00 */
[----:B------:R-:W-:Y:S01]  /*b9f0*/  IADD3 R7, R7, -0xb2, RZ ;  /* 0xffffff4e07077810 */ /* 0x000fe20007ffe0ff */
[----:B------:R-:W-:Y:S01]  /*ba00*/  VIADD R252, R226, 0xffffff69 ;  /* 0xffffff69e2fc7836 */ /* 0x000fe20000000000 */
[----:B------:R-:W1:Y:S01]  /*ba10*/  LDC R218, c[0x0][0x230] ;  /* 0x00008c00ffda7b82 */ /* 0x000e620000000800 */
[----:B------:R2:W-:Y:S04]  /*ba20*/  STL.64 [R1+0x358], R184 ;  /* 0x000358b801007387 */ /* 0x0005e80000100a00 */
[----:B------:R-:W-:Y:S01]  /*ba30*/  LDGSTS.E [R15+0x2000c], desc[UR16][R184.64], !P0 ;  /* 0x2000c000b80f7fae */ /* 0x000fe2000c121850 */
[----:B---3--:R-:W-:-:S02]  /*ba40*/  IMAD.WIDE R234, R2, 0x4, R234 ;  /* 0x0000000402ea7825 */ /* 0x008fc400078e02ea */
[----:B------:R-:W3:Y:S03]  /*ba50*/  LDC R182, c[0x0][0x230] ;  /* 0x00008c00ffb67b82 */ /* 0x000ee60000000800 */
[----:B------:R1:W-:Y:S04]  /*ba60*/  STL.64 [R1+0x350], R234 ;  /* 0x000350ea01007387 */ /* 0x0003e80000100a00 */
[----:B------:R-:W-:Y:S01]  /*ba70*/  LDGSTS.E [R15+0x2400c], desc[UR16][R234.64], !P0 ;  /* 0x2400c000ea0f7fae */ /* 0x000fe2000c121850 */
[----:B------:R-:W-:-:S03]  /*ba80*/  IMAD.WIDE R228, R2, 0x4, R238 ;  /* 0x0000000402e47825 */ /* 0x000fc600078e02ee */
[----:B------:R-:W3:Y:S04]  /*ba90*/  LDL.LU.64 R238, [R1+0x90] ;  /* 0x0000900001ee7983 */ /* 0x000ee80000300a00 */
[----:B------:R-:W-:Y:S01]  /*baa0*/  LDGSTS.E [R15+0x28000], desc[UR16][R228.64], !P2 ;  /* 0x28000000e40f7fae */ /* 0x000fe2000d121850 */
[----:B--2---:R-:W-:-:S03]  /*bab0*/  IMAD.WIDE R226, R2, 0x4, R246 ;  /* 0x0000000402e27825 */ /* 0x004fc600078e02f6 */
[----:B------:R-:W2:Y:S04]  /*bac0*/  LDL.LU.64 R246, [R1+0x88] ;  /* 0x0000880001f67983 */ /* 0x000ea80000300a00 */
[----:B------:R-:W-:Y:S04]  /*bad0*/  STL.64 [R1+0x258], R228 ;  /* 0x000258e401007387 */ /* 0x000fe80000100a00 */
[----:B------:R1:W-:Y:S04]  /*bae0*/  STL.64 [R1+0x250], R226 ;  /* 0x000250e201007387 */ /* 0x0003e80000100a00 */
[----:B------:R-:W2:Y:S04]  /*baf0*/  LDL.LU.64 R184, [R1+0x80] ;  /* 0x0000800001b87983 */ /* 0x000ea80000300a00 */
[----:B-1----:R-:W2:Y:S04]  /*bb00*/  LDL.LU.64 R234, [R1+0x78] ;  /* 0x0000780001ea7983 */ /* 0x002ea80000300a00 */
[----:B------:R1:W-:Y:S02]  /*bb10*/  LDGSTS.E [R15+0x2c000], desc[UR16][R226.64], !P2 ;  /* 0x2c000000e20f7fae */ /* 0x0003e4000d121850 */
[----:B-1----:R-:W-:-:S04]  /*bb20*/  IMAD.WIDE R226, R2, 0x4, R224 ;  /* 0x0000000402e27825 */ /* 0x002fc800078e02e0 */
[C---:B------:R-:W-:Y:S01]  /*bb30*/  IMAD.WIDE R224, R2.reuse, 0x4, R222 ;  /* 0x0000000402e07825 */ /* 0x040fe200078e02de */
[----:B------:R1:W-:Y:S03]  /*bb40*/  STL.64 [R1+0x248], R226 ;  /* 0x000248e201007387 */ /* 0x0003e60000100a00 */
[C---:B----4-:R-:W-:Y:S01]  /*bb50*/  IMAD.WIDE R222, R2.reuse, 0x4, R220 ;  /* 0x0000000402de7825 */ /* 0x050fe200078e02dc */
[----:B------:R4:W-:Y:S03]  /*bb60*/  STL.64 [R1+0x240], R224 ;  /* 0x000240e001007387 */ /* 0x0009e60000100a00 */
[----:B------:R-:W-:Y:S02]  /*bb70*/  IMAD.WIDE R220, R2, 0x4, R250 ;  /* 0x0000000402dc7825 */ /* 0x000fe400078e02fa */
[----:B------:R-:W2:Y:S01]  /*bb80*/  LDL.LU.64 R250, [R1+0x70] ;  /* 0x0000700001fa7983 */ /* 0x000ea20000300a00 */
[----:B------:R-:W-:Y:S01]  /*bb90*/  ISETP.GE.U32.AND P3, PT, R7, 0x7fffff0f, PT ;  /* 0x7fffff0f0700780c */ /* 0x000fe20003f66070 */
[----:B------:R-:W-:Y:S01]  /*bba0*/  VIADD R183, R183, 0xffffff4c ;  /* 0xffffff4cb7b77836 */ /* 0x000fe20000000000 */
[----:B------:R-:W-:Y:S01]  /*bbb0*/  ISETP.GE.U32.AND P2, PT, R252, 0x7fffff2a, PT ;  /* 0x7fffff2afc00780c */ /* 0x000fe20003f46070 */
[----:B------:R4:W-:Y:S01]  /*bbc0*/  STL.64 [R1+0x238], R222 ;  /* 0x000238de01007387 */ /* 0x0009e20000100a00 */
[----:B------:R-:W2:Y:S02]  /*bbd0*/  LDC R7, c[0x0][0x230] ;  /* 0x00008c00ff077b82 */ /* 0x000ea40000000800 */
[----:B------:R-:W-:Y:S01]  /*bbe0*/  ISETP.GE.U32.AND P6, PT, R183, 0x7fffff0d, PT ;  /* 0x7fffff0db700780c */ /* 0x000fe20003fc6070 */
[----:B------:R2:W-:Y:S01]  /*bbf0*/  STL.64 [R1+0xc0], R220 ;  /* 0x0000c0dc01007387 */ /* 0x0005e20000100a00 */
[----:B------:R-:W-:-:S02]  /*bc00*/  VIADD R252, R219, 0xffffff4b ;  /* 0xffffff4bdbfc7836 */ /* 0x000fc40000000000 */
[----:B---3--:R-:W-:Y:S02]  /*bc10*/  VIADD R182, R182, 0xffffff6a ;  /* 0xffffff6ab6b67836 */ /* 0x008fe40000000000 */
[----:B------:R-:W3:Y:S01]  /*bc20*/  LDC R183, c[0x0][0x230] ;  /* 0x00008c00ffb77b82 */ /* 0x000ee20000000800 */
[----:B------:R-:W-:Y:S04]  /*bc30*/  LDGSTS.E [R15+0x28004], desc[UR16][R226.64], !P3 ;  /* 0x28004000e20f7fae */ /* 0x000fe8000d921850 */
[----:B------:R-:W-:Y:S04]  /*bc40*/  LDGSTS.E [R15+0x2c004], desc[UR16][R224.64], !P3 ;  /* 0x2c004000e00f7fae */ /* 0x000fe8000d921850 */
[----:B------:R-:W-:Y:S04]  /*bc50*/  LDGSTS.E [R15+0x28008], desc[UR16][R222.64], !P4 ;  /* 0x28008000de0f7fae */ /* 0x000fe8000e121850 */
[----:B-1----:R-:W3:Y:S04]  /*bc60*/  LDL.LU.64 R226, [R1+0x68] ;  /* 0x0000680001e27983 */ /* 0x002ee80000300a00 */
[----:B----4-:R-:W4:Y:S04]  /*bc70*/  LDL.LU.64 R224, [R1+0x60] ;  /* 0x0000600001e07983 */ /* 0x010f280000300a00 */
[----:B------:R-:W4:Y:S04]  /*bc80*/  LDL.LU.64 R222, [R1+0x58] ;  /* 0x0000580001de7983 */ /* 0x000f280000300a00 */
[----:B------:R-:W-:Y:S01]  /*bc90*/  LDGSTS.E [R15+0x2c008], desc[UR16][R220.64], !P4 ;  /* 0x2c008000dc0f7fae */ /* 0x000fe2000e121850 */
[----:B------:R-:W-:-:S02]  /*bca0*/  ISETP.GE.U32.AND P4, PT, R252, 0x7fffff0c, PT ;  /* 0x7fffff0cfc00780c */ /* 0x000fc40003f86070 */
[----:B------:R-:W-:Y:S01]  /*bcb0*/  IADD3 R252, R218, -0xb7, RZ ;  /* 0xffffff49dafc7810 */ /* 0x000fe20007ffe0ff */
[----:B------:R-:W-:-:S04]  /*bcc0*/  IMAD.WIDE R238, R2, 0x4, R238 ;  /* 0x0000000402ee7825 */ /* 0x000fc800078e02ee */
[C---:B--2---:R-:W-:Y:S01]  /*bcd0*/  IMAD.WIDE R246, R2.reuse, 0x4, R246 ;  /* 0x0000000402f67825 */ /* 0x044fe200078e02f6 */
[----:B------:R1:W-:Y:S04]  /*bce0*/  STL.64 [R1+0xb0], R238 ;  /* 0x0000b0ee01007387 */ /* 0x0003e80000100a00 */
[----:B------:R2:W-:Y:S04]  /*bcf0*/  STL.64 [R1+0xa0], R246 ;  /* 0x0000a0f601007387 */ /* 0x0005e80000100a00 */
[----:B------:R-:W4:Y:S01]  /*bd00*/  LDL.LU.64 R220, [R1+0x50] ;  /* 0x0000500001dc7983 */ /* 0x000f220000300a00 */
[----:B------:R-:W-:-:S03]  /*bd10*/  IMAD.WIDE R228, R2, 0x4, R184 ;  /* 0x0000000402e47825 */ /* 0x000fc600078e02b8 */
[----:B------:R-:W4:Y:S01]  /*bd20*/  LDL.LU.64 R218, [R1+0x48] ;  /* 0x0000480001da7983 */ /* 0x000f220000300a00 */
[----:B------:R-:W-:-:S03]  /*bd30*/  IMAD.WIDE R184, R2, 0x4, R234 ;  /* 0x0000000402b87825 */ /* 0x000fc600078e02ea */
[----:B------:R2:W-:Y:S04]  /*bd40*/  STL.64 [R1+0x348], R228 ;  /* 0x000348e401007387 */ /* 0x0005e80000100a00 */
[----:B------:R-:W4:Y:S04]  /*bd50*/  LDL.LU.64 R234, [R1+0x40] ;  /* 0x0000400001ea7983 */ /* 0x000f280000300a00 */
[----:B------:R3:W-:Y:S04]  /*bd60*/  STL.64 [R1+0x340], R184 ;  /* 0x000340b801007387 */ /* 0x0007e80000100a00 */
[----:B------:R-:W-:Y:S04]  /*bd70*/  LDGSTS.E [R15+0x2800c], desc[UR16][R238.64], !P6 ;  /* 0x2800c000ee0f7fae */ /* 0x000fe8000f121850 */
[----:B------:R-:W-:Y:S04]  /*bd80*/  LDGSTS.E [R15+0x2c00c], desc[UR16][R246.64], !P6 ;  /* 0x2c00c000f60f7fae */ /* 0x000fe8000f121850 */
[----:B------:R2:W-:Y:S04]  /*bd90*/  LDGSTS.E [R14+0x20000], desc[UR16][R228.64], !P5 ;  /* 0x20000000e40e7fae */ /* 0x0005e8000e921850 */
[----:B-1----:R-:W4:Y:S04]  /*bda0*/  LDL.LU.64 R238, [R1+0x38] ;  /* 0x0000380001ee7983 */ /* 0x002f280000300a00 */
[----:B--2---:R-:W2:Y:S01]  /*bdb0*/  LDL.LU.64 R246, [R1+0x30] ;  /* 0x0000300001f67983 */ /* 0x004ea20000300a00 */
[----:B------:R-:W-:Y:S01]  /*bdc0*/  IMAD.WIDE R228, R2, 0x4, R250 ;  /* 0x0000000402e47825 */ /* 0x000fe200078e02fa */
[----:B------:R-:W-:-:S02]  /*bdd0*/  ISETP.GE.U32.AND P0, PT, R182, 0x7fffff2b, PT ;  /* 0x7fffff2bb600780c */ /* 0x000fc40003f06070 */
[----:B------:R-:W2:Y:S01]  /*bde0*/  LDL.LU.64 R250, [R1+0x28] ;  /* 0x0000280001fa7983 */ /* 0x000ea20000300a00 */
[----:B------:R-:W1:Y:S01]  /*bdf0*/  LDC R182, c[0x0][0x230] ;  /* 0x00008c00ffb67b82 */ /* 0x000e620000000800 */
[----:B------:R-:W-:Y:S01]  /*be00*/  IADD3 R7, R7, -0x98, RZ ;  /* 0xffffff6807077810 */ /* 0x000fe20007ffe0ff */
[----:B---3--:R-:W-:Y:S01]  /*be10*/  VIADD R183, R183, 0xffffff4a ;  /* 0xffffff4ab7b77836 */ /* 0x008fe20000000000 */
[----:B------:R3:W-:Y:S02]  /*be20*/  LDGSTS.E [R14+0x24000], desc[UR16][R184.64], !P5 ;  /* 0x24000000b80e7fae */ /* 0x0007e4000e921850 */
[----:B------:R-:W-:Y:S02]  /*be30*/  ISETP.GE.U32.AND P3, PT, R7, 0x7fffff29, PT ;  /* 0x7fffff290700780c */ /* 0x000fe40003f66070 */
[----:B------:R-:W-:Y:S01]  /*be40*/  ISETP.GE.U32.AND P5, PT, R252, 0x7fffff0a, PT ;  /* 0x7fffff0afc00780c */ /* 0x000fe20003fa6070 */
[----:B------:R-:W3:Y:S01]  /*be50*/  LDC R7, c[0x0][0x230] ;  /* 0x00008c00ff077b82 */ /* 0x000ee20000000800 */
[----:B------:R-:W-:Y:S01]  /*be60*/  ISETP.GE.U32.AND P6, PT, R183, 0x7fffff0b, PT ;  /* 0x7fffff0bb700780c */ /* 0x000fe20003fc6070 */
[----:B------:R-:W-:Y:S04]  /*be70*/  LDGSTS.E [R14+0x20004], desc[UR16][R228.64], !P0 ;  /* 0x20004000e40e7fae */ /* 0x000fe8000c121850 */
[----:B------:R-:W3:Y:S04]  /*be80*/  LDL.LU.64 R184, [R1+0x20] ;  /* 0x0000200001b87983 */ /* 0x000ee80000300a00 */
[----:B------:R4:W-:Y:S01]  /*be90*/  STL.64 [R1+0x338], R228 ;  /* 0x000338e401007387 */ /* 0x0009e20000100a00 */
[----:B------:R-:W-:-:S04]  /*bea0*/  IMAD.WIDE R226, R2, 0x4, R226 ;  /* 0x0000000402e27825 */ /* 0x000fc800078e02e2 */
[----:B-1----:R-:W-:Y:S01]  /*beb0*/  VIADD R252, R182, 0xffffff48 ;  /* 0xffffff48b6fc7836 */ /* 0x002fe20000000000 */
[----:B------:R-:W-:Y:S01]  /*bec0*/  LDGSTS.E [R14+0x24004], desc[UR16][R226.64], !P0 ;  /* 0x24004000e20e7fae */ /* 0x000fe2000c121850 */
[----:B----4-:R-:W-:-:S03]  /*bed0*/  IMAD.WIDE R224, R2, 0x4, R224 ;  /* 0x0000000402e07825 */ /* 0x010fc600078e02e0 */
[----:B------:R-:W4:Y:S01]  /*bee0*/  LDL.LU.64 R182, [R1+0x18] ;  /* 0x0000180001b67983 */ /* 0x000f220000300a00 */
[----:B------:R-:W-:-:S03]  /*bef0*/  IMAD.WIDE R222, R2, 0x4, R222 ;  /* 0x0000000402de7825 */ /* 0x000fc600078e02de */
[----:B------:R-:W4:Y:S04]  /*bf00*/  LDL.LU.64 R228, [R1+0x7f8] ;  /* 0x0007f80001e47983 */ /* 0x000f280000300a00 */
[----:B------:R1:W-:Y:S04]  /*bf10*/  STL.64 [R1+0x330], R226 ;  /* 0x000330e201007387 */ /* 0x0003e80000100a00 */
[----:B------:R-:W-:Y:S04]  /*bf20*/  LDGSTS.E [R14+0x20008], desc[UR16][R224.64], !P2 ;  /* 0x20008000e00e7fae */ /* 0x000fe8000d121850 */
[----:B------:R-:W-:Y:S04]  /*bf30*/  LDGSTS.E [R14+0x24008], desc[UR16][R222.64], !P2 ;  /* 0x24008000de0e7fae */ /* 0x000fe8000d121850 */
[----:B-1----:R-:W4:Y:S04]  /*bf40*/  LDL.LU.64 R226, [R1+0x7f0] ;  /* 0x0007f00001e27983 */ /* 0x002f280000300a00 */
[----:B------:R1:W-:Y:S04]  /*bf50*/  STL.64 [R1+0x328], R224 ;  /* 0x000328e001007387 */ /* 0x0003e80000100a00 */
[----:B------:R1:W-:Y:S04]  /*bf60*/  STL.64 [R1+0x320], R222 ;  /* 0x000320de01007387 */ /* 0x0003e80000100a00 */
[----:B-1----:R-:W4:Y:S04]  /*bf70*/  LDL.LU.64 R224, [R1+0x7e8] ;  /* 0x0007e80001e07983 */ /* 0x002f280000300a00 */
[----:B------:R-:W4:Y:S01]  /*bf80*/  LDL.LU.64 R222, [R1+0x7e0] ;  /* 0x0007e00001de7983 */ /* 0x000f220000300a00 */
[----:B------:R-:W-:-:S04]  /*bf90*/  IMAD.WIDE R220, R2, 0x4, R220 ;  /* 0x0000000402dc7825 */ /* 0x000fc800078e02dc */
[C---:B------:R-:W-:Y:S01]  /*bfa0*/  IMAD.WIDE R218, R2.reuse, 0x4, R218 ;  /* 0x0000000402da7825 */ /* 0x040fe200078e02da */
[----:B------:R1:W-:Y:S04]  /*bfb0*/  STL.64 [R1+0x318], R220 ;  /* 0x000318dc01007387 */ /* 0x0003e80000100a00 */
[----:B------:R1:W-:Y:S01]  /*bfc0*/  STL.64 [R1+0x310], R218 ;  /* 0x000310da01007387 */ /* 0x0003e20000100a00 */
[----:B------:R-:W-:-:S03]  /*bfd0*/  IMAD.WIDE R234, R2, 0x4, R234 ;  /* 0x0000000402ea7825 */ /* 0x000fc600078e02ea */
[----:B------:R-:W-:Y:S04]  /*bfe0*/  LDGSTS.E [R14+0x2000c], desc[UR16][R220.64], !P3 ;  /* 0x2000c000dc0e7fae */ /* 0x000fe8000d921850 */
[----:B------:R-:W-:Y:S04]  /*bff0*/  LDGSTS.E [R14+0x2400c], desc[UR16][R218.64], !P3 ;  /* 0x2400c000da0e7fae */ /* 0x000fe8000d921850 */
[----:B------:R-:W-:Y:S04]  /*c000*/  LDGSTS.E [R14+0x28000], desc[UR16][R234.64], !P4 ;  /* 0x28000000ea0e7fae */ /* 0x000fe8000e121850 */
[----:B-1----:R-:W4:Y:S04]  /*c010*/  LDL.LU.64 R220, [R1+0x7d8] ;  /* 0x0007d80001dc7983 */ /* 0x002f280000300a00 */
[----:B------:R-:W4:Y:S01]  /*c020*/  LDL.LU.64 R218, [R1+0x7d0] ;  /* 0x0007d00001da7983 */ /* 0x000f220000300a00 */
[----:B------:R-:W-:-:S03]  /*c030*/  IMAD.WIDE R238, R2, 0x4, R238 ;  /* 0x0000000402ee7825 */ /* 0x000fc600078e02ee */
[----:B------:R1:W-:Y:S01]  /*c040*/  STL.64 [R1+0x90], R234 ;  /* 0x000090ea01007387 */ /* 0x0003e20000100a00 */
[----:B--2---:R-:W-:-:S03]  /*c050*/  IMAD.WIDE R246, R2, 0x4, R246 ;  /* 0x0000000402f67825 */ /* 0x004fc600078e02f6 */
[----:B------:R2:W-:Y:S04]  /*c060*/  STL.64 [R1+0x80], R238 ;  /* 0x000080ee01007387 */ /* 0x0005e80000100a00 */
[----:B------:R-:W-:Y:S01]  /*c070*/  LDGSTS.E [R14+0x2c000], desc[UR16][R238.64], !P4 ;  /* 0x2c000000ee0e7fae */ /* 0x000fe2000e121850 */
[----:B------:R-:W-:-:S03]  /*c080*/  IMAD.WIDE R250, R2, 0x4, R250 ;  /* 0x0000000402fa7825 */ /* 0x000fc600078e02fa */
[----:B-1----:R-:W4:Y:S04]  /*c090*/  LDL.LU.64 R234, [R1+0x7c8] ;  /* 0x0007c80001ea7983 */ /* 0x002f280000300a00 */
[----:B------:R-:W-:Y:S04]  /*c0a0*/  LDGSTS.E [R14+0x28004], desc[UR16][R246.64], !P6 ;  /* 0x28004000f60e7fae */ /* 0x000fe8000f121850 */
[----:B--2---:R-:W2:Y:S04]  /*c0b0*/  LDL.LU.64 R238, [R1+0x7c0] ;  /* 0x0007c00001ee7983 */ /* 0x004ea80000300a00 */
[----:B------:R1:W-:Y:S04]  /*c0c0*/  STL.64 [R1+0x70], R246 ;  /* 0x000070f601007387 */ /* 0x0003e80000100a00 */
[----:B------:R-:W-:Y:S04]  /*c0d0*/  LDGSTS.E [R14+0x2c004], desc[UR16][R250.64], !P6 ;  /* 0x2c004000fa0e7fae */ /* 0x000fe8000f121850 */
[----:B-1----:R-:W2:Y:S04]  /*c0e0*/  LDL.LU.64 R246, [R1+0x7b8] ;  /* 0x0007b80001f67983 */ /* 0x002ea80000300a00 */
[----:B------:R1:W-:Y:S04]  /*c0f0*/  STL.64 [R1+0x60], R250 ;  /* 0x000060fa01007387 */ /* 0x0003e80000100a00 */
[----:B-1----:R-:W2:Y:S01]  /*c100*/  LDL.LU.64 R250, [R1+0x7b0] ;  /* 0x0007b00001fa7983 */ /* 0x002ea20000300a00 */
[----:B------:R-:W-:Y:S01]  /*c110*/  ISETP.GE.U32.AND P0, PT, R252, 0x7fffff09, PT ;  /* 0x7fffff09fc00780c */ /* 0x000fe20003f06070 */
[C---:B---3--:R-:W-:Y:S01]  /*c120*/  IMAD.WIDE R184, R2.reuse, 0x4, R184 ;  /* 0x0000000402b87825 */ /* 0x048fe200078e02b8 */
[----:B------:R-:W1:Y:S03]  /*c130*/  LDC R252, c[0x0][0x230] ;  /* 0x00008c00fffc7b82 */ /* 0x000e660000000800 */
[----:B----4-:R-:W-:Y:S01]  /*c140*/  IMAD.WIDE R182, R2, 0x4, R182 ;  /* 0x0000000402b67825 */ /* 0x010fe200078e02b6 */
[----:B------:R2:W-:Y:S04]  /*c150*/  STL.64 [R1+0x50], R184 ;  /* 0x000050b801007387 */ /* 0x0005e80000100a00 */
[----:B------:R2:W-:Y:S04]  /*c160*/  LDGSTS.E [R14+0x28008], desc[UR16][R184.64], !P5 ;  /* 0x28008000b80e7fae */ /* 0x0005e8000e921850 */
[----:B------:R3:W-:Y:S04]  /*c170*/  STL.64 [R1+0x20], R182 ;  /* 0x000020b601007387 */ /* 0x0007e80000100a00 */
[----:B------:R3:W-:Y:S01]  /*c180*/  LDGSTS.E [R14+0x2c008], desc[UR16][R182.64], !P5 ;  /* 0x2c008000b60e7fae */ /* 0x0007e2000e921850 */
[----:B-1----:R-:W-:-:S05]  /*c190*/  VIADD R252, R252, 0xffffff67 ;  /* 0xffffff67fcfc7836 */ /* 0x002fca0000000000 */
[----:B------:R-:W-:Y:S02]  /*c1a0*/  ISETP.GE.U32.AND P2, PT, R252, 0x7fffff28, PT ;  /* 0x7fffff28fc00780c */ /* 0x000fe40003f46070 */
[----:B------:R-:W1:Y:S01]  /*c1b0*/  LDC R252, c[0x0][0x230] ;  /* 0x00008c00fffc7b82 */ /* 0x000e620000000800 */
[----:B--2---:R-:W-:-:S07]  /*c1c0*/  IMAD.WIDE R184, R2, 0x4, R246 ;  /* 0x0000000402b87825 */ /* 0x004fce00078e02f6 */
[----:B------:R-:W2:Y:S01]  /*c1d0*/  LDC R247, c[0x0][0x230] ;  /* 0x00008c00fff77b82 */ /* 0x000ea20000000800 */
[----:B---3--:R-:W-:-:S07]  /*c1e0*/  IMAD.WIDE R182, R2, 0x4, R250 ;  /* 0x0000000402b67825 */ /* 0x008fce00078e02fa */
[----:B------:R-:W3:Y:S01]  /*c1f0*/  LDC R251, c[0x0][0x230] ;  /* 0x00008c00fffb7b82 */ /* 0x000ee20000000800 */
[----:B------:R4:W-:Y:S04]  /*c200*/  STL.64 [R1+0x30], R182 ;  /* 0x000030b601007387 */ /* 0x0009e80000100a00 */
[----:B------:R1:W-:Y:S04]  /*c210*/  STL.64 [R1+0x40], R184 ;  /* 0x000040b801007387 */ /* 0x0003e80000100a00 */
[----:B------:R-:W-:Y:S04]  /*c220*/  LDGSTS.E [R14+0x2800c], desc[UR16][R182.64], !P0 ;  /* 0x2800c000b60e7fae */ /* 0x000fe8000c121850 */
[----:B------:R-:W-:Y:S04]  /*c230*/  LDGSTS.E [R14+0x2c00c], desc[UR16][R184.64], !P0 ;  /* 0x2c00c000b80e7fae */ /* 0x000fe8000c121850 */
[----:B----4-:R-:W4:Y:S04]  /*c240*/  LDL.LU.64 R182, [R1+0x7a8] ;  /* 0x0007a80001b67983 */ /* 0x010f280000300a00 */
[----:B-1----:R-:W4:Y:S01]  /*c250*/  LDL.LU.64 R184, [R1+0x7a0] ;  /* 0x0007a00001b87983 */ /* 0x002f220000300a00 */
[----:B------:R-:W-:-:S05]  /*c260*/  VIADD R252, R252, 0xffffff65 ;  /* 0xffffff65fcfc7836 */ /* 0x000fca0000000000 */
[----:B------:R-:W-:Y:S02]  /*c270*/  ISETP.GE.U32.AND P4, PT, R252, 0x7fffff26, PT ;  /* 0x7fffff26fc00780c */ /* 0x000fe40003f86070 */
[----:B------:R-:W1:Y:S01]  /*c280*/  LDC R252, c[0x0][0x230] ;  /* 0x00008c00fffc7b82 */ /* 0x000e620000000800 */
[----:B---3--:R-:W-:Y:S02]  /*c290*/  VIADD R246, R251, 0xffffff46 ;  /* 0xffffff46fbf67836 */ /* 0x008fe40000000000 */
[----:B------:R-:W-:-:S04]  /*c2a0*/  IMAD.WIDE R238, R2, 0x4, R238 ;  /* 0x0000000402ee7825 */ /* 0x000fc800078e02ee */
[----:B------:R-:W-:Y:S01]  /*c2b0*/  IMAD.WIDE R250, R2, 0x4, R234 ;  /* 0x0000000402fa7825 */ /* 0x000fe200078e02ea */
[----:B------:R-:W-:Y:S03]  /*c2c0*/  STL.64 [R1+0x308], R238 ;  /* 0x000308ee01007387 */ /* 0x000fe60000100a00 */
[----:B-1----:R-:W-:Y:S01]  /*c2d0*/  VIADD R252, R252, 0xffffff64 ;  /* 0xffffff64fcfc7836 */ /* 0x002fe20000000000 */
[----:B------:R-:W-:Y:S01]  /*c2e0*/  LDGSTS.E [R9+0x20000], desc[UR16][R238.64], !P2 ;  /* 0x20000000ee097fae */ /* 0x000fe2000d121850 */
[----:B------:R-:W-:Y:S01]  /*c2f0*/  IADD3 R7, R7, -0x9a, RZ ;  /* 0xffffff6607077810 */ /* 0x000fe20007ffe0ff */
[----:B------:R-:W-:Y:S01]  /*c300*/  IMAD.WIDE R218, R2, 0x4, R218 ;  /* 0x0000000402da7825 */ /* 0x000fe200078e02da */
[----:B------:R-:W-:Y:S01]  /*c310*/  ISETP.GE.U32.AND P0, PT, R246, 0x7fffff07, PT ;  /* 0x7fffff07f600780c */ /* 0x000fe20003f06070 */
[----:B------:R1:W-:Y:S01]  /*c320*/  STL.64 [R1+0x300], R250 ;  /* 0x000300fa01007387 */ /* 0x0003e20000100a00 */
[----:B------:R-:W-:Y:S01]  /*c330*/  ISETP.GE.U32.AND P6, PT, R252, 0x7fffff25, PT ;  /* 0x7fffff25fc00780c */ /* 0x000fe20003fc6070 */
[----:B------:R-:W-:Y:S01]  /*c340*/  IMAD.WIDE R222, R2, 0x4, R222 ;  /* 0x0000000402de7825 */ /* 0x000fe200078e02de */
[----:B------:R-:W3:Y:S01]  /*c350*/  LDC R252, c[0x0][0x230] ;  /* 0x00008c00fffc7b82 */ /* 0x000ee20000000800 */
[----:B------:R1:W-:Y:S02]  /*c360*/  LDGSTS.E [R9+0x24000], desc[UR16][R250.64], !P2 ;  /* 0x24000000fa097fae */ /* 0x0003e4000d121850 */
[----:B--2---:R-:W-:-:S02]  /*c370*/  VIADD R234, R247, 0xffffff45 ;  /* 0xffffff45f7ea7836 */ /* 0x004fc40000000000 */
[----:B------:R-:W-:-:S03]  /*c380*/  IMAD.WIDE R224, R2, 0x4, R224 ;  /* 0x0000000402e07825 */ /* 0x000fc600078e02e0 */
[----:B------:R-:W2:Y:S08]  /*c390*/  LDC R235, c[0x0][0x230] ;  /* 0x00008c00ffeb7b82 */ /* 0x000eb00000000800 */
[----:B-1----:R-:W1:Y:S01]  /*c3a0*/  LDC R251, c[0x0][0x230] ;  /* 0x00008c00fffb7b82 */ /* 0x002e620000000800 */
[----:B------:R-:W-:Y:S02]  /*c3b0*/  ISETP.GE.U32.AND P3, PT, R7, 0x7fffff27, PT ;  /* 0x7fffff270700780c */ /* 0x000fe40003f66070 */
[----:B------:R-:W-:-:S02]  /*c3c0*/  ISETP.GE.U32.AND P2, PT, R234, 0x7fffff06, PT ;  /* 0x7fffff06ea00780c */ /* 0x000fc40003f46070 */
[----:B---3--:R-:W-:Y:S01]  /*c3d0*/  IADD3 R252, R252, -0xb9, RZ ;  /* 0xffffff47fcfc7810 */ /* 0x008fe20007ffe0ff */
[----:B------:R-:W-:Y:S02]  /*c3e0*/  IMAD.WIDE R226, R2, 0x4, R226 ;  /* 0x0000000402e27825 */ /* 0x000fe400078e02e2 */
[----:B------:R-:W3:Y:S01]  /*c3f0*/  LDC R7, c[0x0][0x230] ;  /* 0x00008c00ff077b82 */ /* 0x000ee20000000800 */
[----:B------:R-:W-:Y:S01]  /*c400*/  ISETP.GE.U32.AND P5, PT, R252, 0x7fffff08, PT ;  /* 0x7fffff08fc00780c */ /* 0x000fe20003fa6070 */
[----:B------:R-:W-:-:S04]  /*c410*/  IMAD.WIDE R116, R2, 0x4, R116 ;  /* 0x0000000402747825 */ /* 0x000fc800078e0274 */
[C---:B------:R-:W-:Y:S02]  /*c420*/  IMAD.WIDE R118, R2.reuse, 0x4, R118 ;  /* 0x0000000402767825 */ /* 0x040fe400078e0276 */
[----:B------:R-:W2:Y:S01]  /*c430*/  LDC R252, c[0x0][0x230] ;  /* 0x00008c00fffc7b82 */ /* 0x000ea20000000800 */
[----:B-1----:R-:W-:Y:S01]  /*c440*/  IADD3 R234, R251, -0xbc, RZ ;  /* 0xffffff44fbea7810 */ /* 0x002fe20007ffe0ff */
[----:B------:R-:W-:-:S06]  /*c450*/  IMAD.WIDE R124, R2, 0x4, R124 ;  /* 0x00000004027c7825 */ /* 0x000fcc00078e027c */
[----:B------:R-:W1:Y:S01]  /*c460*/  LDC R238, c[0x0][0x230] ;  /* 0x00008c00ffee7b82 */ /* 0x000e620000000800 */
[----:B------:R-:W-:-:S04]  /*c470*/  IMAD.WIDE R126, R2, 0x4, R126 ;  /* 0x00000004027e7825 */ /* 0x000fc800078e027e */
[----:B------:R-:W-:-:S03]  /*c480*/  IMAD.WIDE R146, R2, 0x4, R146 ;  /* 0x0000000402927825 */ /* 0x000fc600078e0292 */
[----:B------:R-:W1:Y:S01]  /*c490*/  LDC R239, c[0x0][0x230] ;  /* 0x00008c00ffef7b82 */ /* 0x000e620000000800 */
[----:B------:R-:W-:-:S04]  /*c4a0*/  IMAD.WIDE R144, R2, 0x4, R144 ;  /* 0x0000000402907825 */ /* 0x000fc800078e0290 */
[----:B----4-:R-:W-:-:S04]  /*c4b0*/  IMAD.WIDE R246, R2, 0x4, R182 ;  /* 0x0000000402f67825 */ /* 0x010fc800078e02b6 */
[----:B------:R-:W-:-:S04]  /*c4c0*/  IMAD.WIDE R250, R2, 0x4, R184 ;  /* 0x0000000402fa7825 */ /* 0x000fc800078e02b8 */
[C---:B------:R-:W-:Y:S01]  /*c4d0*/  IMAD.WIDE R184, R2.reuse, 0x4, R220 ;  /* 0x0000000402b87825 */ /* 0x040fe200078e02dc */
[----:B------:R-:W-:Y:S04]  /*c4e0*/  STL.64 [R1+0x2f8], R250 ;  /* 0x0002f8fa01007387 */ /* 0x000fe80000100a00 */
[----:B------:R-:W-:Y:S01]  /*c4f0*/  LDGSTS.E [R9+0x20004], desc[UR16][R250.64], !P3 ;  /* 0x20004000fa097fae */ /* 0x000fe2000d921850 */
[----:B------:R-:W-:-:S03]  /*c500*/  IMAD.WIDE R220, R2, 0x4, R228 ;  /* 0x0000000402dc7825 */ /* 0x000fc600078e02e4 */
[----:B------:R-:W-:Y:S04]  /*c510*/  STL.64 [R1+0x2f0], R246 ;  /* 0x0002f0f601007387 */ /* 0x000fe80000100a00 */
[----:B------:R-:W-:Y:S04]  /*c520*/  LDGSTS.E [R9+0x24004], desc[UR16][R246.64], !P3 ;  /* 0x24004000f6097fae */ /* 0x000fe8000d921850 */
[----:B------:R4:W-:Y:S04]  /*c530*/  STL.64 [R1+0x2e8], R218 ;  /* 0x0002e8da01007387 */ /* 0x0009e80000100a00 */
[----:B------:R4:W-:Y:S04]  /*c540*/  LDGSTS.E [R9+0x20008], desc[UR16][R218.64], !P4 ;  /* 0x20008000da097fae */ /* 0x0009e8000e121850 */
[----:B------:R3:W-:Y:S04]  /*c550*/  STL.64 [R1+0x2e0], R184 ;  /* 0x0002e0b801007387 */ /* 0x0007e80000100a00 */
[----:B------:R3:W-:Y:S04]  /*c560*/  LDGSTS.E [R9+0x24008], desc[UR16][R184.64], !P4 ;  /* 0x24008000b8097fae */ /* 0x0007e8000e121850 */
[----:B------:R2:W-:Y:S01]  /*c570*/  STL.64 [R1+0x2b8], R222 ;  /* 0x0002b8de01007387 */ /* 0x0005e20000100a00 */
[----:B----4-:R-:W4:Y:S03]  /*c580*/  LDC R218, c[0x0][0x230] ;  /* 0x00008c00ffda7b82 */ /* 0x010f260000000800 */
[----:B------:R2:W-:Y:S04]  /*c590*/  LDGSTS.E [R9+0x2000c], desc[UR16][R222.64], !P6 ;  /* 0x2000c000de097fae */ /* 0x0005e8000f121850 */
[----:B------:R-:W-:Y:S01]  /*c5a0*/  STL.64 [R1+0x2a8], R224 ;  /* 0x0002a8e001007387 */ /* 0x000fe20000100a00 */
[----:B---3--:R-:W3:Y:S03]  /*c5b0*/  LDC R184, c[0x0][0x230] ;  /* 0x00008c00ffb87b82 */ /* 0x008ee60000000800 */
[----:B------:R-:W-:Y:S04]  /*c5c0*/  LDGSTS.E [R9+0x2400c], desc[UR16][R224.64], !P6 ;  /* 0x2400c000e0097fae */ /* 0x000fe8000f121850 */
[----:B------:R-:W-:Y:S01]  /*c5d0*/  STL.64 [R1+0xd0], R226 ;  /* 0x0000d0e201007387 */ /* 0x000fe20000100a00 */
[C---:B--2---:R-:W-:Y:S01]  /*c5e0*/  IMAD.WIDE R222, R2.reuse, 0x4, R230 ;  /* 0x0000000402de7825 */ /* 0x044fe200078e02e6 */
[----:B------:R-:W2:Y:S02]  /*c5f0*/  LDC R185, c[0x0][0x230] ;  /* 0x00008c00ffb97b82 */ /* 0x000ea40000000800 */
[----:B------:R-:W-:Y:S04]  /*c600*/  LDGSTS.E [R9+0x28000], desc[UR16][R226.64], !P5 ;  /* 0x28000000e2097fae */ /* 0x000fe8000e921850 */
[----:B------:R1:W-:Y:S04]  /*c610*/  STL.64 [R1+0xe8], R220 ;  /* 0x0000e8dc01007387 */ /* 0x0003e80000100a00 */
[----:B------:R1:W-:Y:S04]  /*c620*/  LDGSTS.E [R9+0x2c000], desc[UR16][R220.64], !P5 ;  /* 0x2c000000dc097fae */ /* 0x0003e8000e921850 */
[----:B------:R4:W-:Y:S04]  /*c630*/  STL.64 [R1+0x100], R222 ;  /* 0x000100de01007387 */ /* 0x0009e80000100a00 */
[----:B------:R-:W-:Y:S01]  /*c640*/  LDGSTS.E [R9+0x28004], desc[UR16][R222.64], !P0 ;  /* 0x28004000de097fae */ /* 0x000fe2000c121850 */
[----:B-1----:R-:W-:-:S05]  /*c650*/  IMAD.WIDE R220, R2, 0x4, R232 ;  /* 0x0000000402dc7825 */ /* 0x002fca00078e02e8 */
[----:B------:R1:W-:Y:S04]  /*c660*/  STL.64 [R1+0x118], R220 ;  /* 0x000118dc01007387 */ /* 0x0003e80000100a00 */
[----:B------:R3:W-:Y:S04]  /*c670*/  STL.64 [R1+0x130], R116 ;  /* 0x0001307401007387 */ /* 0x0007e80000100a00 */
[----:B------:R2:W-:Y:S04]  /*c680*/  STL.64 [R1+0x168], R118 ;  /* 0x0001687601007387 */ /* 0x0005e80000100a00 */
[----:B------:R-:W2:Y:S04]  /*c690*/  LDL.LU.64 R224, [R1+0x158] ;  /* 0x0001580001e07983 */ /* 0x000ea80000300a00 */
[----:B------:R2:W-:Y:S04]  /*c6a0*/  STL.64 [R1+0x230], R124 ;  /* 0x0002307c01007387 */ /* 0x0005e80000100a00 */
[----:B------:R2:W-:Y:S04]  /*c6b0*/  STL.64 [R1+0x228], R126 ;  /* 0x0002287e01007387 */ /* 0x0005e80000100a00 */
[----:B------:R-:W-:Y:S04]  /*c6c0*/  STL.64 [R1+0x2c8], R146 ;  /* 0x0002c89201007387 */ /* 0x000fe80000100a00 */
[----:B------:R-:W-:Y:S04]  /*c6d0*/  STL.64 [R1+0x2d8], R144 ;  /* 0x0002d89001007387 */ /* 0x000fe80000100a00 */
[----:B----4-:R-:W4:Y:S04]  /*c6e0*/  LDL.LU.64 R222, [R1+0x1c0] ;  /* 0x0001c00001de7983 */ /* 0x010f280000300a00 */
[----:B------:R-:W-:Y:S01]  /*c6f0*/  LDGSTS.E [R9+0x2c004], desc[UR16][R220.64], !P0 ;  /* 0x2c004000dc097fae */ /* 0x000fe2000c121850 */
[----:B------:R-:W-:Y:S01]  /*c700*/  VIADD R182, R7, 0xffffff63 ;  /* 0xffffff6307b67836 */ /* 0x000fe20000000000 */
[----:B------:R-:W-:Y:S01]  /*c710*/  ISETP.GE.U32.AND P3, PT, R234, 0x7fffff05, PT ;  /* 0x7fffff05ea00780c */ /* 0x000fe20003f66070 */
[----:B------:R-:W-:Y:S01]  /*c720*/  VIADD R183, R252, 0xffffff62 ;  /* 0xffffff62fcb77836 */ /* 0x000fe20000000000 */
[----:B------:R3:W-:Y:S01]  /*c730*/  LDGSTS.E [R9+0x28008], desc[UR16][R116.64], !P2 ;  /* 0x2800800074097fae */ /* 0x0007e2000d121850 */
[----:B------:R-:W-:-:S03]  /*c740*/  IMAD.WIDE R120, R2, 0x4, R120 ;  /* 0x0000000402787825 */ /* 0x000fc600078e0278 */
[----:B-1----:R-:W4:Y:S01]  /*c750*/  LDL.LU.64 R220, [R1+0x1a8] ;  /* 0x0001a80001dc7983 */ /* 0x002f220000300a00 */
[----:B------:R-:W-:Y:S01]  /*c760*/  ISETP.GE.U32.AND P4, PT, R182, 0x7fffff24, PT ;  /* 0x7fffff24b600780c */ /* 0x000fe20003f86070 */
[----:B------:R-:W-:Y:S01]  /*c770*/  IMAD.WIDE R122, R2, 0x4, R122 ;  /* 0x00000004027a7825 */ /* 0x000fe200078e027a */
[----:B------:R-:W1:Y:S01]  /*c780*/  LDC R252, c[0x0][0x230] ;  /* 0x00008c00fffc7b82 */ /* 0x000e620000000800 */
[----:B------:R-:W4:Y:S04]  /*c790*/  LDL.LU.64 R246, [R1+0x198] ;  /* 0x0001980001f67983 */ /* 0x000f280000300a00 */
[----:B------:R-:W4:Y:S01]  /*c7a0*/  LDL.LU.64 R250, [R1+0x180] ;  /* 0x0001800001fa7983 */ /* 0x000f220000300a00 */
[----:B------:R-:W-:Y:S02]  /*c7b0*/  IADD3 R182, R235, -0x9f, RZ ;  /* 0xffffff61ebb67810 */ /* 0x000fe40007ffe0ff */
[----:B------:R-:W-:Y:S01]  /*c7c0*/  ISETP.GE.U32.AND P6, PT, R183, 0x7fffff23, PT ;  /* 0x7fffff23b700780c */ /* 0x000fe20003fc6070 */
[----:B------:R2:W-:Y:S01]  /*c7d0*/  LDGSTS.E [R9+0x2c008], desc[UR16][R118.64], !P2 ;  /* 0x2c00800076097fae */ /* 0x0005e2000d121850 */
[----:B------:R-:W-:Y:S01]  /*c7e0*/  ISETP.GE.U32.AND P5, PT, R182, 0x7fffff22, PT ;  /* 0x7fffff22b600780c */ /* 0x000fe20003fa6070 */
[----:B------:R-:W-:Y:S01]  /*c7f0*/  VIADD R183, R238, 0xffffff60 ;  /* 0xffffff60eeb77836 */ /* 0x000fe20000000000 */
[----:B------:R-:W1:Y:S01]  /*c800*/  LDC R7, c[0x0][0x230] ;  /* 0x00008c00ff077b82 */ /* 0x000e620000000800 */
[----:B---3--:R-:W-:Y:S01]  /*c810*/  VIADD R117, R218, 0xffffff40 ;  /* 0xffffff40da757836 */ /* 0x008fe20000000000 */
[----:B------:R3:W-:Y:S01]  /*c820*/  LDGSTS.E [R9+0x2800c], desc[UR16][R124.64], !P3 ;  /* 0x2800c0007c097fae */ /* 0x0007e2000d921850 */
[----:B------:R-:W-:Y:S01]  /*c830*/  VIADD R182, R239, 0xffffff43 ;  /* 0xffffff43efb67836 */ /* 0x000fe20000000000 */
[----:B------:R-:W-:-:S02]  /*c840*/  ISETP.GE.U32.AND P0, PT, R183, 0x7fffff21, PT ;  /* 0x7fffff21b700780c */ /* 0x000fc40003f06070 */
[----:B------:R3:W-:Y:S01]  /*c850*/  LDGSTS.E [R9+0x2c00c], desc[UR16][R126.64], !P3 ;  /* 0x2c00c0007e097fae */ /* 0x0007e2000d921850 */
[----:B------:R-:W-:Y:S02]  /*c860*/  ISETP.GE.AND P3, PT, R10, R117, PT ;  /* 0x000000750a00720c */ /* 0x000fe40003f66270 */
[----:B--2---:R-:W-:Y:S01]  /*c870*/  IADD3 R119, R184, -0xbe, RZ ;  /* 0xffffff42b8777810 */ /* 0x004fe20007ffe0ff */
[----:B------:R-:W-:Y:S01]  /*c880*/  LDGSTS.E [R8+0x20000], desc[UR16][R146.64], !P4 ;  /* 0x2000000092087fae */ /* 0x000fe2000e121850 */
[----:B------:R-:W-:Y:S01]  /*c890*/  VIADD R118, R185, 0xffffff41 ;  /* 0xffffff41b9767836 */ /* 0x000fe20000000000 */
[----:B------:R-:W-:Y:S02]  /*c8a0*/  ISETP.GE.U32.AND P2, PT, R182, 0x7fffff04, PT ;  /* 0x7fffff04b600780c */ /* 0x000fe40003f46070 */
[----:B------:R-:W-:Y:S01]  /*c8b0*/  LDGSTS.E [R8+0x24000], desc[UR16][R144.64], !P4 ;  /* 0x2400000090087fae */ /* 0x000fe2000e121850 */
[----:B------:R-:W-:Y:S01]  /*c8c0*/  ISETP.GT.AND P4, PT, R11, 0xff, PT ;  /* 0x000000ff0b00780c */ /* 0x000fe20003f84270 */
[----:B---3--:R-:W-:-:S02]  /*c8d0*/  IMAD.WIDE R124, R2, 0x4, R148 ;  /* 0x00000004027c7825 */ /* 0x008fc400078e0294 */
[----:B------:R-:W-:Y:S02]  /*c8e0*/  LDGSTS.E [R8+0x20004], desc[UR16][R120.64], !P6 ;  /* 0x2000400078087fae */ /* 0x000fe4000f121850 */
[----:B------:R-:W-:Y:S02]  /*c8f0*/  IMAD.WIDE R10, R2, 0x4, R114 ;  /* 0x00000004020a7825 */ /* 0x000fe400078e0272 */
[----:B------:R2:W-:Y:S01]  /*c900*/  LDGSTS.E [R8+0x24004], desc[UR16][R122.64], !P6 ;  /* 0x240040007a087fae */ /* 0x0005e2000f121850 */
[----:B------:R-:W-:Y:S02]  /*c910*/  ISETP.GE.U32.AND P6, PT, R119, 0x7fffff03, PT ;  /* 0x7fffff037700780c */ /* 0x000fe40003fc6070 */
[----:B------:R-:W-:Y:S01]  /*c920*/  SEL R116, RZ, 0x4, P3 ;  /* 0x00000004ff747807 */ /* 0x000fe20001800000 */
[----:B------:R-:W-:Y:S01]  /*c930*/  STL.64 [R1+0x2d0], R120 ;  /* 0x0002d07801007387 */ /* 0x000fe20000100a00 */
[----:B------:R-:W-:-:S03]  /*c940*/  ISETP.GE.U32.AND P3, PT, R118, 0x7fffff02, PT ;  /* 0x7fffff027600780c */ /* 0x000fc60003f66070 */
[----:B------:R2:W-:Y:S04]  /*c950*/  STL.64 [R1+0x2c0], R122 ;  /* 0x0002c07a01007387 */ /* 0x0005e80000100a00 */
[----:B------:R-:W-:Y:S04]  /*c960*/  STL.64 [R1+0x2b0], R124 ;  /* 0x0002b07c01007387 */ /* 0x000fe80000100a00 */
[----:B------:R-:W-:Y:S01]  /*c970*/  LDGSTS.E [R8+0x20008], desc[UR16][R124.64], !P5 ;  /* 0x200080007c087fae */ /* 0x000fe2000e921850 */
[----:B------:R-:W-:-:S03]  /*c980*/  IMAD.WIDE R126, R2, 0x4, R136 ;  /* 0x00000004027e7825 */ /* 0x000fc600078e0288 */
[----:B------:R3:W-:Y:S04]  /*c990*/  STL.64 [R1+0x2a0], R10 ;  /* 0x0002a00a01007387 */ /* 0x0007e80000100a00 */
[----:B------:R3:W-:Y:S01]  /*c9a0*/  LDGSTS.E [R8+0x24008], desc[UR16][R10.64], !P5 ;  /* 0x240080000a087fae */ /* 0x0007e2000e921850 */
[----:B------:R-:W-:Y:S01]  /*c9b0*/  ISETP.GE.U32.AND P5, PT, R117, 0x7fffff01, PT ;  /* 0x7fffff017500780c */ /* 0x000fe20003fa6070 */
[----:B--2---:R-:W-:Y:S01]  /*c9c0*/  IMAD.WIDE R122, R2, 0x4, R138 ;  /* 0x00000004027a7825 */ /* 0x004fe200078e028a */
[----:B------:R-:W-:-:S03]  /*c9d0*/  SEL R114, R116, RZ, P4 ;  /* 0x000000ff74727207 */ /* 0x000fc60002000000 */
[----:B------:R-:W-:-:S04]  /*c9e0*/  IMAD.WIDE R118, R2, 0x4, R140 ;  /* 0x0000000402767825 */ /* 0x000fc800078e028c */
[----:B---3--:R-:W-:-:S04]  /*c9f0*/  IMAD.WIDE R10, R4, 0x4, R26 ;  /* 0x00000004040a7825 */ /* 0x008fc800078e021a */
[----:B------:R-:W-:Y:S01]  /*ca00*/  IMAD.WIDE R26, R2, 0x4, R142 ;  /* 0x00000004021a7825 */ /* 0x000fe200078e028e */
[----:B------:R-:W-:Y:S01]  /*ca10*/  STL.64 [R1+0x220], R10 ;  /* 0x0002200a01007387 */ /* 0x000fe20000100a00 */
[----:B------:R-:W-:Y:S02]  /*ca20*/  ISETP.NE.U32.AND P4, PT, R114, RZ, PT ;  /* 0x000000ff7200720c */ /* 0x000fe40003f85070 */
[----:B------:R-:W-:Y:S01]  /*ca30*/  IMAD.WIDE R12, R2, 0x4, R12 ;  /* 0x00000004020c7825 */ /* 0x000fe200078e020c */
[----:B------:R-:W-:-:S03]  /*ca40*/  IADD3 R114, R6, 0x100000, RZ ;  /* 0x0010000006727810 */ /* 0x000fc60007ffe0ff */
[----:B------:R-:W-:Y:S02]  /*ca50*/  VIADD R115, R6, 0x100000 ;  /* 0x0010000006737836 */ /* 0x000fe40000000000 */
[----:B------:R-:W-:-:S04]  /*ca60*/  IMAD.WIDE R42, R4, 0x4, R42 ;  /* 0x00000004042a7825 */ /* 0x000fc800078e022a */
[----:B------:R-:W-:-:S04]  /*ca70*/  IMAD.WIDE R32, R4, 0x4, R32 ;  /* 0x0000000404207825 */ /* 0x000fc800078e0220 */
[----:B------:R-:W-:-:S05]  /*ca80*/  IMAD.WIDE R146, R2, 0x4, R224 ;  /* 0x0000000402927825 */ /* 0x000fca00078e02e0 */
[----:B------:R-:W-:Y:S04]  /*ca90*/  LDGSTS.E [R8+0x2000c], desc[UR16][R146.64], !P0 ;  /* 0x2000c00092087fae */ /* 0x000fe8000c121850 */
[----:B------:R-:W-:Y:S04]  /*caa0*/  STL.64 [R1+0x478], R146 ;  /* 0x0004789201007387 */ /* 0x000fe80000100a00 */
[----:B------:R-:W-:Y:S01]  /*cab0*/  STL.64 [R1+0x218], R126 ;  /* 0x0002187e01007387 */ /* 0x000fe20000100a00 */
[----:B----4-:R-:W-:-:S03]  /*cac0*/  IMAD.WIDE R144, R2, 0x4, R222 ;  /* 0x0000000402907825 */ /* 0x010fc600078e02de */
[----:B------:R-:W-:Y:S04]  /*cad0*/  STL.64 [R1+0x210], R122 ;  /* 0x0002107a01007387 */ /* 0x000fe80000100a00 */
[----:B------:R-:W-:Y:S04]  /*cae0*/  LDGSTS.E [R8+0x2400c], desc[UR16][R144.64], !P0 ;  /* 0x2400c00090087fae */ /* 0x000fe8000c121850 */
[----:B------:R-:W-:Y:S01]  /*caf0*/  LDGSTS.E [R8+0x28000], desc[UR16][R126.64], !P2 ;  /* 0x280000007e087fae */ /* 0x000fe2000d121850 */
[----:B------:R-:W-:-:S04]  /*cb00*/  IMAD.WIDE R124, R2, 0x4, R220 ;  /* 0x00000004027c7825 */ /* 0x000fc800078e02dc */
[C---:B------:R-:W-:Y:S01]  /*cb10*/  IMAD.WIDE R120, R2.reuse, 0x4, R246 ;  /* 0x0000000402787825 */ /* 0x040fe200078e02f6 */
[----:B------:R-:W-:Y:S03]  /*cb20*/  LDGSTS.E [R8+0x2c000], desc[UR16][R124.64], !P2 ;  /* 0x2c0000007c087fae */ /* 0x000fe6000d121850 */
[----:B------:R-:W-:Y:S01]  /*cb30*/  IMAD.WIDE R116, R2, 0x4, R250 ;  /* 0x0000000402747825 */ /* 0x000fe200078e02fa */
[----:B------:R-:W-:Y:S04]  /*cb40*/  STL.64 [R1+0x208], R118 ;  /* 0x0002087601007387 */ /* 0x000fe80000100a00 */
[----:B------:R-:W-:Y:S04]  /*cb50*/  LDGSTS.E [R8+0x28004], desc[UR16][R122.64], !P6 ;  /* 0x280040007a087fae */ /* 0x000fe8000f121850 */
[----:B------:R-:W-:Y:S04]  /*cb60*/  STL.64 [R1+0x200], R144 ;  /* 0x0002009001007387 */ /* 0x000fe80000100a00 */
[----:B------:R-:W-:Y:S04]  /*cb70*/  LDGSTS.E [R8+0x2c004], desc[UR16][R120.64], !P6 ;  /* 0x2c00400078087fae */ /* 0x000fe8000f121850 */
[----:B------:R2:W-:Y:S04]  /*cb80*/  STL.64 [R1+0x1e0], R26 ;  /* 0x0001e01a01007387 */ /* 0x0005e80000100a00 */
[----:B------:R-:W-:Y:S04]  /*cb90*/  LDGSTS.E [R8+0x28008], desc[UR16][R118.64], !P3 ;  /* 0x2800800076087fae */ /* 0x000fe8000d921850 */
[----:B------:R-:W-:Y:S04]  /*cba0*/  STL.64 [R1+0x1f8], R124 ;  /* 0x0001f87c01007387 */ /* 0x000fe80000100a00 */
[----:B------:R-:W-:Y:S04]  /*cbb0*/  LDGSTS.E [R8+0x2c008], desc[UR16][R116.64], !P3 ;  /* 0x2c00800074087fae */ /* 0x000fe8000d921850 */
[----:B------:R-:W-:Y:S04]  /*cbc0*/  STL.64 [R1+0x1f0], R120 ;  /* 0x0001f07801007387 */ /* 0x000fe80000100a00 */
[----:B------:R2:W-:Y:S04]  /*cbd0*/  LDGSTS.E [R8+0x2800c], desc[UR16][R26.64], !P5 ;  /* 0x2800c0001a087fae */ /* 0x0005e8000e921850 */
[----:B------:R-:W-:Y:S04]  /*cbe0*/  STL.64 [R1+0x1e8], R116 ;  /* 0x0001e87401007387 */ /* 0x000fe80000100a00 */
[----:B------:R3:W-:Y:S04]  /*cbf0*/  LDGSTS.E [R8+0x2c00c], desc[UR16][R12.64], !P5 ;  /* 0x2c00c0000c087fae */ /* 0x0007e8000e921850 */
[----:B------:R3:W-:Y:S01]  /*cc00*/  STL.64 [R1+0x1d8], R12 ;  /* 0x0001d80c01007387 */ /* 0x0007e20000100a00 */
[C---:B--2---:R-:W-:Y:S01]  /*cc10*/  VIADD R27, R6.reuse, 0x100000 ;  /* 0x00100000061b7836 */ /* 0x044fe20000000000 */
[----:B------:R-:W-:-:S02]  /*cc20*/  IADD3 R26, R6, 0x100000, RZ ;  /* 0x00100000061a7810 */ /* 0x000fc40007ffe0ff */
[----:B------:R-:W0:Y:S04]  /*cc30*/  LDGDEPBAR ;  /* 0x00000000000079af */ /* 0x000e280000000000 */
[----:B------:R2:W-:Y:S01]  /*cc40*/  LDGSTS.E [R114+-0x80000], desc[UR16][R10.64], P1 ;  /* 0x800000000a727fae */ /* 0x0005e20008921850 */
[----:B---3--:R-:W-:-:S03]  /*cc50*/  IMAD.WIDE R12, R4, 0x4, R34 ;  /* 0x00000004040c7825 */ /* 0x008fc600078e0222 */
[----:B------:R-:W-:Y:S01]  /*cc60*/  STL.64 [R1+0x1d0], R42 ;  /* 0x0001d02a01007387 */ /* 0x000fe20000100a00 */
[----:B------:R-:W-:-:S03]  /*cc70*/  IMAD.WIDE R34, R4, 0x4, R50 ;  /* 0x0000000404227825 */ /* 0x000fc600078e0232 */
[----:B------:R-:W-:Y:S01]  /*cc80*/  LDGSTS.E [R115+-0x7fc00], desc[UR16][R42.64], P1 ;  /* 0x804000002a737fae */ /* 0x000fe20008921850 */
[----:B--2---:R-:W-:-:S03]  /*cc90*/  IMAD.WIDE R10, R4, 0x4, R30 ;  /* 0x00000004040a7825 */ /* 0x004fc600078e021e */
[----:B------:R2:W-:Y:S01]  /*cca0*/  STL.64 [R1+0x1c8], R32 ;  /* 0x0001c82001007387 */ /* 0x0005e20000100a00 */
[----:B------:R-:W-:-:S03]  /*ccb0*/  VIADD R31, R6, 0x100000 ;  /* 0x00100000061f7836 */ /* 0x000fc60000000000 */
[----:B------:R2:W-:Y:S01]  /*ccc0*/  LDGSTS.E [R114+-0x7f800], desc[UR16][R32.64], P1 ;  /* 0x8080000020727fae */ /* 0x0005e20008921850 */
[----:B------:R-:W-:-:S03]  /*ccd0*/  VIADD R30, R6, 0x100000 ;  /* 0x00100000061e7836 */ /* 0x000fc60000000000 */
[----:B------:R3:W-:Y:S04]  /*cce0*/  STL.64 [R1+0x1c0], R12 ;  /* 0x0001c00c01007387 */ /* 0x0007e80000100a00 */
[----:B------:R3:W-:Y:S01]  /*ccf0*/  LDGSTS.E [R27+-0x7f400], desc[UR16][R12.64], P1 ;  /* 0x80c000000c1b7fae */ /* 0x0007e20008921850 */
[----:B--2---:R-:W-:-:S03]  /*cd00*/  IMAD.WIDE R32, R4, 0x4, R38 ;  /* 0x0000000404207825 */ /* 0x004fc600078e0226 */
[----:B------:R2:W-:Y:S01]  /*cd10*/  STL.64 [R1+0x1b8], R10 ;  /* 0x0001b80a01007387 */ /* 0x0005e20000100a00 */
[----:B------:R-:W4:Y:S03]  /*cd20*/  LDC R38, c[0x0][0x230] ;  /* 0x00008c00ff267b82 */ /* 0x000f260000000800 */
[----:B------:R2:W-:Y:S01]  /*cd30*/  LDGSTS.E [R26+-0x7f000], desc[UR16][R10.64], P1 ;  /* 0x810000000a1a7fae */ /* 0x0005e20008921850 */
[----:B---3--:R-:W-:-:S03]  /*cd40*/  IMAD.WIDE R12, R4, 0x4, R40 ;  /* 0x00000004040c7825 */ /* 0x008fc600078e0228 */
[----:B------:R3:W-:Y:S04]  /*cd50*/  STL.64 [R1+0x1b0], R34 ;  /* 0x0001b02201007387 */ /* 0x0007e80000100a00 */
[----:B------:R3:W-:Y:S01]  /*cd60*/  LDGSTS.E [R31+-0x7ec00], desc[UR16][R34.64], P1 ;  /* 0x81400000221f7fae */ /* 0x0007e20008921850 */
[----:B--2---:R-:W-:-:S03]  /*cd70*/  IMAD.WIDE R10, R4, 0x4, R36 ;  /* 0x00000004040a7825 */ /* 0x004fc600078e0224 */
[----:B------:R2:W-:Y:S01]  /*cd80*/  STL.64 [R1+0x1a8], R32 ;  /* 0x0001a82001007387 */ /* 0x0005e20000100a00 */
[----:B------:R-:W1:Y:S03]  /*cd90*/  LDC R36, c[0x0][0x230] ;  /* 0x00008c00ff247b82 */ /* 0x000e660000000800 */
[----:B------:R2:W-:Y:S01]  /*cda0*/  LDGSTS.E [R30+-0x7e800], desc[UR16][R32.64], P1 ;  /* 0x81800000201e7fae */ /* 0x0005e20008921850 */
[----:B---3--:R-:W-:-:S03]  /*cdb0*/  IMAD.WIDE R34, R4, 0x4, R58 ;  /* 0x0000000404227825 */ /* 0x008fc600078e023a */
[----:B------:R3:W-:Y:S01]  /*cdc0*/  STL.64 [R1+0x1a0], R12 ;  /* 0x0001a00c01007387 */ /* 0x0007e20000100a00 */
[----:B------:R-:W4:Y:S03]  /*cdd0*/  LDC R37, c[0x0][0x230] ;  /* 0x00008c00ff257b82 */ /* 0x000f260000000800 */
[----:B------:R3:W-:Y:S01]  /*cde0*/  LDGSTS.E [R27+-0x7e400], desc[UR16][R12.64], P1 ;  /* 0x81c000000c1b7fae */ /* 0x0007e20008921850 */
[----:B--2---:R-:W-:-:S03]  /*cdf0*/  IMAD.WIDE R32, R4, 0x4, R46 ;  /* 0x0000000404207825 */ /* 0x004fc600078e022e */
[----:B------:R2:W-:Y:S04]  /*ce00*/  STL.64 [R1+0x198], R10 ;  /* 0x0001980a01007387 */ /* 0x0005e80000100a00 */
[----:B------:R2:W-:Y:S01]  /*ce10*/  LDGSTS.E [R26+-0x7e000], desc[UR16][R10.64], P1 ;  /* 0x820000000a1a7fae */ /* 0x0005e20008921850 */
[----:B---3--:R-:W-:-:S03]  /*ce20*/  IMAD.WIDE R12, R4, 0x4, R48 ;  /* 0x00000004040c7825 */ /* 0x008fc600078e0230 */
[----:B------:R3:W-:Y:S04]  /*ce30*/  STL.64 [R1+0x190], R34 ;  /* 0x0001902201007387 */ /* 0x0007e80000100a00 */
        /* <DEDUP_REMOVED lines=13> */
[C---:B-1----:R-:W-:Y:S01]  /*cf10*/  IADD3 R26, R5.reuse, 0x100000, RZ ;  /* 0x00100000051a7810 */ /* 0x042fe20007ffe0ff */
[----:B--2---:R-:W-:Y:S02]  /*cf20*/  IMAD.WIDE R10, R4, 0x4, R52 ;  /* 0x00000004040a7825 */ /* 0x004fe400078e0234 */
[----:B------:R1:W-:Y:S04]  /*cf30*/  STL.64 [R1+0x160], R32 ;  /* 0x0001602001007387 */ /* 0x0003e80000100a00 */
[----:B------:R2:W-:Y:S01]  /*cf40*/  LDGSTS.E [R30+-0x7c800], desc[UR16][R32.64], P1 ;  /* 0x83800000201e7fae */ /* 0x0005e20008921850 */
[----:B----4-:R-:W-:-:S02]  /*cf50*/  VIADD R31, R5, 0x100000 ;  /* 0x00100000051f7836 */ /* 0x010fc40000000000 */
[C---:B---3--:R-:W-:Y:S01]  /*cf60*/  IMAD.WIDE R34, R4.reuse, 0x4, R74 ;  /* 0x0000000404227825 */ /* 0x048fe200078e024a */
[----:B------:R3:W-:Y:S04]  /*cf70*/  STL.64 [R1+0x158], R12 ;  /* 0x0001580c01007387 */ /* 0x0007e80000100a00 */
[----:B------:R4:W-:Y:S01]  /*cf80*/  LDGSTS.E [R27+-0x7c400], desc[UR16][R12.64], P1 ;  /* 0x83c000000c1b7fae */ /* 0x0009e20008921850 */
[C---:B--2---:R-:W-:Y:S02]  /*cf90*/  VIADD R30, R5.reuse, 0x100000 ;  /* 0x00100000051e7836 */ /* 0x044fe40000000000 */
[C---:B-1----:R-:W-:Y:S01]  /*cfa0*/  IMAD.WIDE R32, R4.reuse, 0x4, R62 ;  /* 0x0000000404207825 */ /* 0x042fe200078e023e */
[----:B------:R1:W-:Y:S04]  /*cfb0*/  STL.64 [R1+0x150], R10 ;  /* 0x0001500a01007387 */ /* 0x0003e80000100a00 */
[----:B------:R1:W-:Y:S01]  /*cfc0*/  LDGSTS.E [R26+-0x7ff00], desc[UR16][R10.64], P1 ;  /* 0x801000000a1a7fae */ /* 0x0003e20008921850 */
[----:B----4-:R-:W-:Y:S01]  /*cfd0*/  IADD3 R27, R5, 0x100000, RZ ;  /* 0x00100000051b7810 */ /* 0x010fe20007ffe0ff */
[----:B---3--:R-:W-:-:S02]  /*cfe0*/  IMAD.WIDE R12, R4, 0x4, R64 ;  /* 0x00000004040c7825 */ /* 0x008fc400078e0240 */
[----:B------:R2:W-:Y:S04]  /*cff0*/  STL.64 [R1+0x148], R34 ;  /* 0x0001482201007387 */ /* 0x0005e80000100a00 */
[----:B------:R2:W-:Y:S01]  /*d000*/  LDGSTS.E [R31+-0x7fb00], desc[UR16][R34.64], P1 ;  /* 0x80500000221f7fae */ /* 0x0005e20008921850 */
[----:B-1----:R-:W-:-:S03]  /*d010*/  IMAD.WIDE R10, R4, 0x4, R60 ;  /* 0x00000004040a7825 */ /* 0x002fc600078e023c */
[----:B------:R1:W-:Y:S04]  /*d020*/  STL.64 [R1+0x140], R32 ;  /* 0x0001402001007387 */ /* 0x0003e80000100a00 */
[----:B------:R1:W-:Y:S01]  /*d030*/  LDGSTS.E [R30+-0x7f700], desc[UR16][R32.64], P1 ;  /* 0x80900000201e7fae */ /* 0x0003e20008921850 */
[----:B--2---:R-:W-:-:S03]  /*d040*/  IMAD.WIDE R34, R4, 0x4, R82 ;  /* 0x0000000404227825 */ /* 0x004fc600078e0252 */
        /* <DEDUP_REMOVED lines=32> */
[----:B---3--:R-:W-:-:S03]  /*d250*/  VIADD R26, R3, 0x100000 ;  /* 0x00100000031a7836 */ /* 0x008fc60000000000 */
[----:B------:R3:W-:Y:S01]  /*d260*/  STL.64 [R1+0xa8], R32 ;  /* 0x0000a82001007387 */ /* 0x0007e20000100a00 */
[----:B-1----:R-:W-:-:S03]  /*d270*/  IMAD.WIDE R10, R4, 0x4, R158 ;  /* 0x00000004040a7825 */ /* 0x002fc600078e029e */
[----:B------:R1:W-:Y:S01]  /*d280*/  LDGSTS.E [R30+-0x7c700], desc[UR16][R32.64], P1 ;  /* 0x83900000201e7fae */ /* 0x0003e20008921850 */
[C---:B----4-:R-:W-:Y:S02]  /*d290*/  VIADD R31, R3.reuse, 0x100000 ;  /* 0x00100000031f7836 */ /* 0x050fe40000000000 */
[C---:B--2---:R-:W-:Y:S01]  /*d2a0*/  IMAD.WIDE R34, R4.reuse, 0x4, R106 ;  /* 0x0000000404227825 */ /* 0x044fe200078e026a */
[----:B------:R2:W-:Y:S04]  /*d2b0*/  STL.64 [R1+0x98], R12 ;  /* 0x0000980c01007387 */ /* 0x0005e80000100a00 */
[----:B------:R2:W-:Y:S01]  /*d2c0*/  LDGSTS.E [R27+-0x7c300], desc[UR16][R12.64], P1 ;  /* 0x83d000000c1b7fae */ /* 0x0005e20008921850 */
[----:B-1----:R-:W-:Y:S01]  /*d2d0*/  IADD3 R30, R3, 0x100000, RZ ;  /* 0x00100000031e7810 */ /* 0x002fe20007ffe0ff */
[----:B---3--:R-:W-:-:S02]  /*d2e0*/  IMAD.WIDE R32, R4, 0x4, R94 ;  /* 0x0000000404207825 */ /* 0x008fc400078e025e */
[----:B------:R1:W-:Y:S04]  /*d2f0*/  STL.64 [R1+0x88], R10 ;  /* 0x0000880a01007387 */ /* 0x0003e80000100a00 */
[----:B------:R1:W-:Y:S01]  /*d300*/  LDGSTS.E [R26+-0x7fe00], desc[UR16][R10.64], P1 ;  /* 0x802000000a1a7fae */ /* 0x0003e20008921850 */
[----:B--2---:R-:W-:-:S03]  /*d310*/  IMAD.WIDE R12, R4, 0x4, R96 ;  /* 0x00000004040c7825 */ /* 0x004fc600078e0260 */
[----:B------:R2:W-:Y:S04]  /*d320*/  STL.64 [R1+0x78], R34 ;  /* 0x0000782201007387 */ /* 0x0005e80000100a00 */
[----:B------:R2:W-:Y:S01]  /*d330*/  LDGSTS.E [R31+-0x7fa00], desc[UR16][R34.64], P1 ;  /* 0x80600000221f7fae */ /* 0x0005e20008921850 */
[----:B-1----:R-:W-:-:S03]  /*d340*/  IMAD.WIDE R10, R4, 0x4, R92 ;  /* 0x00000004040a7825 */ /* 0x002fc600078e025c */
[----:B------:R1:W-:Y:S04]  /*d350*/  STL.64 [R1+0x68], R32 ;  /* 0x0000682001007387 */ /* 0x0003e80000100a00 */
[----:B------:R1:W-:Y:S04]  /*d360*/  LDGSTS.E [R30+-0x7f600], desc[UR16][R32.64], P1 ;  /* 0x80a00000201e7fae */ /* 0x0003e80008921850 */
[----:B------:R3:W-:Y:S01]  /*d370*/  STL.64 [R1+0x58], R12 ;  /* 0x0000580c01007387 */ /* 0x0007e20000100a00 */
[----:B------:R-:W-:Y:S01]  /*d380*/  VIADD R27, R3, 0x100000 ;  /* 0x00100000031b7836 */ /* 0x000fe20000000000 */
[----:B--2---:R-:W2:Y:S02]  /*d390*/  LDC R35, c[0x0][0x230] ;  /* 0x00008c00ff237b82 */ /* 0x004ea40000000800 */
[----:B------:R4:W-:Y:S01]  /*d3a0*/  STL.64 [R1+0x48], R10 ;  /* 0x0000480a01007387 */ /* 0x0009e20000100a00 */
[----:B-1----:R-:W-:-:S03]  /*d3b0*/  IMAD.WIDE R32, R4, 0x4, R176 ;  /* 0x0000000404207825 */ /* 0x002fc600078e02b0 */
[----:B------:R3:W-:Y:S02]  /*d3c0*/  LDGSTS.E [R27+-0x7f200], desc[UR16][R12.64], P1 ;  /* 0x80e000000c1b7fae */ /* 0x0007e40008921850 */
[----:B------:R-:W1:Y:S02]  /*d3d0*/  LDC R34, c[0x0][0x230] ;  /* 0x00008c00ff227b82 */ /* 0x000e640000000800 */
[----:B------:R4:W-:Y:S04]  /*d3e0*/  STL.64 [R1+0x38], R32 ;  /* 0x0000382001007387 */ /* 0x0009e80000100a00 */
[----:B------:R-:W2:Y:S04]  /*d3f0*/  LDL.LU.64 R230, [R1+0x470] ;  /* 0x0004700001e67983 */ /* 0x000ea80000300a00 */
[----:B------:R-:W2:Y:S04]  /*d400*/  LDL.LU.64 R182, [R1+0x468] ;  /* 0x0004680001b67983 */ /* 0x000ea80000300a00 */
[----:B------:R-:W2:Y:S04]  /*d410*/  LDL.LU.64 R126, [R1+0x460] ;  /* 0x00046000017e7983 */ /* 0x000ea80000300a00 */
[----:B------:R-:W2:Y:S04]  /*d420*/  LDL.LU.64 R124, [R1+0x458] ;  /* 0x00045800017c7983 */ /* 0x000ea80000300a00 */
[----:B------:R-:W2:Y:S01]  /*d430*/  LDL.LU.64 R232, [R1+0x450] ;  /* 0x0004500001e87983 */ /* 0x000ea20000300a00 */
[----:B---3--:R-:W-:-:S03]  /*d440*/  IMAD.WIDE R12, R4, 0x4, R102 ;  /* 0x00000004040c7825 */ /* 0x008fc600078e0266 */
[----:B------:R4:W-:Y:S01]  /*d450*/  LDGSTS.E [R26+-0x7ee00], desc[UR16][R10.64], P1 ;  /* 0x812000000a1a7fae */ /* 0x0009e20008921850 */
[----:B------:R-:W-:-:S04]  /*d460*/  IMAD.WIDE R250, R4, 0x4, R100 ;  /* 0x0000000404fa7825 */ /* 0x000fc800078e0264 */
[C---:B------:R-:W-:Y:S01]  /*d470*/  IMAD.WIDE R246, R4.reuse, 0x4, R178 ;  /* 0x0000000404f67825 */ /* 0x040fe200078e02b2 */
[----:B------:R-:W-:Y:S03]  /*d480*/  STL.64 [R1+0x730], R12 ;  /* 0x0007300c01007387 */ /* 0x000fe60000100a00 */
[C---:B------:R-:W-:Y:S01]  /*d490*/  IMAD.WIDE R238, R4.reuse, 0x4, R110 ;  /* 0x0000000404ee7825 */ /* 0x040fe200078e026e */
[----:B------:R3:W-:Y:S03]  /*d4a0*/  LDGSTS.E [R31+-0x7ea00], desc[UR16][R32.64], P1 ;  /* 0x81600000201f7fae */ /* 0x0007e60008921850 */
[C---:B----4-:R-:W-:Y:S01]  /*d4b0*/  IMAD.WIDE R10, R4.reuse, 0x4, R104 ;  /* 0x00000004040a7825 */ /* 0x050fe200078e0268 */
[----:B------:R-:W-:Y:S03]  /*d4c0*/  LDGSTS.E [R30+-0x7e600], desc[UR16][R12.64], P1 ;  /* 0x81a000000c1e7fae */ /* 0x000fe60008921850 */
[C---:B------:R-:W-:Y:S01]  /*d4d0*/  IMAD.WIDE R234, R4.reuse, 0x4, R180 ;  /* 0x0000000404ea7825 */ /* 0x040fe200078e02b4 */
[----:B------:R-:W-:Y:S03]  /*d4e0*/  STL.64 [R1+0x738], R10 ;  /* 0x0007380a01007387 */ /* 0x000fe60000100a00 */
[C---:B------:R-:W-:Y:S01]  /*d4f0*/  IMAD.WIDE R184, R4.reuse, 0x4, R108 ;  /* 0x0000000404b87825 */ /* 0x040fe200078e026c */
[----:B------:R-:W-:Y:S01]  /*d500*/  STL.64 [R1+0x748], R250 ;  /* 0x000748fa01007387 */ /* 0x000fe20000100a00 */
[----:B---3--:R-:W3:Y:S02]  /*d510*/  LDC R33, c[0x0][0x230] ;  /* 0x00008c00ff217b82 */ /* 0x008ee40000000800 */
[C---:B------:R-:W-:Y:S01]  /*d520*/  IMAD.WIDE R186, R4.reuse, 0x4, R186 ;  /* 0x0000000404ba7825 */ /* 0x040fe200078e02ba */
[----:B------:R-:W-:Y:S03]  /*d530*/  STL.64 [R1+0x728], R246 ;  /* 0x000728f601007387 */ /* 0x000fe60000100a00 */
[C---:B------:R-:W-:Y:S01]  /*d540*/  IMAD.WIDE R188, R4.reuse, 0x4, R188 ;  /* 0x0000000404bc7825 */ /* 0x040fe200078e02bc */
[----:B------:R-:W-:Y:S01]  /*d550*/  STL.64 [R1+0x750], R238 ;  /* 0x000750ee01007387 */ /* 0x000fe20000100a00 */
[----:B------:R-:W4:Y:S02]  /*d560*/  LDC R32, c[0x0][0x230] ;  /* 0x00008c00ff207b82 */ /* 0x000f240000000800 */
[C---:B------:R-:W-:Y:S01]  /*d570*/  IMAD.WIDE R190, R4.reuse, 0x4, R190 ;  /* 0x0000000404be7825 */ /* 0x040fe200078e02be */
[----:B------:R-:W-:Y:S03]  /*d580*/  STL.64 [R1+0x758], R234 ;  /* 0x000758ea01007387 */ /* 0x000fe60000100a00 */
[C---:B------:R-:W-:Y:S01]  /*d590*/  IMAD.WIDE R192, R4.reuse, 0x4, R192 ;  /* 0x0000000404c07825 */ /* 0x040fe200078e02c0 */
[----:B------:R1:W-:Y:S03]  /*d5a0*/  STL.64 [R1+0x720], R184 ;  /* 0x000720b801007387 */ /* 0x0003e60000100a00 */
[C---:B------:R-:W-:Y:S01]  /*d5b0*/  IMAD.WIDE R194, R4.reuse, 0x4, R194 ;  /* 0x0000000404c27825 */ /* 0x040fe200078e02c2 */
[----:B------:R-:W-:Y:S03]  /*d5c0*/  STL.64 [R1+0x760], R186 ;  /* 0x000760ba01007387 */ /* 0x000fe60000100a00 */
[C---:B------:R-:W-:Y:S01]  /*d5d0*/  IMAD.WIDE R196, R4.reuse, 0x4, R196 ;  /* 0x0000000404c47825 */ /* 0x040fe200078e02c4 */
[----:B------:R-:W-:Y:S03]  /*d5e0*/  STL.64 [R1+0x768], R188 ;  /* 0x000768bc01007387 */ /* 0x000fe60000100a00 */
[C---:B------:R-:W-:Y:S01]  /*d5f0*/  IMAD.WIDE R198, R4.reuse, 0x4, R198 ;  /* 0x0000000404c67825 */ /* 0x040fe200078e02c6 */
[----:B------:R3:W-:Y:S03]  /*d600*/  STL.64 [R1+0x770], R190 ;  /* 0x000770be01007387 */ /* 0x0007e60000100a00 */
[C---:B------:R-:W-:Y:S01]  /*d610*/  IMAD.WIDE R200, R4.reuse, 0x4, R200 ;  /* 0x0000000404c87825 */ /* 0x040fe200078e02c8 */
[----:B------:R-:W-:Y:S04]  /*d620*/  STL.64 [R1+0x778], R192 ;  /* 0x000778c001007387 */ /* 0x000fe80000100a00 */
[----:B------:R-:W-:Y:S04]  /*d630*/  STL.64 [R1+0x780], R194 ;  /* 0x000780c201007387 */ /* 0x000fe80000100a00 */
[----:B------:R4:W-:Y:S04]  /*d640*/  STL.64 [R1+0x788], R196 ;  /* 0x000788c401007387 */ /* 0x0009e80000100a00 */
[----:B------:R-:W-:Y:S04]  /*d650*/  STL.64 [R1+0x790], R198 ;  /* 0x000790c601007387 */ /* 0x000fe80000100a00 */
[----:B------:R-:W-:Y:S04]  /*d660*/  STL.64 [R1+0x798], R200 ;  /* 0x000798c801007387 */ /* 0x000fe80000100a00 */
[----:B------:R-:W3:Y:S04]  /*d670*/  LDL.LU.64 R148, [R1+0x448] ;  /* 0x0004480001947983 */ /* 0x000ee80000300a00 */
[----:B------:R-:W4:Y:S04]  /*d680*/  LDL.LU.64 R122, [R1+0x440] ;  /* 0x00044000017a7983 */ /* 0x000f280000300a00 */
[----:B------:R-:W4:Y:S04]  /*d690*/  LDL.LU.64 R120, [R1+0x438] ;  /* 0x0004380001787983 */ /* 0x000f280000300a00 */
[----:B------:R-:W4:Y:S04]  /*d6a0*/  LDL.LU.64 R144, [R1+0x430] ;  /* 0x0004300001907983 */ /* 0x000f280000300a00 */
[----:B------:R-:W4:Y:S01]  /*d6b0*/  LDL.LU.64 R146, [R1+0x428] ;  /* 0x0004280001927983 */ /* 0x000f220000300a00 */
[----:B------:R-:W-:-:S03]  /*d6c0*/  IMAD.WIDE R218, R4, 0x4, R86 ;  /* 0x0000000404da7825 */ /* 0x000fc600078e0256 */
[----:B------:R-:W-:Y:S01]  /*d6d0*/  LDGSTS.E [R27+-0x7e200], desc[UR16][R10.64], P1 ;  /* 0x81e000000a1b7fae */ /* 0x000fe20008921850 */
        /* <DEDUP_REMOVED lines=9> */
[----:B------:R1:W-:Y:S04]  /*d770*/  LDGSTS.E [R26+-0x7ce00], desc[UR16][R184.64], P1 ;  /* 0x83200000b81a7fae */ /* 0x0003e80008921850 */
[----:B------:R4:W-:Y:S04]  /*d780*/  LDGSTS.E [R31+-0x7ca00], desc[UR16][R186.64], P1 ;  /* 0x83600000ba1f7fae */ /* 0x0009e80008921850 */
[----:B------:R-:W-:Y:S01]  /*d790*/  LDGSTS.E [R30+-0x7c600], desc[UR16][R188.64], P1 ;  /* 0x83a00000bc1e7fae */ /* 0x000fe20008921850 */
[----:B--2---:R-:W-:-:S04]  /*d7a0*/  IMAD.WIDE R180, R2, 0x4, R126 ;  /* 0x0000000402b47825 */ /* 0x004fc800078e027e */
[C---:B------:R-:W-:Y:S01]  /*d7b0*/  IMAD.WIDE R178, R2.reuse, 0x4, R124 ;  /* 0x0000000402b27825 */ /* 0x040fe200078e027c */
[----:B------:R-:W2:Y:S01]  /*d7c0*/  LDL.LU.64 R126, [R1+0x420] ;  /* 0x00042000017e7983 */ /* 0x000ea20000300a00 */
[----:B-1----:R-:W1:Y:S03]  /*d7d0*/  LDC R185, c[0x0][0x230] ;  /* 0x00008c00ffb97b82 */ /* 0x002e660000000800 */
[----:B------:R-:W2:Y:S01]  /*d7e0*/  LDL.LU.64 R124, [R1+0x418] ;  /* 0x00041800017c7983 */ /* 0x000ea20000300a00 */
[----:B------:R-:W-:-:S03]  /*d7f0*/  IMAD.WIDE R176, R2, 0x4, R232 ;  /* 0x0000000402b07825 */ /* 0x000fc600078e02e8 */
[----:B------:R-:W2:Y:S01]  /*d800*/  LDL.LU.64 R232, [R1+0x410] ;  /* 0x0004100001e87983 */ /* 0x000ea20000300a00 */
[----:B---3--:R-:W-:-:S04]  /*d810*/  IMAD.WIDE R158, R2, 0x4, R148 ;  /* 0x00000004029e7825 */ /* 0x008fc800078e0294 */
[----:B----4-:R-:W-:-:S04]  /*d820*/  IMAD.WIDE R156, R2, 0x4, R122 ;  /* 0x00000004029c7825 */ /* 0x010fc800078e027a */
[----:B------:R-:W-:-:S04]  /*d830*/  IMAD.WIDE R154, R2, 0x4, R120 ;  /* 0x00000004029a7825 */ /* 0x000fc800078e0278 */
[----:B------:R-:W-:-:S04]  /*d840*/  IMAD.WIDE R150, R2, 0x4, R146 ;  /* 0x0000000402967825 */ /* 0x000fc800078e0292 */
[----:B------:R-:W-:Y:S01]  /*d850*/  IMAD.WIDE R152, R2, 0x4, R144 ;  /* 0x0000000402987825 */ /* 0x000fe200078e0290 */
[----:B------:R-:W-:Y:S01]  /*d860*/  IADD3 R31, R0, 0x100000, RZ ;  /* 0x00100000001f7810 */ /* 0x000fe20007ffe0ff */
[----:B------:R3:W-:Y:S01]  /*d870*/  LDGSTS.E [R27+-0x7c200], desc[UR16][R190.64], P1 ;  /* 0x83e00000be1b7fae */ /* 0x0007e20008921850 */
[----:B------:R-:W4:Y:S01]  /*d880*/  LDC R184, c[0x0][0x230] ;  /* 0x00008c00ffb87b82 */ /* 0x000f220000000800 */
[----:B--2---:R-:W-:-:S07]  /*d890*/  IMAD.WIDE R148, R2, 0x4, R126 ;  /* 0x0000000402947825 */ /* 0x004fce00078e027e */
[----:B---3--:R-:W2:Y:S01]  /*d8a0*/  LDC R190, c[0x0][0x230] ;  /* 0x00008c00ffbe7b82 */ /* 0x008ea20000000800 */
[----:B------:R-:W3:Y:S01]  /*d8b0*/  LDL.LU.64 R126, [R1+0x408] ;  /* 0x00040800017e7983 */ /* 0x000ee20000300a00 */
[----:B------:R-:W-:-:S03]  /*d8c0*/  IMAD.WIDE R146, R2, 0x4, R124 ;  /* 0x0000000402927825 */ /* 0x000fc600078e027c */
[----:B------:R-:W4:Y:S01]  /*d8d0*/  LDL.LU.64 R124, [R1+0x400] ;  /* 0x00040000017c7983 */ /* 0x000f220000300a00 */
[C---:B------:R-:W-:Y:S02]  /*d8e0*/  IMAD.WIDE R144, R2.reuse, 0x4, R232 ;  /* 0x0000000402907825 */ /* 0x040fe400078e02e8 */
[----:B------:R-:W2:Y:S01]  /*d8f0*/  LDC R191, c[0x0][0x230] ;  /* 0x00008c00ffbf7b82 */ /* 0x000ea20000000800 */
[----:B------:R-:W2:Y:S04]  /*d900*/  LDL.LU.64 R122, [R1+0x3f8] ;  /* 0x0003f800017a7983 */ /* 0x000ea80000300a00 */
[----:B------:R-:W2:Y:S04]  /*d910*/  LDL.LU.64 R120, [R1+0x3f0] ;  /* 0x0003f00001787983 */ /* 0x000ea80000300a00 */
[----:B------:R-:W2:Y:S04]  /*d920*/  LDL.LU.64 R118, [R1+0x3e8] ;  /* 0x0003e80001767983 */ /* 0x000ea80000300a00 */
[----:B------:R-:W2:Y:S04]  /*d930*/  LDL.LU.64 R116, [R1+0x3e0] ;  /* 0x0003e00001747983 */ /* 0x000ea80000300a00 */
[----:B------:R-:W2:Y:S04]  /*d940*/  LDL.LU.64 R114, [R1+0x3d8] ;  /* 0x0003d80001727983 */ /* 0x000ea80000300a00 */
[----:B------:R-:W3:Y:S04]  /*d950*/  LDL.LU.64 R232, [R1+0x3d0] ;  /* 0x0003d00001e87983 */ /* 0x000ee80000300a00 */
[----:B------:R-:W4:Y:S04]  /*d960*/  LDL.LU.64 R42, [R1] ;  /* 0x00000000012a7983 */ /* 0x000f280000300a00 */
[----:B------:R-:W2:Y:S04]  /*d970*/  LDL.LU.64 R48, [R1+0x8] ;  /* 0x0000080001307983 */ /* 0x000ea80000300a00 */
[----:B------:R-:W2:Y:S04]  /*d980*/  LDL.LU.64 R46, [R1+0x10] ;  /* 0x00001000012e7983 */ /* 0x000ea80000300a00 */
[----:B------:R-:W2:Y:S01]  /*d990*/  LDL.LU.64 R50, [R1+0x3c8] ;  /* 0x0003c80001327983 */ /* 0x000ea20000300a00 */
[----:B---3--:R-:W-:-:S03]  /*d9a0*/  IMAD.WIDE R112, R2, 0x4, R232 ;  /* 0x0000000402707825 */ /* 0x008fc600078e02e8 */
[----:B------:R-:W3:Y:S04]  /*d9b0*/  LDL.LU.64 R232, [R1+0x3c0] ;  /* 0x0003c00001e87983 */ /* 0x000ee80000300a00 */
[----:B------:R-:W3:Y:S01]  /*d9c0*/  LDL.LU.64 R44, [R1+0x3b8] ;  /* 0x0003b800012c7983 */ /* 0x000ee20000300a00 */
[----:B----4-:R-:W-:-:S03]  /*d9d0*/  IMAD.WIDE R100, R2, 0x4, R42 ;  /* 0x0000000402647825 */ /* 0x010fc600078e022a */
[----:B------:R-:W4:Y:S04]  /*d9e0*/  LDL.LU.64 R58, [R1+0x3b0] ;  /* 0x0003b000013a7983 */ /* 0x000f280000300a00 */
[----:B------:R-:W4:Y:S04]  /*d9f0*/  LDL.LU.64 R40, [R1+0x3a8] ;  /* 0x0003a80001287983 */ /* 0x000f280000300a00 */
[----:B------:R-:W4:Y:S01]  /*da00*/  LDL.LU.64 R42, [R1+0x3a0] ;  /* 0x0003a000012a7983 */ /* 0x000f220000300a00 */
[----:B--2---:R-:W-:-:S03]  /*da10*/  IMAD.WIDE R98, R2, 0x4, R48 ;  /* 0x0000000402627825 */ /* 0x004fc600078e0230 */
[----:B------:R-:W2:Y:S01]  /*da20*/  LDL.LU.64 R48, [R1+0x398] ;  /* 0x0003980001307983 */ /* 0x000ea20000300a00 */
[----:B------:R-:W-:-:S03]  /*da30*/  IMAD.WIDE R96, R2, 0x4, R46 ;  /* 0x0000000402607825 */ /* 0x000fc600078e022e */
[----:B------:R-:W2:Y:S01]  /*da40*/  LDL.LU.64 R46, [R1+0x390] ;  /* 0x00039000012e7983 */ /* 0x000ea20000300a00 */
[----:B------:R-:W-:-:S03]  /*da50*/  IMAD.WIDE R94, R2, 0x4, R50 ;  /* 0x00000004025e7825 */ /* 0x000fc600078e0232 */
[----:B------:R-:W2:Y:S01]  /*da60*/  LDL.LU.64 R50, [R1+0x298] ;  /* 0x0002980001327983 */ /* 0x000ea20000300a00 */
[----:B---3--:R-:W-:-:S03]  /*da70*/  IMAD.WIDE R92, R2, 0x4, R232 ;  /* 0x00000004025c7825 */ /* 0x008fc600078e02e8 */
[----:B------:R-:W3:Y:S01]  /*da80*/  LDL.LU.64 R232, [R1+0x290] ;  /* 0x0002900001e87983 */ /* 0x000ee20000300a00 */
[----:B------:R-:W-:-:S03]  /*da90*/  IMAD.WIDE R90, R2, 0x4, R44 ;  /* 0x00000004025a7825 */ /* 0x000fc600078e022c */
[----:B------:R-:W3:Y:S01]  /*daa0*/  LDL.LU.64 R44, [R1+0x288] ;  /* 0x00028800012c7983 */ /* 0x000ee20000300a00 */
[----:B----4-:R-:W-:-:S03]  /*dab0*/  IMAD.WIDE R88, R2, 0x4, R58 ;  /* 0x0000000402587825 */ /* 0x010fc600078e023a */
[----:B------:R-:W4:Y:S01]  /*dac0*/  LDL.LU.64 R58, [R1+0x280] ;  /* 0x00028000013a7983 */ /* 0x000f220000300a00 */
[----:B------:R-:W-:-:S03]  /*dad0*/  IMAD.WIDE R86, R2, 0x4, R40 ;  /* 0x0000000402567825 */ /* 0x000fc600078e0228 */
[----:B------:R-:W4:Y:S01]  /*dae0*/  LDL.LU.64 R40, [R1+0x278] ;  /* 0x0002780001287983 */ /* 0x000f220000300a00 */
[----:B------:R-:W-:-:S03]  /*daf0*/  IMAD.WIDE R84, R2, 0x4, R42 ;  /* 0x0000000402547825 */ /* 0x000fc600078e022a */
        /* <DEDUP_REMOVED lines=9> */
[----:B------:R-:W-:-:S04]  /*db90*/  IMAD.WIDE R74, R2, 0x4, R44 ;  /* 0x00000004024a7825 */ /* 0x000fc800078e022c */
[C---:B----4-:R-:W-:Y:S02]  /*dba0*/  IMAD.WIDE R72, R2.reuse, 0x4, R58 ;  /* 0x0000000402487825 */ /* 0x050fe400078e023a */
[----:B------:R-:W4:Y:S02]  /*dbb0*/  LDL.LU.64 R58, [R1+0x378] ;  /* 0x00037800013a7983 */ /* 0x000f240000300a00 */
[C---:B------:R-:W-:Y:S02]  /*dbc0*/  IMAD.WIDE R70, R2.reuse, 0x4, R40 ;  /* 0x0000000402467825 */ /* 0x040fe400078e0228 */
[----:B------:R-:W4:Y:S02]  /*dbd0*/  LDL.LU.64 R44, [R1+0x370] ;  /* 0x00037000012c7983 */ /* 0x000f240000300a00 */
[C---:B------:R-:W-:Y:S02]  /*dbe0*/  IMAD.WIDE R68, R2.reuse, 0x4, R42 ;  /* 0x0000000402447825 */ /* 0x040fe400078e022a */
[----:B------:R-:W4:Y:S04]  /*dbf0*/  LDL.LU.64 R40, [R1+0x368] ;  /* 0x0003680001287983 */ /* 0x000f280000300a00 */
[----:B------:R-:W4:Y:S01]  /*dc00*/  LDL.LU.64 R42, [R1+0x360] ;  /* 0x00036000012a7983 */ /* 0x000f220000300a00 */
[----:B--2---:R-:W-:-:S04]  /*dc10*/  IMAD.WIDE R66, R2, 0x4, R48 ;  /* 0x0000000402427825 */ /* 0x004fc800078e0230 */
[C---:B------:R-:W-:Y:S02]  /*dc20*/  IMAD.WIDE R62, R2.reuse, 0x4, R50 ;  /* 0x00000004023e7825 */ /* 0x040fe400078e0232 */
[----:B------:R-:W2:Y:S02]  /*dc30*/  LDL.LU.64 R50, [R1+0x358] ;  /* 0x0003580001327983 */ /* 0x000ea40000300a00 */
[----:B------:R-:W-:Y:S02]  /*dc40*/  IMAD.WIDE R64, R2, 0x4, R46 ;  /* 0x0000000402407825 */ /* 0x000fe400078e022e */
[----:B------:R-:W2:Y:S04]  /*dc50*/  LDL.LU.64 R48, [R1+0x350] ;  /* 0x0003500001307983 */ /* 0x000ea80000300a00 */
[----:B------:R-:W2:Y:S01]  /*dc60*/  LDL.LU.64 R46, [R1+0x258] ;  /* 0x00025800012e7983 */ /* 0x000ea20000300a00 */
[----:B------:R-:W-:-:S02]  /*dc70*/  VIADD R26, R0, 0x100000 ;  /* 0x00100000001a7836 */ /* 0x000fc40000000000 */
[C---:B------:R-:W-:Y:S02]  /*dc80*/  VIADD R30, R0.reuse, 0x100000 ;  /* 0x00100000001e7836 */ /* 0x040fe40000000000 */
[----:B------:R-:W-:Y:S01]  /*dc90*/  VIADD R27, R0, 0x100000 ;  /* 0x00100000001b7836 */ /* 0x000fe20000000000 */
        /* <DEDUP_REMOVED lines=16> */
[----:B------:R-:W-:Y:S04]  /*dda0*/  LDGSTS.E [R26+-0x7dd00], desc[UR16][R208.64], P1 ;  /* 0x82300000d01a7fae */ /* 0x000fe80008921850 */
[----:B------:R-:W-:Y:S04]  /*ddb0*/  LDGSTS.E [R31+-0x7d900], desc[UR16][R210.64], P1 ;  /* 0x82700000d21f7fae */ /* 0x000fe80008921850 */
[----:B------:R-:W-:Y:S04]  /*ddc0*/  LDGSTS.E [R30+-0x7d500], desc[UR16][R212.64], P1 ;  /* 0x82b00000d41e7fae */ /* 0x000fe80008921850 */
[----:B------:R-:W-:Y:S04]  /*ddd0*/  LDGSTS.E [R27+-0x7d100], desc[UR16][R214.64], P1 ;  /* 0x82f00000d61b7fae */ /* 0x000fe80008921850 */
[----:B------:R-:W-:Y:S04]  /*dde0*/  LDGSTS.E [R26+-0x7cd00], desc[UR16][R216.64], P1 ;  /* 0x83300000d81a7fae */ /* 0x000fe80008921850 */
[----:B------:R1:W-:Y:S04]  /*ddf0*/  LDGSTS.E [R30+-0x7c900], desc[UR16][R218.64], P1 ;  /* 0x83700000da1e7fae */ /* 0x0003e80008921850 */
[----:B------:R1:W-:Y:S04]  /*de00*/  LDGSTS.E [R27+-0x7c500], desc[UR16][R220.64], P1 ;  /* 0x83b00000dc1b7fae */ /* 0x0003e80008921850 */
[----:B------:R1:W-:Y:S04]  /*de10*/  LDGSTS.E [R26+-0x7c100], desc[UR16][R222.64], P1 ;  /* 0x83f00000de1a7fae */ /* 0x0003e80008921850 */
[----:B------:R-:W0:Y:S01]  /*de20*/  LDGDEPBAR ;  /* 0x00000000000079af */ /* 0x000e220000000000 */
[----:B---3--:R-:W-:-:S03]  /*de30*/  IMAD.WIDE R60, R2, 0x4, R232 ;  /* 0x00000004023c7825 */ /* 0x008fc600078e02e8 */
[----:B------:R-:W3:Y:S01]  /*de40*/  LDL.LU.64 R232, [R1+0x250] ;  /* 0x0002500001e87983 */ /* 0x000ee20000300a00 */
[----:B----4-:R-:W-:-:S04]  /*de50*/  IMAD.WIDE R54, R2, 0x4, R40 ;  /* 0x0000000402367825 */ /* 0x010fc800078e0228 */
[----:B------:R-:W-:Y:S02]  /*de60*/  IMAD.WIDE R52, R2, 0x4, R42 ;  /* 0x0000000402347825 */ /* 0x000fe400078e022a */
[----:B------:R-:W4:Y:S04]  /*de70*/  LDL.LU.64 R42, [R1+0x248] ;  /* 0x00024800012a7983 */ /* 0x000f280000300a00 */
[----:B------:R-:W4:Y:S04]  /*de80*/  LDL.LU.64 R40, [R1+0x240] ;  /* 0x0002400001287983 */ /* 0x000f280000300a00 */
[----:B------:R-:W2:Y:S04]  /*de90*/  LDL.LU.64 R234, [R1+0x238] ;  /* 0x0002380001ea7983 */ /* 0x000ea80000300a00 */
[----:B------:R-:W3:Y:S01]  /*dea0*/  LDL.LU.64 R10, [R1+0xc0] ;  /* 0x0000c000010a7983 */ /* 0x000ee20000300a00 */
[----:B-1----:R-:W-:-:S02]  /*deb0*/  IADD3 R30, R33, -0xc1, RZ ;  /* 0xffffff3f211e7810 */ /* 0x002fc40007ffe0ff */
[----:B------:R-:W1:Y:S01]  /*dec0*/  LDC R33, c[0x0][0x230] ;  /* 0x00008c00ff217b82 */ /* 0x000e620000000800 */
[----:B------:R-:W-:Y:S01]  /*ded0*/  VIADD R27, R32, 0xffffff3e ;  /* 0xffffff3e201b7836 */ /* 0x000fe20000000000 */
[----:B------:R-:W-:-:S06]  /*dee0*/  ISETP.GE.U32.AND P2, PT, R30, 0x7fffff00, PT ;  /* 0x7fffff001e00780c */ /* 0x000fcc0003f46070 */
[----:B------:R-:W-:Y:S01]  /*def0*/  BAR.SYNC.DEFER_BLOCKING 0x0 ;  /* 0x0000000000007b1d */ /* 0x000fe20000010000 */
[----:B------:R-:W-:-:S07]  /*df00*/  VIADD R26, R35, 0xffffff1e ;  /* 0xffffff1e231a7836 */ /* 0x000fce0000000000 */
[----:B------:R-:W1:Y:S01]  /*df10*/  LDC R32, c[0x0][0x230] ;  /* 0x00008c00ff207b82 */ /* 0x000e620000000800 */
[----:B------:R-:W-:Y:S01]  /*df20*/  VIADD R31, R36, 0xffffff3d ;  /* 0xffffff3d241f7836 */ /* 0x000fe20000000000 */
[----:B------:R-:W4:Y:S01]  /*df30*/  LDL.LU.64 R238, [R1+0xb0] ;  /* 0x0000b00001ee7983 */ /* 0x000f220000300a00 */
[----:B------:R-:W-:-:S03]  /*df40*/  ISETP.GE.U32.AND P3, PT, R26, 0x7ffffedf, PT ;  /* 0x7ffffedf1a00780c */ /* 0x000fc60003f66070 */
[----:B------:R-:W4:Y:S02]  /*df50*/  LDL.LU.64 R246, [R1+0xa0] ;  /* 0x0000a00001f67983 */ /* 0x000f240000300a00 */
[----:B------:R-:W1:Y:S01]  /*df60*/  LDC R35, c[0x0][0x230] ;  /* 0x00008c00ff237b82 */ /* 0x000e620000000800 */
[----:B------:R-:W-:Y:S01]  /*df70*/  IADD3 R26, R34, -0xe3, RZ ;  /* 0xffffff1d221a7810 */ /* 0x000fe20007ffe0ff */
[----:B------:R-:W4:Y:S01]  /*df80*/  LDL.LU.64 R250, [R1+0x348] ;  /* 0x0003480001fa7983 */ /* 0x000f220000300a00 */
[----:B------:R-:W-:-:S03]  /*df90*/  ISETP.GE.U32.AND P0, PT, R27, 0x7ffffeff, PT ;  /* 0x7ffffeff1b00780c */ /* 0x000fc60003f06070 */
[----:B------:R-:W4:Y:S02]  /*dfa0*/  LDL.LU.64 R12, [R1+0x340] ;  /* 0x00034000010c7983 */ /* 0x000f240000300a00 */
[----:B------:R-:W1:Y:S01]  /*dfb0*/  LDC R36, c[0x0][0x230] ;  /* 0x00008c00ff247b82 */ /* 0x000e620000000800 */
[----:B------:R-:W-:Y:S01]  /*dfc0*/  IADD3 R30, R37, -0xc4, RZ ;  /* 0xffffff3c251e7810 */ /* 0x000fe20007ffe0ff */
[----:B------:R-:W-:Y:S01]  /*dfd0*/  @!PT LDS RZ, [RZ] ;  /* 0x00000000fffff984 */ /* 0x000fe20000000800 */
[----:B------:R-:W-:Y:S01]  /*dfe0*/  @!PT LDS RZ, [RZ] ;  /* 0x00000000fffff984 */ /* 0x000fe20000000800 */
[----:B------:R-:W-:Y:S01]  /*dff0*/  @!PT LDS RZ, [RZ] ;  /* 0x00000000fffff984 */ /* 0x000fe20000000800 */
[----:B------:R-:W-:Y:S01]  /*e000*/  LDGSTS.E [R19+0x30000], desc[UR16][R224.64], !P2 ;  /* 0x30000000e0137fae */ /* 0x000fe2000d121850 */
[----:B------:R-:W-:Y:S01]  /*e010*/  ISETP.GE.U32.AND P1, PT, R31, 0x7ffffefe, PT ;  /* 0x7ffffefe1f00780c */ /* 0x000fe20003f26070 */
[----:B------:R-:W-:Y:S02]  /*e020*/  VIADD R27, R38, 0xffffff1f ;  /* 0xffffff1f261b7836 */ /* 0x000fe40000000000 */
[----:B------:R-:W-:Y:S01]  /*e030*/  LDGSTS.E [R19+0x34000], desc[UR16][R226.64], !P2 ;  /* 0x34000000e2137fae */ /* 0x000fe2000d121850 */
[----:B------:R-:W-:Y:S01]  /*e040*/  ISETP.GE.U32.AND P2, PT, R26, 0x7ffffede, PT ;  /* 0x7ffffede1a00780c */ /* 0x000fe20003f46070 */
[----:B-1----:R-:W-:Y:S01]  /*e050*/  VIADD R26, R33, 0xffffff3b ;  /* 0xffffff3b211a7836 */ /* 0x002fe20000000000 */
[----:B------:R-:W-:Y:S01]  /*e060*/  ISETP.GE.U32.AND P6, PT, R30, 0x7ffffefd, PT ;  /* 0x7ffffefd1e00780c */ /* 0x000fe20003fc6070 */
[----:B------:R-:W1:Y:S01]  /*e070*/  LDC R33, c[0x0][0x230] ;  /* 0x00008c00ff217b82 */ /* 0x000e620000000800 */
[----:B------:R-:W-:Y:S01]  /*e080*/  ISETP.GE.U32.AND P5, PT, R27, 0x7ffffee0, PT ;  /* 0x7ffffee01b00780c */ /* 0x000fe20003fa6070 */
[C---:B------:R-:W-:Y:S01]  /*e090*/  IMAD.WIDE R230, R2.reuse, 0x4, R230 ;  /* 0x0000000402e67825 */ /* 0x040fe200078e02e6 */
[----:B------:R-:W-:Y:S03]  /*e0a0*/  LDGSTS.E [R19+0x30004], desc[UR16][R228.64], !P0 ;  /* 0x30004000e4137fae */ /* 0x000fe6000c121850 */
[----:B------:R-:W-:Y:S01]  /*e0b0*/  IMAD.WIDE R182, R2, 0x4, R182 ;  /* 0x0000000402b67825 */ /* 0x000fe200078e02b6 */
[----:B------:R-:W-:Y:S01]  /*e0c0*/  LDGSTS.E [R19+0x34004], desc[UR16][R230.64], !P0 ;  /* 0x34004000e6137fae */ /* 0x000fe2000c121850 */
[----:B------:R-:W1:Y:S02]  /*e0d0*/  LDC R37, c[0x0][0x230] ;  /* 0x00008c00ff257b82 */ /* 0x000e640000000800 */
[----:B------:R-:W-:Y:S01]  /*e0e0*/  VIADD R27, R32, 0xffffff1c ;  /* 0xffffff1c201b7836 */ /* 0x000fe20000000000 */
[----:B------:R-:W-:Y:S01]  /*e0f0*/  LDGSTS.E [R19+0x30008], desc[UR16][R182.64], !P1 ;  /* 0x30008000b6137fae */ /* 0x000fe2000c921850 */
[----:B------:R-:W-:-:S03]  /*e100*/  IMAD.WIDE R174, R2, 0x4, R174 ;  /* 0x0000000402ae7825 */ /* 0x000fc600078e02ae */
[----:B------:R-:W-:Y:S01]  /*e110*/  LDGSTS.E [R19+0x34008], desc[UR16][R180.64], !P1 ;  /* 0x34008000b4137fae */ /* 0x000fe2000c921850 */
[----:B------:R-:W-:Y:S01]  /*e120*/  ISETP.GE.U32.AND P0, PT, R27, 0x7ffffedd, PT ;  /* 0x7ffffedd1b00780c */ /* 0x000fe20003f06070 */
[----:B------:R-:W-:Y:S01]  /*e130*/  IMAD.WIDE R172, R2, 0x4, R172 ;  /* 0x0000000402ac7825 */ /* 0x000fe200078e02ac */
[----:B------:R-:W-:Y:S01]  /*e140*/  ISETP.GE.U32.AND P1, PT, R26, 0x7ffffefc, PT ;  /* 0x7ffffefc1a00780c */ /* 0x000fe20003f26070 */
[----:B------:R-:W-:Y:S01]  /*e150*/  LDGSTS.E [R19+0x3000c], desc[UR16][R178.64], !P6 ;  /* 0x3000c000b2137fae */ /* 0x000fe2000f121850 */
[----:B------:R-:W1:Y:S01]  /*e160*/  LDC R30, c[0x0][0x230] ;  /* 0x00008c00ff1e7b82 */ /* 0x000e620000000800 */
[----:B------:R-:W-:Y:S02]  /*e170*/  VIADD R26, R35, 0xffffff39 ;  /* 0xffffff39231a7836 */ /* 0x000fe40000000000 */
[C---:B------:R-:W-:Y:S01]  /*e180*/  IMAD.WIDE R170, R2.reuse, 0x4, R170 ;  /* 0x0000000402aa7825 */ /* 0x040fe200078e02aa */
[----:B------:R-:W-:Y:S03]  /*e190*/  LDGSTS.E [R19+0x3400c], desc[UR16][R176.64], !P6 ;  /* 0x3400c000b0137fae */ /* 0x000fe6000f121850 */
[C---:B------:R-:W-:Y:S01]  /*e1a0*/  IMAD.WIDE R168, R2.reuse, 0x4, R168 ;  /* 0x0000000402a87825 */ /* 0x040fe200078e02a8 */
[----:B------:R-:W-:Y:S01]  /*e1b0*/  LDGSTS.E [R19+0x38000], desc[UR16][R174.64], !P5 ;  /* 0x38000000ae137fae */ /* 0x000fe2000e921850 */
[----:B------:R-:W1:Y:S02]  /*e1c0*/  LDC R34, c[0x0][0x230] ;  /* 0x00008c00ff227b82 */ /* 0x000e640000000800 */
[----:B------:R-:W-:Y:S01]  /*e1d0*/  IMAD.WIDE R166, R2, 0x4, R166 ;  /* 0x0000000402a67825 */ /* 0x000fe200078e02a6 */
[----:B------:R-:W-:Y:S01]  /*e1e0*/  LDGSTS.E [R19+0x3c000], desc[UR16][R172.64], !P5 ;  /* 0x3c000000ac137fae */ /* 0x000fe2000e921850 */
[----:B------:R-:W-:-:S02]  /*e1f0*/  ISETP.GE.U32.AND P5, PT, R26, 0x7ffffefa, PT ;  /* 0x7ffffefa1a00780c */ /* 0x000fc40003fa6070 */
[----:B------:R-:W-:Y:S01]  /*e200*/  IMAD.WIDE R164, R2, 0x4, R164 ;  /* 0x0000000402a47825 */ /* 0x000fe200078e02a4 */
[----:B------:R-:W-:Y:S01]  /*e210*/  IADD3 R26, R36, -0xe5, RZ ;  /* 0xffffff1b241a7810 */ /* 0x000fe20007ffe0ff */
[----:B------:R-:W-:Y:S01]  /*e220*/  LDGSTS.E [R19+0x38004], desc[UR16][R170.64], !P3 ;  /* 0x38004000aa137fae */ /* 0x000fe2000d921850 */
[----:B------:R-:W1:Y:S01]  /*e230*/  LDC R31, c[0x0][0x230] ;  /* 0x00008c00ff1f7b82 */ /* 0x000e620000000800 */
[C---:B------:R-:W-:Y:S02]  /*e240*/  IMAD.WIDE R162, R2.reuse, 0x4, R162 ;  /* 0x0000000402a27825 */ /* 0x040fe400078e02a2 */
[----:B------:R-:W-:Y:S02]  /*e250*/  LDGSTS.E [R19+0x3c004], desc[UR16][R168.64], !P3 ;  /* 0x3c004000a8137fae */ /* 0x000fe4000d921850 */
[----:B------:R-:W-:Y:S02]  /*e260*/  IMAD.WIDE R160, R2, 0x4, R160 ;  /* 0x0000000402a07825 */ /* 0x000fe400078e02a0 */
[----:B------:R-:W-:Y:S04]  /*e270*/  LDGSTS.E [R19+0x38008], desc[UR16][R166.64], !P2 ;  /* 0x38008000a6137fae */ /* 0x000fe8000d121850 */
[----:B------:R-:W4:Y:S01]  /*e280*/  LDL.LU.64 R188, [R1+0x338] ;  /* 0x0003380001bc7983 */ /* 0x000f220000300a00 */
[----:B-1----:R-:W-:Y:S01]  /*e290*/  IADD3 R27, R30, -0xc6, RZ ;  /* 0xffffff3a1e1b7810 */ /* 0x002fe20007ffe0ff */
[----:B------:R-:W1:Y:S02]  /*e2a0*/  LDC R35, c[0x0][0x230] ;  /* 0x00008c00ff237b82 */ /* 0x000e640000000800 */
[----:B------:R-:W-:Y:S01]  /*e2b0*/  LDGSTS.E [R19+0x3c008], desc[UR16][R164.64], !P2 ;  /* 0x3c008000a4137fae */ /* 0x000fe2000d121850 */
[----:B------:R-:W-:Y:S01]  /*e2c0*/  ISETP.GE.U32.AND P2, PT, R26, 0x7ffffedc, PT ;  /* 0x7ffffedc1a00780c */ /* 0x000fe20003f46070 */
[----:B------:R-:W-:-:S02]  /*e2d0*/  VIADD R26, R33, 0xffffff19 ;  /* 0xffffff19211a7836 */ /* 0x000fc40000000000 */
[----:B------:R-:W-:Y:S02]  /*e2e0*/  LDGSTS.E [R19+0x3800c], desc[UR16][R162.64], !P0 ;  /* 0x3800c000a2137fae */ /* 0x000fe4000c121850 */
[----:B------:R-:W1:Y:S02]  /*e2f0*/  LDC R30, c[0x0][0x230] ;  /* 0x00008c00ff1e7b82 */ /* 0x000e640000000800 */
[----:B------:R-:W-:Y:S04]  /*e300*/  LDGSTS.E [R19+0x3c00c], desc[UR16][R160.64], !P0 ;  /* 0x3c00c000a0137fae */ /* 0x000fe8000c121850 */
[----:B------:R-:W-:Y:S02]  /*e310*/  LDGSTS.E [R18+0x30000], desc[UR16][R158.64], !P1 ;  /* 0x300000009e127fae */ /* 0x000fe4000c921850 */
[----:B------:R-:W1:Y:S02]  /*e320*/  LDC R32, c[0x0][0x230] ;  /* 0x00008c00ff207b82 */ /* 0x000e640000000800 */
[----:B------:R-:W4:Y:S04]  /*e330*/  LDL.LU.64 R186, [R1+0x330] ;  /* 0x0003300001ba7983 */ /* 0x000f280000300a00 */
[----:B------:R-:W-:Y:S01]  /*e340*/  LDGSTS.E [R18+0x34000], desc[UR16][R156.64], !P1 ;  /* 0x340000009c127fae */ /* 0x000fe2000c921850 */
[----:B------:R-:W-:Y:S01]  /*e350*/  ISETP.GE.U32.AND P1, PT, R26, 0x7ffffeda, PT ;  /* 0x7ffffeda1a00780c */ /* 0x000fe20003f26070 */
[----:B------:R-:W-:Y:S01]  /*e360*/  VIADD R26, R37, 0xffffff37 ;  /* 0xffffff37251a7836 */ /* 0x000fe20000000000 */
[----:B------:R-:W-:Y:S01]  /*e370*/  ISETP.GE.U32.AND P6, PT, R27, 0x7ffffefb, PT ;  /* 0x7ffffefb1b00780c */ /* 0x000fe20003fc6070 */
[----:B------:R-:W-:Y:S01]  /*e380*/  VIADD R27, R34, 0xffffff38 ;  /* 0xffffff38221b7836 */ /* 0x000fe20000000000 */
[----:B------:R-:W1:Y:S04]  /*e390*/  LDC R33, c[0x0][0x230] ;  /* 0x00008c00ff217b82 */ /* 0x000e680000000800 */
[----:B------:R-:W-:Y:S01]  /*e3a0*/  ISETP.GE.U32.AND P3, PT, R27, 0x7ffffef9, PT ;  /* 0x7ffffef91b00780c */ /* 0x000fe20003f66070 */
[----:B------:R-:W-:-:S03]  /*e3b0*/  VIADD R27, R31, 0xffffff1a ;  /* 0xffffff1a1f1b7836 */ /* 0x000fc60000000000 */
[----:B------:R-:W1:Y:S01]  /*e3c0*/  LDC R31, c[0x0][0x230] ;  /* 0x00008c00ff1f7b82 */ /* 0x000e620000000800 */
[----:B--2---:R-:W-:-:S07]  /*e3d0*/  IMAD.WIDE R38, R2, 0x4, R234 ;  /* 0x0000000402267825 */ /* 0x004fce00078e02ea */
[----:B------:R-:W2:Y:S01]  /*e3e0*/  LDC R34, c[0x0][0x230] ;  /* 0x00008c00ff227b82 */ /* 0x000ea20000000800 */
[----:B------:R-:W4:Y:S01]  /*e3f0*/  LDL.LU.64 R234, [R1+0x328] ;  /* 0x0003280001ea7983 */ /* 0x000f220000300a00 */
[----:B---3--:R-:W-:-:S03]  /*e400*/  IMAD.WIDE R36, R2, 0x4, R10 ;  /* 0x0000000402247825 */ /* 0x008fc600078e020a */
[----:B------:R-:W3:Y:S01]  /*e410*/  LDL.LU.64 R10, [R1+0x320] ;  /* 0x00032000010a7983 */ /* 0x000ee20000300a00 */
[----:B------:R-:W-:Y:S02]  /*e420*/  ISETP.GE.U32.AND P0, PT, R27, 0x7ffffedb, PT ;  /* 0x7ffffedb1b00780c */ /* 0x000fe40003f06070 */
[----:B-1----:R-:W-:Y:S01]  /*e430*/  IADD3 R27, R30, -0xe8, RZ ;  /* 0xffffff181e1b7810 */ /* 0x002fe20007ffe0ff */
[----:B------:R-:W-:Y:S01]  /*e440*/  LDGSTS.E [R18+0x30004], desc[UR16][R154.64], !P6 ;  /* 0x300040009a127fae */ /* 0x000fe2000f121850 */
[----:B------:R-:W1:Y:S01]  /*e450*/  LDC R30, c[0x0][0x230] ;  /* 0x00008c00ff1e7b82 */ /* 0x000e620000000800 */
[C---:B------:R-:W-:Y:S02]  /*e460*/  IMAD.WIDE R142, R2.reuse, 0x4, R28 ;  /* 0x00000004028e7825 */ /* 0x040fe400078e021c */
[----:B------:R-:W-:Y:S02]  /*e470*/  LDGSTS.E [R18+0x34004], desc[UR16][R152.64], !P6 ;  /* 0x3400400098127fae */ /* 0x000fe4000f121850 */
[----:B------:R-:W-:-:S02]  /*e480*/  IMAD.WIDE R140, R2, 0x4, R24 ;  /* 0x00000004028c7825 */ /* 0x000fc400078e0218 */
[----:B------:R-:W-:Y:S01]  /*e490*/  LDGSTS.E [R18+0x30008], desc[UR16][R150.64], !P5 ;  /* 0x3000800096127fae */ /* 0x000fe2000e921850 */
[----:B------:R-:W2:Y:S03]  /*e4a0*/  LDC R25, c[0x0][0x230] ;  /* 0x00008c00ff197b82 */ /* 0x000ea60000000800 */
[----:B------:R-:W-:Y:S01]  /*e4b0*/  LDGSTS.E [R18+0x34008], desc[UR16][R148.64], !P5 ;  /* 0x3400800094127fae */ /* 0x000fe2000e921850 */
[----:B------:R-:W-:Y:S02]  /*e4c0*/  ISETP.GE.U32.AND P5, PT, R26, 0x7ffffef8, PT ;  /* 0x7ffffef81a00780c */ /* 0x000fe40003fa6070 */
[----:B------:R-:W-:Y:S01]  /*e4d0*/  IADD3 R26, R35, -0xcb, RZ ;  /* 0xffffff35231a7810 */ /* 0x000fe20007ffe0ff */
[----:B------:R-:W-:Y:S01]  /*e4e0*/  LDGSTS.E [R18+0x3000c], desc[UR16][R146.64], !P3 ;  /* 0x3000c00092127fae */ /* 0x000fe2000d921850 */
[----:B------:R-:W-:Y:S01]  /*e4f0*/  IMAD.WIDE R138, R2, 0x4, R22 ;  /* 0x00000004028a7825 */ /* 0x000fe200078e0216 */
[----:B------:R-:W2:Y:S02]  /*e500*/  LDC R28, c[0x0][0x230] ;  /* 0x00008c00ff1c7b82 */ /* 0x000ea40000000800 */
[----:B------:R-:W-:Y:S04]  /*e510*/  LDGSTS.E [R18+0x3400c], desc[UR16][R144.64], !P3 ;  /* 0x3400c00090127fae */ /* 0x000fe8000d921850 */
[----:B------:R-:W-:Y:S02]  /*e520*/  LDGSTS.E [R18+0x38000], desc[UR16][R142.64], !P2 ;  /* 0x380000008e127fae */ /* 0x000fe4000d121850 */
[----:B------:R-:W2:Y:S02]  /*e530*/  LDC R22, c[0x0][0x230] ;  /* 0x00008c00ff167b82 */ /* 0x000ea40000000800 */
[----:B------:R-:W-:Y:S01]  /*e540*/  LDGSTS.E [R18+0x3c000], desc[UR16][R140.64], !P2 ;  /* 0x3c0000008c127fae */ /* 0x000fe2000d121850 */
[----:B------:R-:W-:-:S02]  /*e550*/  ISETP.GE.U32.AND P2, PT, R26, 0x7ffffef6, PT ;  /* 0x7ffffef61a00780c */ /* 0x000fc40003f46070 */
[----:B------:R-:W-:Y:S01]  /*e560*/  ISETP.GE.U32.AND P6, PT, R27, 0x7ffffed9, PT ;  /* 0x7ffffed91b00780c */ /* 0x000fe20003fc6070 */
[----:B------:R-:W-:Y:S01]  /*e570*/  IMAD.WIDE R136, R2, 0x4, R20 ;  /* 0x0000000402887825 */ /* 0x000fe200078e0214 */
[----:B------:R-:W-:Y:S01]  /*e580*/  LDGSTS.E [R18+0x38004], desc[UR16][R138.64], !P0 ;  /* 0x380040008a127fae */ /* 0x000fe2000c121850 */
[----:B------:R-:W2:Y:S02]  /*e590*/  LDC R26, c[0x0][0x230] ;  /* 0x00008c00ff1a7b82 */ /* 0x000ea40000000800 */
[----:B------:R-:W-:Y:S01]  /*e5a0*/  VIADD R27, R32, 0xffffff36 ;  /* 0xffffff36201b7836 */ /* 0x000fe20000000000 */
[----:B------:R-:W-:Y:S01]  /*e5b0*/  LDGSTS.E [R18+0x3c004], desc[UR16][R136.64], !P0 ;  /* 0x3c00400088127fae */ /* 0x000fe2000c121850 */
[----:B------:R-:W-:Y:S02]  /*e5c0*/  VIADD R24, R31, 0xffffff34 ;  /* 0xffffff341f187836 */ /* 0x000fe40000000000 */
[C---:B------:R-:W-:Y:S01]  /*e5d0*/  IMAD.WIDE R134, R2.reuse, 0x4, R134 ;  /* 0x0000000402867825 */ /* 0x040fe200078e0286 */
[----:B------:R-:W-:Y:S01]  /*e5e0*/  ISETP.GE.U32.AND P3, PT, R27, 0x7ffffef7, PT ;  /* 0x7ffffef71b00780c */ /* 0x000fe20003f66070 */
[----:B------:R-:W2:Y:S02]  /*e5f0*/  LDC R23, c[0x0][0x230] ;  /* 0x00008c00ff177b82 */ /* 0x000ea40000000800 */
[----:B------:R-:W-:Y:S01]  /*e600*/  IMAD.WIDE R132, R2, 0x4, R132 ;  /* 0x0000000402847825 */ /* 0x000fe200078e0284 */
[----:B------:R-:W-:Y:S01]  /*e610*/  ISETP.GE.U32.AND P0, PT, R24, 0x7ffffef5, PT ;  /* 0x7ffffef51800780c */ /* 0x000fe20003f06070 */
[----:B------:R-:W-:Y:S02]  /*e620*/  LDGSTS.E [R18+0x38008], desc[UR16][R134.64], !P1 ;  /* 0x3800800086127fae */ /* 0x000fe4000c921850 */
[----:B------:R-:W-:Y:S01]  /*e630*/  IMAD.WIDE R130, R2, 0x4, R130 ;  /* 0x0000000402827825 */ /* 0x000fe200078e0282 */
[----:B-1----:R-:W-:Y:S01]  /*e640*/  IADD3 R21, R30, -0xea, RZ ;  /* 0xffffff161e157810 */ /* 0x002fe20007ffe0ff */
[----:B------:R-:W-:Y:S01]  /*e650*/  LDGSTS.E [R18+0x3c008], desc[UR16][R132.64], !P1 ;  /* 0x3c00800084127fae */ /* 0x000fe2000c921850 */
[----:B------:R-:W1:Y:S01]  /*e660*/  LDC R24, c[0x0][0x230] ;  /* 0x00008c00ff187b82 */ /* 0x000e620000000800 */
[----:B------:R-:W-:-:S02]  /*e670*/  IMAD.WIDE R128, R2, 0x4, R128 ;  /* 0x0000000402807825 */ /* 0x000fc400078e0280 */
[----:B------:R-:W-:Y:S02]  /*e680*/  LDGSTS.E [R18+0x3800c], desc[UR16][R130.64], !P6 ;  /* 0x3800c00082127fae */ /* 0x000fe4000f121850 */
[----:B--2---:R-:W-:Y:S02]  /*e690*/  VIADD R20, R34, 0xffffff17 ;  /* 0xffffff1722147836 */ /* 0x004fe40000000000 */
[C---:B------:R-:W-:Y:S01]  /*e6a0*/  IMAD.WIDE R126, R2.reuse, 0x4, R126 ;  /* 0x00000004027e7825 */ /* 0x040fe200078e027e */
[----:B------:R-:W-:Y:S01]  /*e6b0*/  LDGSTS.E [R18+0x3c00c], desc[UR16][R128.64], !P6 ;  /* 0x3c00c00080127fae */ /* 0x000fe2000f121850 */
[----:B------:R-:W-:Y:S01]  /*e6c0*/  ISETP.GE.U32.AND P6, PT, R21, 0x7ffffed7, PT ;  /* 0x7ffffed71500780c */ /* 0x000fe20003fc6070 */
[----:B------:R-:W2:Y:S01]  /*e6d0*/  LDC R27, c[0x0][0x230] ;  /* 0x00008c00ff1b7b82 */ /* 0x000ea20000000800 */
[----:B------:R-:W-:Y:S01]  /*e6e0*/  IMAD.WIDE R124, R2, 0x4, R124 ;  /* 0x00000004027c7825 */ /* 0x000fe200078e027c */
[----:B------:R-:W-:Y:S01]  /*e6f0*/  ISETP.GE.U32.AND P1, PT, R20, 0x7ffffed8, PT ;  /* 0x7ffffed81400780c */ /* 0x000fe20003f26070 */
[----:B------:R-:W-:Y:S02]  /*e700*/  LDGSTS.E [R17+0x30000], desc[UR16][R126.64], !P5 ;  /* 0x300000007e117fae */ /* 0x000fe4000e921850 */
[----:B------:R-:W-:-:S02]  /*e710*/  IMAD.WIDE R122, R2, 0x4, R122 ;  /* 0x00000004027a7825 */ /* 0x000fc400078e027a */
[----:B------:R-:W-:Y:S01]  /*e720*/  LDGSTS.E [R17+0x34000], desc[UR16][R124.64], !P5 ;  /* 0x340000007c117fae */ /* 0x000fe2000e921850 */
[----:B------:R-:W2:Y:S01]  /*e730*/  LDC R29, c[0x0][0x230] ;  /* 0x00008c00ff1d7b82 */ /* 0x000ea20000000800 */
[C---:B------:R-:W-:Y:S02]  /*e740*/  IMAD.WIDE R120, R2.reuse, 0x4, R120 ;  /* 0x0000000402787825 */ /* 0x040fe400078e0278 */
[----:B------:R-:W-:Y:S02]  /*e750*/  LDGSTS.E [R17+0x30004], desc[UR16][R122.64], !P3 ;  /* 0x300040007a117fae */ /* 0x000fe4000d921850 */
[----:B------:R-:W-:Y:S02]  /*e760*/  VIADD R20, R33, 0xffffff15 ;  /* 0xffffff1521147836 */ /* 0x000fe40000000000 */
[----:B------:R-:W-:Y:S01]  /*e770*/  VIADD R21, R25, 0xffffff14 ;  /* 0xffffff1419157836 */ /* 0x000fe20000000000 */
[----:B------:R-:W-:Y:S01]  /*e780*/  LDGSTS.E [R17+0x34004], desc[UR16][R120.64], !P3 ;  /* 0x3400400078117fae */ /* 0x000fe2000d921850 */
[----:B------:R-:W-:Y:S01]  /*e790*/  IMAD.WIDE R118, R2, 0x4, R118 ;  /* 0x0000000402767825 */ /* 0x000fe200078e0276 */
[----:B------:R-:W-:Y:S01]  /*e7a0*/  ISETP.GE.U32.AND P5, PT, R20, 0x7ffffed6, PT ;  /* 0x7ffffed61400780c */ /* 0x000fe20003fa6070 */
[----:B------:R-:W2:Y:S01]  /*e7b0*/  LDC R25, c[0x0][0x230] ;  /* 0x00008c00ff197b82 */ /* 0x000ea20000000800 */
[----:B------:R-:W-:Y:S01]  /*e7c0*/  ISETP.GE.U32.AND P3, PT, R21, 0x7ffffed5, PT ;  /* 0x7ffffed51500780c */ /* 0x000fe20003f66070 */
[----:B------:R-:W-:Y:S01]  /*e7d0*/  VIADD R21, R22, 0xffffff32 ;  /* 0xffffff3216157836 */ /* 0x000fe20000000000 */
[----:B------:R-:W-:Y:S01]  /*e7e0*/  IADD3 R20, R26, -0xcd, RZ ;  /* 0xffffff331a147810 */ /* 0x000fe20007ffe0ff */
[C---:B------:R-:W-:Y:S01]  /*e7f0*/  IMAD.WIDE R116, R2.reuse, 0x4, R116 ;  /* 0x0000000402747825 */ /* 0x040fe200078e0274 */
[----:B------:R-:W-:Y:S03]  /*e800*/  LDGSTS.E [R17+0x30008], desc[UR16][R118.64], !P2 ;  /* 0x3000800076117fae */ /* 0x000fe6000d121850 */
[----:B------:R-:W2:Y:S01]  /*e810*/  LDC R26, c[0x0][0x230] ;  /* 0x00008c00ff1a7b82 */ /* 0x000ea20000000800 */
[C---:B------:R-:W-:Y:S01]  /*e820*/  IMAD.WIDE R114, R2.reuse, 0x4, R114 ;  /* 0x0000000402727825 */ /* 0x040fe200078e0272 */
[----:B------:R-:W-:Y:S06]  /*e830*/  LDGSTS.E [R17+0x34008], desc[UR16][R116.64], !P2 ;  /* 0x3400800074117fae */ /* 0x000fec000d121850 */
[----:B------:R-:W2:Y:S01]  /*e840*/  LDC R22, c[0x0][0x230] ;  /* 0x00008c00ff167b82 */ /* 0x000ea20000000800 */
[----:B------:R-:W-:Y:S01]  /*e850*/  IMAD.WIDE R110, R2, 0x4, R236 ;  /* 0x00000004026e7825 */ /* 0x000fe200078e02ec */
[----:B------:R-:W-:Y:S01]  /*e860*/  LDGSTS.E [R17+0x3000c], desc[UR16][R114.64], !P0 ;  /* 0x3000c00072117fae */ /* 0x000fe2000c121850 */
[----:B------:R-:W-:-:S02]  /*e870*/  ISETP.GE.U32.AND P2, PT, R20, 0x7ffffef4, PT ;  /* 0x7ffffef41400780c */ /* 0x000fc40003f46070 */
[C---:B------:R-:W-:Y:S01]  /*e880*/  IMAD.WIDE R108, R2.reuse, 0x4, R240 ;  /* 0x00000004026c7825 */ /* 0x040fe200078e02f0 */
[----:B------:R-:W-:Y:S01]  /*e890*/  LDGSTS.E [R17+0x3400c], desc[UR16][R112.64], !P0 ;  /* 0x3400c00070117fae */ /* 0x000fe2000c121850 */
[----:B------:R-:W-:Y:S02]  /*e8a0*/  ISETP.GE.U32.AND P0, PT, R21, 0x7ffffef3, PT ;  /* 0x7ffffef31500780c */ /* 0x000fe40003f06070 */
[----:B------:R-:W-:Y:S01]  /*e8b0*/  IMAD.WIDE R106, R2, 0x4, R242 ;  /* 0x00000004026a7825 */ /* 0x000fe200078e02f2 */
[----:B------:R-:W-:Y:S01]  /*e8c0*/  LDGSTS.E [R17+0x38000], desc[UR16][R110.64], !P1 ;  /* 0x380000006e117fae */ /* 0x000fe2000c921850 */
[----:B-1----:R-:W-:Y:S01]  /*e8d0*/  IADD3 R21, R24, -0xd0, RZ ;  /* 0xffffff3018157810 */ /* 0x002fe20007ffe0ff */
[----:B------:R-:W1:Y:S01]  /*e8e0*/  LDC R243, c[0x0][0x230] ;  /* 0x00008c00fff37b82 */ /* 0x000e620000000800 */
[----:B------:R-:W-:Y:S01]  /*e8f0*/  IMAD.WIDE R104, R2, 0x4, R244 ;  /* 0x0000000402687825 */ /* 0x000fe200078e02f4 */
[----:B------:R-:W-:Y:S03]  /*e900*/  LDGSTS.E [R17+0x3c000], desc[UR16][R108.64], !P1 ;  /* 0x3c0000006c117fae */ /* 0x000fe6000c921850 */
[----:B------:R-:W-:Y:S01]  /*e910*/  VIADD R20, R28, 0xffffff31 ;  /* 0xffffff311c147836 */ /* 0x000fe20000000000 */
[----:B------:R-:W-:Y:S01]  /*e920*/  LDGSTS.E [R17+0x38004], desc[UR16][R106.64], !P6 ;  /* 0x380040006a117fae */ /* 0x000fe2000f121850 */
[----:B------:R-:W-:Y:S01]  /*e930*/  IMAD.WIDE R102, R2, 0x4, R248 ;  /* 0x0000000402667825 */ /* 0x000fe200078e02f8 */
[----:B------:R-:W1:Y:S02]  /*e940*/  LDC R28, c[0x0][0x230] ;  /* 0x00008c00ff1c7b82 */ /* 0x000e640000000800 */
[----:B------:R-:W-:Y:S01]  /*e950*/  LDGSTS.E [R17+0x3c004], desc[UR16][R104.64], !P6 ;  /* 0x3c00400068117fae */ /* 0x000fe2000f121850 */
[----:B------:R-:W-:Y:S01]  /*e960*/  ISETP.GE.U32.AND P1, PT, R20, 0x7ffffef2, PT ;  /* 0x7ffffef21400780c */ /* 0x000fe20003f26070 */
[----:B--2---:R-:W-:Y:S01]  /*e970*/  VIADD R20, R27, 0xffffff13 ;  /* 0xffffff131b147836 */ /* 0x004fe20000000000 */
[----:B------:R-:W-:Y:S01]  /*e980*/  ISETP.GE.U32.AND P6, PT, R21, 0x7ffffef1, PT ;  /* 0x7ffffef11500780c */ /* 0x000fe20003fc6070 */
[----:B------:R-:W-:Y:S01]  /*e990*/  VIADD R21, R23, 0xffffff12 ;  /* 0xffffff1217157836 */ /* 0x000fe20000000000 */
[----:B------:R-:W-:Y:S01]  /*e9a0*/  LDGSTS.E [R17+0x38008], desc[UR16][R102.64], !P5 ;  /* 0x3800800066117fae */ /* 0x000fe2000e921850 */
[----:B------:R-:W2:Y:S03]  /*e9b0*/  LDC R24, c[0x0][0x230] ;  /* 0x00008c00ff187b82 */ /* 0x000ea60000000800 */
[----:B------:R-:W-:Y:S01]  /*e9c0*/  LDGSTS.E [R17+0x3c008], desc[UR16][R100.64], !P5 ;  /* 0x3c00800064117fae */ /* 0x000fe2000e921850 */
[----:B------:R-:W-:-:S03]  /*e9d0*/  ISETP.GE.U32.AND P5, PT, R20, 0x7ffffed4, PT ;  /* 0x7ffffed41400780c */ /* 0x000fc60003fa6070 */
[----:B------:R-:W-:Y:S01]  /*e9e0*/  LDGSTS.E [R17+0x3800c], desc[UR16][R98.64], !P3 ;  /* 0x3800c00062117fae */ /* 0x000fe2000d921850 */
[----:B------:R-:W2:Y:S01]  /*e9f0*/  LDC R27, c[0x0][0x230] ;  /* 0x00008c00ff1b7b82 */ /* 0x000ea20000000800 */
[----:B------:R-:W-:Y:S02]  /*ea00*/  IADD3 R20, R26, -0xef, RZ ;  /* 0xffffff111a147810 */ /* 0x000fe40007ffe0ff */
[----:B------:R-:W-:Y:S01]  /*ea10*/  LDGSTS.E [R17+0x3c00c], desc[UR16][R96.64], !P3 ;  /* 0x3c00c00060117fae */ /* 0x000fe2000d921850 */
[----:B------:R-:W-:Y:S01]  /*ea20*/  ISETP.GE.U32.AND P3, PT, R21, 0x7ffffed3, PT ;  /* 0x7ffffed31500780c */ /* 0x000fe20003f66070 */
[----:B------:R-:W-:Y:S02]  /*ea30*/  VIADD R21, R22, 0xffffff10 ;  /* 0xffffff1016157836 */ /* 0x000fe40000000000 */
[----:B------:R-:W-:Y:S01]  /*ea40*/  LDGSTS.E [R16+0x30000], desc[UR16][R94.64], !P2 ;  /* 0x300000005e107fae */ /* 0x000fe2000d121850 */
[----:B------:R-:W2:Y:S03]  /*ea50*/  LDC R26, c[0x0][0x230] ;  /* 0x00008c00ff1a7b82 */ /* 0x000ea60000000800 */
[----:B------:R-:W-:Y:S04]  /*ea60*/  LDGSTS.E [R16+0x34000], desc[UR16][R92.64], !P2 ;  /* 0x340000005c107fae */ /* 0x000fe8000d121850 */
[----:B------:R-:W-:Y:S01]  /*ea70*/  LDGSTS.E [R16+0x30004], desc[UR16][R90.64], !P0 ;  /* 0x300040005a107fae */ /* 0x000fe2000c121850 */
[----:B------:R-:W2:Y:S03]  /*ea80*/  LDC R23, c[0x0][0x230] ;  /* 0x00008c00ff177b82 */ /* 0x000ea60000000800 */
[----:B------:R-:W-:Y:S01]  /*ea90*/  LDGSTS.E [R16+0x34004], desc[UR16][R88.64], !P0 ;  /* 0x3400400058107fae */ /* 0x000fe2000c121850 */
[----:B------:R-:W-:-:S02]  /*eaa0*/  ISETP.GE.U32.AND P0, PT, R21, 0x7ffffed1, PT ;  /* 0x7ffffed11500780c */ /* 0x000fc40003f06070 */
[----:B------:R-:W-:Y:S01]  /*eab0*/  IADD3 R21, R25, -0xd2, RZ ;  /* 0xffffff2e19157810 */ /* 0x000fe20007ffe0ff */
[----:B------:R-:W-:Y:S01]  /*eac0*/  LDGSTS.E [R16+0x30008], desc[UR16][R86.64], !P1 ;  /* 0x3000800056107fae */ /* 0x000fe2000c921850 */
[----:B------:R-:W-:Y:S01]  /*ead0*/  ISETP.GE.U32.AND P2, PT, R20, 0x7ffffed2, PT ;  /* 0x7ffffed21400780c */ /* 0x000fe20003f46070 */
[----:B------:R-:W2:Y:S01]  /*eae0*/  LDC R25, c[0x0][0x230] ;  /* 0x00008c00ff197b82 */ /* 0x000ea20000000800 */
[----:B------:R-:W-:Y:S01]  /*eaf0*/  VIADD R20, R29, 0xffffff2f ;  /* 0xffffff2f1d147836 */ /* 0x000fe20000000000 */
[----:B------:R-:W-:Y:S06]  /*eb00*/  LDGSTS.E [R16+0x34008], desc[UR16][R84.64], !P1 ;  /* 0x3400800054107fae */ /* 0x000fec000c921850 */
[----:B------:R-:W2:Y:S01]  /*eb10*/  LDC R22, c[0x0][0x230] ;  /* 0x00008c00ff167b82 */ /* 0x000ea20000000800 */
[----:B------:R-:W-:Y:S01]  /*eb20*/  ISETP.GE.U32.AND P1, PT, R20, 0x7ffffef0, PT ;  /* 0x7ffffef01400780c */ /* 0x000fe20003f26070 */
[----:B-1----:R-:W-:Y:S01]  /*eb30*/  VIADD R20, R28, 0xffffff2d ;  /* 0xffffff2d1c147836 */ /* 0x002fe20000000000 */
[----:B------:R-:W-:Y:S04]  /*eb40*/  LDGSTS.E [R16+0x3000c], desc[UR16][R82.64], !P6 ;  /* 0x3000c00052107fae */ /* 0x000fe8000f121850 */
[----:B------:R-:W-:Y:S01]  /*eb50*/  LDGSTS.E [R16+0x3400c], desc[UR16][R80.64], !P6 ;  /* 0x3400c00050107fae */ /* 0x000fe2000f121850 */
[----:B------:R-:W-:Y:S01]  /*eb60*/  ISETP.GE.U32.AND P6, PT, R21, 0x7ffffeef, PT ;  /* 0x7ffffeef1500780c */ /* 0x000fe20003fc6070 */
[----:B----4-:R-:W-:Y:S01]  /*eb70*/  IMAD.WIDE R34, R2, 0x4, R238 ;  /* 0x0000000402227825 */ /* 0x010fe200078e02ee */
[----:B------:R-:W1:Y:S01]  /*eb80*/  LDC R248, c[0x0][0x230] ;  /* 0x00008c00fff87b82 */ /* 0x000e620000000800 */
[----:B------:R-:W-:Y:S02]  /*eb90*/  LDGSTS.E [R16+0x38000], desc[UR16][R78.64], !P5 ;  /* 0x380000004e107fae */ /* 0x000fe4000e921850 */
[----:B--2---:R-:W-:-:S02]  /*eba0*/  VIADD R21, R24, 0xffffff2c ;  /* 0xffffff2c18157836 */ /* 0x004fc40000000000 */
[----:B------:R-:W-:Y:S01]  /*ebb0*/  LDGSTS.E [R16+0x3c000], desc[UR16][R76.64], !P5 ;  /* 0x3c0000004c107fae */ /* 0x000fe2000e921850 */
[----:B------:R-:W-:Y:S02]  /*ebc0*/  ISETP.GE.U32.AND P5, PT, R20, 0x7ffffeee, PT ;  /* 0x7ffffeee1400780c */ /* 0x000fe40003fa6070 */
[----:B------:R-:W-:Y:S01]  /*ebd0*/  IADD3 R20, R27, -0xf1, RZ ;  /* 0xffffff0f1b147810 */ /* 0x000fe20007ffe0ff */
[----:B------:R-:W-:Y:S01]  /*ebe0*/  LDGSTS.E [R16+0x38004], desc[UR16][R74.64], !P3 ;  /* 0x380040004a107fae */ /* 0x000fe2000d921850 */
[----:B------:R-:W2:Y:S01]  /*ebf0*/  LDC R24, c[0x0][0x230] ;  /* 0x00008c00ff187b82 */ /* 0x000ea20000000800 */
[C---:B------:R-:W-:Y:S02]  /*ec00*/  IMAD.WIDE R32, R2.reuse, 0x4, R246 ;  /* 0x0000000402207825 */ /* 0x040fe400078e02f6 */
[----:B------:R-:W-:Y:S02]  /*ec10*/  LDGSTS.E [R16+0x3c004], desc[UR16][R72.64], !P3 ;  /* 0x3c00400048107fae */ /* 0x000fe4000d921850 */
[----:B------:R-:W-:-:S02]  /*ec20*/  IMAD.WIDE R30, R2, 0x4, R250 ;  /* 0x00000004021e7825 */ /* 0x000fc400078e02fa */
[----:B------:R-:W-:Y:S01]  /*ec30*/  LDGSTS.E [R16+0x38008], desc[UR16][R70.64], !P2 ;  /* 0x3800800046107fae */ /* 0x000fe2000d121850 */
[----:B------:R-:W4:Y:S03]  /*ec40*/  LDC R27, c[0x0][0x230] ;  /* 0x00008c00ff1b7b82 */ /* 0x000f260000000800 */
[----:B------:R-:W3:Y:S01]  /*ec50*/  LDL.LU.64 R238, [R1+0x318] ;  /* 0x0003180001ee7983 */ /* 0x000ee20000300a00 */
[----:B------:R-:W-:Y:S01]  /*ec60*/  ISETP.GE.U32.AND P3, PT, R21, 0x7ffffeed, PT ;  /* 0x7ffffeed1500780c */ /* 0x000fe20003f66070 */
[----:B------:R-:W-:Y:S02]  /*ec70*/  IMAD.WIDE R28, R2, 0x4, R12 ;  /* 0x00000004021c7825 */ /* 0x000fe400078e020c */
[----:B------:R-:W-:Y:S01]  /*ec80*/  LDGSTS.E [R16+0x3c008], desc[UR16][R68.64], !P2 ;  /* 0x3c00800044107fae */ /* 0x000fe2000d121850 */
[----:B------:R-:W-:Y:S01]  /*ec90*/  ISETP.GE.U32.AND P2, PT, R20, 0x7ffffed0, PT ;  /* 0x7ffffed01400780c */ /* 0x000fe20003f46070 */
[----:B------:R-:W-:Y:S01]  /*eca0*/  VIADD R20, R26, 0xffffff0d ;  /* 0xffffff0d1a147836 */ /* 0x000fe20000000000 */
[----:B------:R-:W1:Y:S01]  /*ecb0*/  LDC R242, c[0x0][0x230] ;  /* 0x00008c00fff27b82 */ /* 0x000e620000000800 */
[----:B------:R-:W3:Y:S01]  /*ecc0*/  LDL.LU.64 R246, [R1+0x310] ;  /* 0x0003100001f67983 */ /* 0x000ee20000300a00 */
[----:B------:R-:W-:-:S03]  /*ecd0*/  VIADD R21, R23, 0xffffff0e ;  /* 0xffffff0e17157836 */ /* 0x000fc60000000000 */
[----:B------:R-:W3:Y:S03]  /*ece0*/  LDL.LU.64 R250, [R1+0x90] ;  /* 0x0000900001fa7983 */ /* 0x000ee60000300a00 */
[----:B------:R-:W1:Y:S01]  /*ecf0*/  LDC R26, c[0x0][0x230] ;  /* 0x00008c00ff1a7b82 */ /* 0x000e620000000800 */
[----:B------:R-:W-:Y:S04]  /*ed00*/  LDGSTS.E [R16+0x3800c], desc[UR16][R66.64], !P0 ;  /* 0x3800c00042107fae */ /* 0x000fe8000c121850 */
[----:B------:R-:W3:Y:S03]  /*ed10*/  LDL.LU.64 R12, [R1+0x80] ;  /* 0x00008000010c7983 */ /* 0x000ee60000300a00 */
[----:B------:R-:W1:Y:S01]  /*ed20*/  LDC R23, c[0x0][0x230] ;  /* 0x00008c00ff177b82 */ /* 0x000e620000000800 */
[----:B------:R-:W-:Y:S01]  /*ed30*/  LDGSTS.E [R16+0x3c00c], desc[UR16][R64.64], !P0 ;  /* 0x3c00c00040107fae */ /* 0x000fe2000c121850 */
[----:B------:R-:W-:-:S03]  /*ed40*/  ISETP.GE.U32.AND P0, PT, R21, 0x7ffffecf, PT ;  /* 0x7ffffecf1500780c */ /* 0x000fc60003f06070 */
[----:B------:R-:W-:Y:S01]  /*ed50*/  LDGSTS.E [R15+0x30000], desc[UR16][R62.64], !P1 ;  /* 0x300000003e0f7fae */ /* 0x000fe2000c921850 */
[----:B------:R-:W-:Y:S02]  /*ed60*/  IADD3 R21, R22, -0xf4, RZ ;  /* 0xffffff0c16157810 */ /* 0x000fe40007ffe0ff */
[----:B------:R-:W1:Y:S01]  /*ed70*/  LDC R22, c[0x0][0x230] ;  /* 0x00008c00ff167b82 */ /* 0x000e620000000800 */
[----:B------:R-:W-:Y:S01]  /*ed80*/  LDGSTS.E [R15+0x34000], desc[UR16][R60.64], !P1 ;  /* 0x340000003c0f7fae */ /* 0x000fe2000c921850 */
[----:B------:R-:W-:Y:S01]  /*ed90*/  ISETP.GE.U32.AND P1, PT, R20, 0x7ffffece, PT ;  /* 0x7ffffece1400780c */ /* 0x000fe20003f26070 */
[----:B------:R-:W-:Y:S02]  /*eda0*/  VIADD R20, R25, 0xffffff2b ;  /* 0xffffff2b19147836 */ /* 0x000fe40000000000 */
[----:B------:R-:W-:-:S03]  /*edb0*/  IMAD.WIDE R58, R2, 0x4, R58 ;  /* 0x00000004023a7825 */ /* 0x000fc600078e023a */
[----:B------:R-:W1:Y:S01]  /*edc0*/  LDC R25, c[0x0][0x230] ;  /* 0x00008c00ff197b82 */ /* 0x000e620000000800 */
[C---:B------:R-:W-:Y:S01]  /*edd0*/  IMAD.WIDE R56, R2.reuse, 0x4, R44 ;  /* 0x0000000402387825 */ /* 0x040fe200078e022c */
[----:B------:R-:W-:Y:S03]  /*ede0*/  LDGSTS.E [R15+0x30004], desc[UR16][R58.64], !P6 ;  /* 0x300040003a0f7fae */ /* 0x000fe6000f121850 */
[C---:B------:R-:W-:Y:S01]  /*edf0*/  IMAD.WIDE R50, R2.reuse, 0x4, R50 ;  /* 0x0000000402327825 */ /* 0x040fe200078e0232 */
[----:B------:R-:W-:Y:S03]  /*ee00*/  LDGSTS.E [R15+0x34004], desc[UR16][R56.64], !P6 ;  /* 0x34004000380f7fae */ /* 0x000fe6000f121850 */
[----:B------:R-:W-:Y:S01]  /*ee10*/  IMAD.WIDE R48, R2, 0x4, R48 ;  /* 0x0000000402307825 */ /* 0x000fe200078e0230 */
[----:B------:R-:W-:Y:S01]  /*ee20*/  LDGSTS.E [R15+0x30008], desc[UR16][R54.64], !P5 ;  /* 0x30008000360f7fae */ /* 0x000fe2000e921850 */
[----:B------:R-:W-:-:S02]  /*ee30*/  ISETP.GE.U32.AND P6, PT, R21, 0x7ffffecd, PT ;  /* 0x7ffffecd1500780c */ /* 0x000fc40003fc6070 */
[----:B------:R-:W-:Y:S01]  /*ee40*/  IMAD.WIDE R46, R2, 0x4, R46 ;  /* 0x00000004022e7825 */ /* 0x000fe200078e022e */
[----:B------:R-:W-:Y:S01]  /*ee50*/  LDGSTS.E [R15+0x34008], desc[UR16][R52.64], !P5 ;  /* 0x34008000340f7fae */ /* 0x000fe2000e921850 */
[----:B------:R-:W-:Y:S02]  /*ee60*/  ISETP.GE.U32.AND P5, PT, R20, 0x7ffffeec, PT ;  /* 0x7ffffeec1400780c */ /* 0x000fe40003fa6070 */
[----:B------:R-:W-:Y:S01]  /*ee70*/  IMAD.WIDE R44, R2, 0x4, R232 ;  /* 0x00000004022c7825 */ /* 0x000fe200078e02e8 */
[----:B----4-:R-:W-:Y:S01]  /*ee80*/  IADD3 R20, R27, -0xd7, RZ ;  /* 0xffffff291b147810 */ /* 0x010fe20007ffe0ff */
[----:B------:R-:W-:Y:S01]  /*ee90*/  LDGSTS.E [R15+0x3000c], desc[UR16][R50.64], !P3 ;  /* 0x3000c000320f7fae */ /* 0x000fe2000d921850 */
[----:B------:R-:W4:Y:S01]  /*eea0*/  LDC R233, c[0x0][0x230] ;  /* 0x00008c00ffe97b82 */ /* 0x000f220000000800 */
[----:B--2---:R-:W-:Y:S02]  /*eeb0*/  VIADD R21, R24, 0xffffff2a ;  /* 0xffffff2a18157836 */ /* 0x004fe40000000000 */
[----:B------:R-:W-:Y:S01]  /*eec0*/  LDGSTS.E [R15+0x3400c], desc[UR16][R48.64], !P3 ;  /* 0x3400c000300f7fae */ /* 0x000fe2000d921850 */
[----:B------:R-:W-:-:S03]  /*eed0*/  IMAD.WIDE R42, R2, 0x4, R42 ;  /* 0x00000004022a7825 */ /* 0x000fc600078e022a */
[----:B------:R-:W-:Y:S01]  /*eee0*/  LDGSTS.E [R15+0x38000], desc[UR16][R46.64], !P2 ;  /* 0x380000002e0f7fae */ /* 0x000fe2000d121850 */
[----:B------:R-:W-:Y:S01]  /*eef0*/  IMAD.WIDE R40, R2, 0x4, R40 ;  /* 0x0000000402287825 */ /* 0x000fe200078e0228 */
[----:B------:R-:W-:Y:S01]  /*ef00*/  ISETP.GE.U32.AND P3, PT, R21, 0x7ffffeeb, PT ;  /* 0x7ffffeeb1500780c */ /* 0x000fe20003f66070 */
[----:B------:R-:W2:Y:S01]  /*ef10*/  LDC R232, c[0x0][0x230] ;  /* 0x00008c00ffe87b82 */ /* 0x000ea20000000800 */
[----:B------:R-:W-:Y:S01]  /*ef20*/  LDGSTS.E [R15+0x3c000], desc[UR16][R44.64], !P2 ;  /* 0x3c0000002c0f7fae */ /* 0x000fe2000d121850 */
[----:B------:R-:W-:Y:S01]  /*ef30*/  ISETP.GE.U32.AND P2, PT, R20, 0x7ffffeea, PT ;  /* 0x7ffffeea1400780c */ /* 0x000fe20003f46070 */
[----:B-1----:R-:W-:Y:S02]  /*ef40*/  VIADD R20, R26, 0xffffff0b ;  /* 0xffffff0b1a147836 */ /* 0x002fe40000000000 */
[----:B------:R-:W-:Y:S01]  /*ef50*/  VIADD R21, R23, 0xffffff28 ;  /* 0xffffff2817157836 */ /* 0x000fe20000000000 */
[----:B------:R-:W-:Y:S04]  /*ef60*/  LDGSTS.E [R15+0x38004], desc[UR16][R42.64], !P0 ;  /* 0x380040002a0f7fae */ /* 0x000fe8000c121850 */
[----:B------:R-:W-:Y:S01]  /*ef70*/  LDGSTS.E [R15+0x3c004], desc[UR16][R40.64], !P0 ;  /* 0x3c004000280f7fae */ /* 0x000fe2000c121850 */
[----:B------:R-:W-:-:S03]  /*ef80*/  ISETP.GE.U32.AND P0, PT, R21, 0x7ffffee9, PT ;  /* 0x7ffffee91500780c */ /* 0x000fc60003f06070 */
[----:B------:R-:W-:Y:S01]  /*ef90*/  LDGSTS.E [R15+0x38008], desc[UR16][R38.64], !P1 ;  /* 0x38008000260f7fae */ /* 0x000fe2000c921850 */
[----:B------:R-:W-:-:S03]  /*efa0*/  IMAD.WIDE R26, R2, 0x4, R188 ;  /* 0x00000004021a7825 */ /* 0x000fc600078e02bc */
[----:B------:R-:W-:Y:S01]  /*efb0*/  LDGSTS.E [R15+0x3c008], desc[UR16][R36.64], !P1 ;  /* 0x3c008000240f7fae */ /* 0x000fe2000c921850 */
[----:B------:R-:W-:Y:S01]  /*efc0*/  ISETP.GE.U32.AND P1, PT, R20, 0x7ffffecc, PT ;  /* 0x7ffffecc1400780c */ /* 0x000fe20003f26070 */
[----:B------:R-:W-:Y:S01]  /*efd0*/  VIADD R20, R25, 0xffffff09 ;  /* 0xffffff0919147836 */ /* 0x000fe20000000000 */
[----:B------:R-:W-:Y:S01]  /*efe0*/  IADD3 R21, R22, -0xf6, RZ ;  /* 0xffffff0a16157810 */ /* 0x000fe20007ffe0ff */
[----:B------:R-:W-:Y:S01]  /*eff0*/  LDGSTS.E [R15+0x3800c], desc[UR16][R34.64], !P6 ;  /* 0x3800c000220f7fae */ /* 0x000fe2000f121850 */
[----:B------:R-:W-:-:S03]  /*f000*/  IMAD.WIDE R24, R2, 0x4, R186 ;  /* 0x0000000402187825 */ /* 0x000fc600078e02ba */
[----:B------:R-:W2:Y:S01]  /*f010*/  LDL.LU.64 R188, [R1+0x70] ;  /* 0x0000700001bc7983 */ /* 0x000ea20000300a00 */
[----:B------:R-:W-:-:S03]  /*f020*/  IMAD.WIDE R22, R2, 0x4, R234 ;  /* 0x0000000402167825 */ /* 0x000fc600078e02ea */
[----:B------:R-:W-:Y:S01]  /*f030*/  LDGSTS.E [R15+0x3c00c], desc[UR16][R32.64], !P6 ;  /* 0x3c00c000200f7fae */ /* 0x000fe2000f121850 */
[----:B------:R-:W-:-:S03]  /*f040*/  ISETP.GE.U32.AND P6, PT, R21, 0x7ffffecb, PT ;  /* 0x7ffffecb1500780c */ /* 0x000fc60003fc6070 */
[----:B------:R-:W2:Y:S04]  /*f050*/  LDL.LU.64 R186, [R1+0x60] ;  /* 0x0000600001ba7983 */ /* 0x000ea80000300a00 */
[----:B------:R-:W-:Y:S04]  /*f060*/  LDGSTS.E [R14+0x30000], desc[UR16][R30.64], !P5 ;  /* 0x300000001e0e7fae */ /* 0x000fe8000e921850 */
[----:B------:R-:W-:Y:S01]  /*f070*/  LDGSTS.E [R14+0x34000], desc[UR16][R28.64], !P5 ;  /* 0x340000001c0e7fae */ /* 0x000fe2000e921850 */
[----:B------:R-:W-:Y:S01]  /*f080*/  ISETP.GE.U32.AND P5, PT, R20, 0x7ffffeca, PT ;  /* 0x7ffffeca1400780c */ /* 0x000fe20003fa6070 */
[----:B---3--:R-:W-:-:S02]  /*f090*/  IMAD.WIDE R20, R2, 0x4, R10 ;  /* 0x0000000402147825 */ /* 0x008fc400078e020a */
[----:B------:R-:W3:Y:S04]  /*f0a0*/  LDL.LU.64 R234, [R1+0x50] ;  /* 0x0000500001ea7983 */ /* 0x000ee80000300a00 */
[----:B------:R-:W3:Y:S01]  /*f0b0*/  LDL.LU.64 R10, [R1+0x20] ;  /* 0x00002000010a7983 */ /* 0x000ee20000300a00 */
[----:B----4-:R-:W-:Y:S01]  /*f0c0*/  VIADD R233, R233, 0xffffff08 ;  /* 0xffffff08e9e97836 */ /* 0x010fe20000000000 */
[----:B--2---:R-:W-:Y:S02]  /*f0d0*/  IADD3 R232, R232, -0xd9, RZ ;  /* 0xffffff27e8e87810 */ /* 0x004fe40007ffe0ff */
[----:B------:R-:W-:Y:S04]  /*f0e0*/  LDGSTS.E [R14+0x30004], desc[UR16][R26.64], !P3 ;  /* 0x300040001a0e7fae */ /* 0x000fe8000d921850 */
[----:B------:R-:W-:Y:S01]  /*f0f0*/  LDGSTS.E [R14+0x34004], desc[UR16][R24.64], !P3 ;  /* 0x34004000180e7fae */ /* 0x000fe2000d921850 */
[----:B------:R-:W-:-:S03]  /*f100*/  ISETP.GE.U32.AND P3, PT, R233, 0x7ffffec9, PT ;  /* 0x7ffffec9e900780c */ /* 0x000fc60003f66070 */
[----:B------:R-:W-:Y:S04]  /*f110*/  LDGSTS.E [R14+0x30008], desc[UR16][R22.64], !P2 ;  /* 0x30008000160e7fae */ /* 0x000fe8000d121850 */
[----:B------:R-:W-:Y:S01]  /*f120*/  LDGSTS.E [R14+0x34008], desc[UR16][R20.64], !P2 ;  /* 0x34008000140e7fae */ /* 0x000fe2000d121850 */
[----:B------:R-:W-:Y:S01]  /*f130*/  ISETP.GE.U32.AND P2, PT, R232, 0x7ffffee8, PT ;  /* 0x7ffffee8e800780c */ /* 0x000fe20003f46070 */
[----:B------:R-:W-:Y:S02]  /*f140*/  VIADD R243, R243, 0xffffff26 ;  /* 0xffffff26f3f37836 */ /* 0x000fe40000000000 */
[C---:B------:R-:W-:Y:S02]  /*f150*/  IMAD.WIDE R232, R2.reuse, 0x4, R238 ;  /* 0x0000000402e87825 */ /* 0x040fe400078e02ee */
[----:B------:R-:W2:Y:S04]  /*f160*/  LDL.LU.64 R238, [R1+0x30] ;  /* 0x0000300001ee7983 */ /* 0x000ea80000300a00 */
[----:B------:R-:W-:Y:S01]  /*f170*/  LDGSTS.E [R14+0x3000c], desc[UR16][R232.64], !P0 ;  /* 0x3000c000e80e7fae */ /* 0x000fe2000c121850 */
[----:B------:R-:W-:-:S03]  /*f180*/  IMAD.WIDE R236, R2, 0x4, R246 ;  /* 0x0000000402ec7825 */ /* 0x000fc600078e02f6 */
[----:B------:R-:W4:Y:S01]  /*f190*/  LDL.LU.64 R246, [R1+0x40] ;  /* 0x0000400001f67983 */ /* 0x000f220000300a00 */
[----:B------:R-:W-:-:S03]  /*f1a0*/  IMAD.WIDE R240, R2, 0x4, R250 ;  /* 0x0000000402f07825 */ /* 0x000fc600078e02fa */
[----:B------:R-:W4:Y:S04]  /*f1b0*/  LDL.LU.64 R250, [R1+0x308] ;  /* 0x0003080001fa7983 */ /* 0x000f280000300a00 */
[----:B------:R-:W-:Y:S01]  /*f1c0*/  LDGSTS.E [R14+0x3400c], desc[UR16][R236.64], !P0 ;  /* 0x3400c000ec0e7fae */ /* 0x000fe2000c121850 */
[----:B------:R-:W-:-:S03]  /*f1d0*/  IMAD.WIDE R244, R2, 0x4, R12 ;  /* 0x0000000402f47825 */ /* 0x000fc600078e020c */
[----:B------:R-:W4:Y:S01]  /*f1e0*/  LDL.LU.64 R12, [R1+0x300] ;  /* 0x00030000010c7983 */ /* 0x000f220000300a00 */
[----:B------:R-:W-:Y:S02]  /*f1f0*/  ISETP.GE.U32.AND P0, PT, R243, 0x7ffffee7, PT ;  /* 0x7ffffee7f300780c */ /* 0x000fe40003f06070 */
[----:B------:R-:W-:Y:S01]  /*f200*/  IADD3 R243, R248, -0xdc, RZ ;  /* 0xffffff24f8f37810 */ /* 0x000fe20007ffe0ff */
[----:B------:R-:W-:Y:S04]  /*f210*/  LDGSTS.E [R14+0x38000], desc[UR16][R240.64], !P1 ;  /* 0x38000000f00e7fae */ /* 0x000fe8000c921850 */
[----:B------:R-:W-:Y:S01]  /*f220*/  LDGSTS.E [R14+0x3c000], desc[UR16][R244.64], !P1 ;  /* 0x3c000000f40e7fae */ /* 0x000fe2000c921850 */
[----:B------:R-:W-:-:S05]  /*f230*/  IMAD.WIDE R248, R2, 0x4, R188 ;  /* 0x0000000402f87825 */ /* 0x000fca00078e02bc */
[----:B------:R-:W-:Y:S01]  /*f240*/  LDGSTS.E [R14+0x38004], desc[UR16][R248.64], !P6 ;  /* 0x38004000f80e7fae */ /* 0x000fe2000f121850 */
[----:B------:R-:W-:-:S05]  /*f250*/  IMAD.WIDE R196, R2, 0x4, R186 ;  /* 0x0000000402c47825 */ /* 0x000fca00078e02ba */
[----:B------:R2:W-:Y:S04]  /*f260*/  STL.64 [R1], R196 ;  /* 0x000000c401007387 */ /* 0x0005e80000100a00 */
[----:B------:R-:W4:Y:S01]  /*f270*/  LDL.LU.64 R188, [R1+0x2f8] ;  /* 0x0002f80001bc7983 */ /* 0x000f220000300a00 */
[----:B---3--:R-:W-:-:S03]  /*f280*/  IMAD.WIDE R194, R2, 0x4, R234 ;  /* 0x0000000402c27825 */ /* 0x008fc600078e02ea */
[----:B------:R2:W-:Y:S01]  /*f290*/  LDGSTS.E [R14+0x3c004], desc[UR16][R196.64], !P6 ;  /* 0x3c004000c40e7fae */ /* 0x0005e2000f121850 */
[----:B------:R-:W-:-:S03]  /*f2a0*/  IMAD.WIDE R192, R2, 0x4, R10 ;  /* 0x0000000402c07825 */ /* 0x000fc600078e020a */
[----:B------:R4:W-:Y:S04]  /*f2b0*/  LDGSTS.E [R14+0x38008], desc[UR16][R194.64], !P5 ;  /* 0x38008000c20e7fae */ /* 0x0009e8000e921850 */
[----:B------:R-:W3:Y:S04]  /*f2c0*/  LDL.LU.64 R10, [R1+0x2f0] ;  /* 0x0002f000010a7983 */ /* 0x000ee80000300a00 */
[----:B------:R4:W-:Y:S04]  /*f2d0*/  STL.64 [R1+0x10], R194 ;  /* 0x000010c201007387 */ /* 0x0009e80000100a00 */
[----:B------:R-:W3:Y:S04]  /*f2e0*/  LDL.LU.64 R186, [R1+0x2e8] ;  /* 0x0002e80001ba7983 */ /* 0x000ee80000300a00 */
[----:B------:R1:W-:Y:S04]  /*f2f0*/  STL.64 [R1+0x20], R192 ;  /* 0x000020c001007387 */ /* 0x0003e80000100a00 */
[----:B------:R-:W3:Y:S04]  /*f300*/  LDL.LU.64 R234, [R1+0x2e0] ;  /* 0x0002e00001ea7983 */ /* 0x000ee80000300a00 */
[----:B------:R1:W-:Y:S01]  /*f310*/  LDGSTS.E [R14+0x3c008], desc[UR16][R192.64], !P5 ;  /* 0x3c008000c00e7fae */ /* 0x0003e2000e921850 */
[----:B--2---:R-:W-:-:S04]  /*f320*/  IMAD.WIDE R196, R2, 0x4, R238 ;  /* 0x0000000402c47825 */ /* 0x004fc800078e02ee */
[C---:B----4-:R-:W-:Y:S01]  /*f330*/  IMAD.WIDE R194, R2.reuse, 0x4, R246 ;  /* 0x0000000402c27825 */ /* 0x050fe200078e02f6 */
[----:B------:R-:W-:Y:S03]  /*f340*/  STL.64 [R1+0x30], R196 ;  /* 0x000030c401007387 */ /* 0x000fe60000100a00 */
[C---:B-1----:R-:W-:Y:S01]  /*f350*/  IMAD.WIDE R192, R2.reuse, 0x4, R250 ;  /* 0x0000000402c07825 */ /* 0x042fe200078e02fa */
[----:B------:R-:W-:Y:S04]  /*f360*/  STL.64 [R1+0x40], R194 ;  /* 0x000040c201007387 */ /* 0x000fe80000100a00 */
[----:B------:R-:W-:Y:S01]  /*f370*/  STL.64 [R1+0x50], R192 ;  /* 0x000050c001007387 */ /* 0x000fe20000100a00 */
[----:B------:R-:W-:-:S03]  /*f380*/  IMAD.WIDE R12, R2, 0x4, R12 ;  /* 0x00000004020c7825 */ /* 0x000fc600078e020c */
[----:B------:R-:W2:Y:S04]  /*f390*/  LDL.LU.64 R246, [R1+0x2b8] ;  /* 0x0002b80001f67983 */ /* 0x000ea80000300a00 */
[----:B------:R1:W-:Y:S04]  /*f3a0*/  STL.64 [R1+0x60], R12 ;  /* 0x0000600c01007387 */ /* 0x0003e80000100a00 */
[----:B------:R-:W4:Y:S04]  /*f3b0*/  LDL.LU.64 R238, [R1+0x2a8] ;  /* 0x0002a80001ee7983 */ /* 0x000f280000300a00 */
[----:B------:R-:W-:Y:S04]  /*f3c0*/  LDGSTS.E [R14+0x3800c], desc[UR16][R196.64], !P3 ;  /* 0x3800c000c40e7fae */ /* 0x000fe8000d921850 */
[----:B------:R-:W-:Y:S04]  /*f3d0*/  LDGSTS.E [R14+0x3c00c], desc[UR16][R194.64], !P3 ;  /* 0x3c00c000c20e7fae */ /* 0x000fe8000d921850 */
[----:B------:R1:W-:Y:S04]  /*f3e0*/  LDGSTS.E [R9+0x30000], desc[UR16][R192.64], !P2 ;  /* 0x30000000c0097fae */ /* 0x0003e8000d121850 */
[----:B------:R-:W-:Y:S04]  /*f3f0*/  LDGSTS.E [R9+0x34000], desc[UR16][R12.64], !P2 ;  /* 0x340000000c097fae */ /* 0x000fe8000d121850 */
[----:B------:R-:W4:Y:S04]  /*f400*/  LDL.LU.64 R250, [R1+0xd0] ;  /* 0x0000d00001fa7983 */ /* 0x000f280000300a00 */
[----:B-1----:R-:W4:Y:S01]  /*f410*/  LDL.LU.64 R12, [R1+0xe8] ;  /* 0x0000e800010c7983 */ /* 0x002f220000300a00 */
[----:B------:R-:W-:-:S05]  /*f420*/  IMAD.WIDE R192, R2, 0x4, R188 ;  /* 0x0000000402c07825 */ /* 0x000fca00078e02bc */
[----:B------:R-:W-:Y:S04]  /*f430*/  STL.64 [R1+0x70], R192 ;  /* 0x000070c001007387 */ /* 0x000fe80000100a00 */
[----:B------:R-:W-:Y:S01]  /*f440*/  LDGSTS.E [R9+0x30004], desc[UR16][R192.64], !P0 ;  /* 0x30004000c0097fae */ /* 0x000fe2000c121850 */
[----:B---3--:R-:W-:-:S04]  /*f450*/  IMAD.WIDE R10, R2, 0x4, R10 ;  /* 0x00000004020a7825 */ /* 0x008fc800078e020a */
[C---:B------:R-:W-:Y:S01]  /*f460*/  IMAD.WIDE R188, R2.reuse, 0x4, R186 ;  /* 0x0000000402bc7825 */ /* 0x040fe200078e02ba */
[----:B------:R1:W-:Y:S04]  /*f470*/  STL.64 [R1+0x80], R10 ;  /* 0x0000800a01007387 */ /* 0x0003e80000100a00 */
[----:B------:R3:W-:Y:S01]  /*f480*/  STL.64 [R1+0x90], R188 ;  /* 0x000090bc01007387 */ /* 0x0007e20000100a00 */
[----:B------:R-:W-:-:S03]  /*f490*/  IMAD.WIDE R186, R2, 0x4, R234 ;  /* 0x0000000402ba7825 */ /* 0x000fc600078e02ea */
[----:B------:R-:W4:Y:S04]  /*f4a0*/  LDL.LU.64 R194, [R1+0x100] ;  /* 0x0001000001c27983 */ /* 0x000f280000300a00 */
[----:B------:R4:W-:Y:S04]  /*f4b0*/  LDGSTS.E [R9+0x34004], desc[UR16][R10.64], !P0 ;  /* 0x340040000a097fae */ /* 0x0009e8000c121850 */
[----:B------:R4:W-:Y:S04]  /*f4c0*/  STL.64 [R1+0xa0], R186 ;  /* 0x0000a0ba01007387 */ /* 0x0009e80000100a00 */
[----:B-1----:R-:W4:Y:S04]  /*f4d0*/  LDL.LU.64 R10, [R1+0x118] ;  /* 0x00011800010a7983 */ /* 0x002f280000300a00 */
[----:B------:R-:W4:Y:S04]  /*f4e0*/  LDL.LU.64 R192, [R1+0x130] ;  /* 0x0001300001c07983 */ /* 0x000f280000300a00 */
[----:B------:R-:W4:Y:S01]  /*f4f0*/  LDL.LU.64 R234, [R1+0x168] ;  /* 0x0001680001ea7983 */ /* 0x000f220000300a00 */
[----:B------:R-:W-:-:S05]  /*f500*/  VIADD R242, R242, 0xffffff25 ;  /* 0xffffff25f2f27836 */ /* 0x000fca0000000000 */
[----:B------:R-:W-:Y:S01]  /*f510*/  ISETP.GE.U32.AND P1, PT, R242, 0x7ffffee6, PT ;  /* 0x7ffffee6f200780c */ /* 0x000fe20003f26070 */
[----:B------:R-:W-:Y:S02]  /*f520*/  VIADD R242, R185, 0xffffff07 ;  /* 0xffffff07b9f27836 */ /* 0x000fe40000000000 */
[----:B------:R-:W1:Y:S10]  /*f530*/  LDC R185, c[0x0][0x230] ;  /* 0x00008c00ffb97b82 */ /* 0x000e740000000800 */
[----:B------:R-:W-:Y:S01]  /*f540*/  LDGSTS.E [R9+0x30008], desc[UR16][R188.64], !P1 ;  /* 0x30008000bc097fae */ /* 0x000fe2000c921850 */
[----:B------:R-:W-:-:S03]  /*f550*/  ISETP.GE.U32.AND P5, PT, R242, 0x7ffffec8, PT ;  /* 0x7ffffec8f200780c */ /* 0x000fc60003fa6070 */
[----:B---3--:R-:W3:Y:S01]  /*f560*/  LDL.LU.64 R188, [R1+0x230] ;  /* 0x0002300001bc7983 */ /* 0x008ee20000300a00 */
[----:B------:R-:W-:Y:S02]  /*f570*/  VIADD R242, R184, 0xffffff06 ;  /* 0xffffff06b8f27836 */ /* 0x000fe40000000000 */
[----:B------:R-:W4:Y:S01]  /*f580*/  LDC R184, c[0x0][0x230] ;  /* 0x00008c00ffb87b82 */ /* 0x000f220000000800 */
[----:B------:R-:W-:Y:S01]  /*f590*/  ISETP.GE.U32.AND P6, PT, R243, 0x7ffffee5, PT ;  /* 0x7ffffee5f300780c */ /* 0x000fe20003fc6070 */
[----:B------:R-:W-:Y:S01]  /*f5a0*/  VIADD R243, R190, 0xffffff04 ;  /* 0xffffff04bef37836 */ /* 0x000fe20000000000 */
[----:B------:R-:W-:Y:S01]  /*f5b0*/  ISETP.GE.U32.AND P3, PT, R242, 0x7ffffec7, PT ;  /* 0x7ffffec7f200780c */ /* 0x000fe20003f66070 */
[----:B------:R4:W-:Y:S03]  /*f5c0*/  LDGSTS.E [R9+0x34008], desc[UR16][R186.64], !P1 ;  /* 0x34008000ba097fae */ /* 0x0009e6000c921850 */
[----:B------:R-:W-:Y:S01]  /*f5d0*/  ISETP.GE.U32.AND P0, PT, R243, 0x7ffffec5, PT ;  /* 0x7ffffec5f300780c */ /* 0x000fe20003f06070 */
[----:B------:R-:W3:Y:S01]  /*f5e0*/  LDC R190, c[0x0][0x230] ;  /* 0x00008c00ffbe7b82 */ /* 0x000ee20000000800 */
[----:B-1----:R-:W-:Y:S01]  /*f5f0*/  IADD3 R243, R185, -0xde, RZ ;  /* 0xffffff22b9f37810 */ /* 0x002fe20007ffe0ff */
[----:B--2---:R-:W-:-:S04]  /*f600*/  IMAD.WIDE R246, R2, 0x4, R246 ;  /* 0x0000000402f67825 */ /* 0x004fc800078e02f6 */
[C---:B----4-:R-:W-:Y:S01]  /*f610*/  IMAD.WIDE R200, R2.reuse, 0x4, R238 ;  /* 0x0000000402c87825 */ /* 0x050fe200078e02ee */
[----:B------:R-:W-:Y:S03]  /*f620*/  LDGSTS.E [R9+0x3000c], desc[UR16][R246.64], !P6 ;  /* 0x3000c000f6097fae */ /* 0x000fe6000f121850 */
[C---:B------:R-:W-:Y:S01]  /*f630*/  IMAD.WIDE R198, R2.reuse, 0x4, R250 ;  /* 0x0000000402c67825 */ /* 0x040fe200078e02fa */
[----:B------:R-:W2:Y:S03]  /*f640*/  LDL.LU.64 R238, [R1+0x228] ;  /* 0x0002280001ee7983 */ /* 0x000ea60000300a00 */
[C---:B------:R-:W-:Y:S01]  /*f650*/  IMAD.WIDE R196, R2.reuse, 0x4, R12 ;  /* 0x0000000402c47825 */ /* 0x040fe200078e020c */
[----:B------:R-:W-:Y:S03]  /*f660*/  STL.64 [R1+0xb0], R246 ;  /* 0x0000b0f601007387 */ /* 0x000fe60000100a00 */
[----:B------:R-:W-:Y:S01]  /*f670*/  IMAD.WIDE R10, R2, 0x4, R10 ;  /* 0x00000004020a7825 */ /* 0x000fe200078e020a */
[----:B------:R-:W-:Y:S01]  /*f680*/  STL.64 [R1+0xc0], R200 ;  /* 0x0000c0c801007387 */ /* 0x000fe20000100a00 */
[----:B------:R-:W-:Y:S01]  /*f690*/  IADD3 R242, R252, -0xfb, RZ ;  /* 0xffffff05fcf27810 */ /* 0x000fe20007ffe0ff */
[----:B------:R-:W1:Y:S02]  /*f6a0*/  LDC R186, c[0x0][0x230] ;  /* 0x00008c00ffba7b82 */ /* 0x000e640000000800 */
[----:B------:R-:W4:Y:S04]  /*f6b0*/  LDL.LU.64 R250, [R1+0x2c8] ;  /* 0x0002c80001fa7983 */ /* 0x000f280000300a00 */
[----:B------:R-:W4:Y:S02]  /*f6c0*/  LDL.LU.64 R12, [R1+0x2d8] ;  /* 0x0002d800010c7983 */ /* 0x000f240000300a00 */
[----:B------:R-:W1:Y:S02]  /*f6d0*/  LDC R252, c[0x0][0x230] ;  /* 0x00008c00fffc7b82 */ /* 0x000e640000000800 */
[----:B------:R-:W-:Y:S01]  /*f6e0*/  LDGSTS.E [R9+0x3400c], desc[UR16][R200.64], !P6 ;  /* 0x3400c000c8097fae */ /* 0x000fe2000f121850 */
[----:B------:R-:W-:-:S03]  /*f6f0*/  ISETP.GE.U32.AND P6, PT, R243, 0x7ffffee3, PT ;  /* 0x7ffffee3f300780c */ /* 0x000fc60003fc6070 */
[----:B------:R-:W-:Y:S04]  /*f700*/  STL.64 [R1+0xd0], R198 ;  /* 0x0000d0c601007387 */ /* 0x000fe80000100a00 */
[----:B------:R-:W-:Y:S01]  /*f710*/  LDGSTS.E [R9+0x38000], desc[UR16][R198.64], !P5 ;  /* 0x38000000c6097fae */ /* 0x000fe2000e921850 */
[----:B------:R-:W-:-:S03]  /*f720*/  VIADD R243, R184, 0xffffff20 ;  /* 0xffffff20b8f37836 */ /* 0x000fc60000000000 */
[----:B------:R3:W-:Y:S04]  /*f730*/  STL.64 [R1+0xe8], R196 ;  /* 0x0000e8c401007387 */ /* 0x0007e80000100a00 */
[----:B------:R3:W-:Y:S04]  /*f740*/  LDGSTS.E [R9+0x3c000], desc[UR16][R196.64], !P5 ;  /* 0x3c000000c4097fae */ /* 0x0007e8000e921850 */
[----:B------:R-:W4:Y:S04]  /*f750*/  LDL R187, [R1+0x708] ;  /* 0x0007080001bb7983 */ /* 0x000f280000100800 */
[----:B------:R-:W4:Y:S01]  /*f760*/  LDL.LU.64 R184, [R1+0x2d0] ;  /* 0x0002d00001b87983 */ /* 0x000f220000300a00 */
[----:B---3--:R-:W-:-:S03]  /*f770*/  IMAD.WIDE R196, R2, 0x4, R194 ;  /* 0x0000000402c47825 */ /* 0x008fc600078e02c2 */
[----:B------:R-:W3:Y:S01]  /*f780*/  LDL.LU.64 R246, [R1+0x2c0] ;  /* 0x0002c00001f67983 */ /* 0x000ee20000300a00 */
[----:B------:R-:W-:-:S03]  /*f790*/  IMAD.WIDE R194, R2, 0x4, R192 ;  /* 0x0000000402c27825 */ /* 0x000fc600078e02c0 */
[----:B------:R-:W-:Y:S01]  /*f7a0*/  STL.64 [R1+0x100], R196 ;  /* 0x000100c401007387 */ /* 0x000fe20000100a00 */
[----:B------:R-:W-:-:S03]  /*f7b0*/  IMAD.WIDE R192, R2, 0x4, R234 ;  /* 0x0000000402c07825 */ /* 0x000fc600078e02ea */
[----:B------:R1:W-:Y:S04]  /*f7c0*/  STL.64 [R1+0x118], R10 ;  /* 0x0001180a01007387 */ /* 0x0003e80000100a00 */
[----:B------:R-:W3:Y:S04]  /*f7d0*/  LDL.LU.64 R234, [R1+0x2b0] ;  /* 0x0002b00001ea7983 */ /* 0x000ee80000300a00 */
[----:B------:R-:W-:Y:S04]  /*f7e0*/  LDGSTS.E [R9+0x38004], desc[UR16][R196.64], !P3 ;  /* 0x38004000c4097fae */ /* 0x000fe8000d921850 */
[----:B------:R1:W-:Y:S04]  /*f7f0*/  STL.64 [R1+0x130], R194 ;  /* 0x000130c201007387 */ /* 0x0003e80000100a00 */
[----:B------:R-:W-:Y:S04]  /*f800*/  LDGSTS.E [R9+0x3c004], desc[UR16][R10.64], !P3 ;  /* 0x3c0040000a097fae */ /* 0x000fe8000d921850 */
[----:B------:R2:W-:Y:S04]  /*f810*/  STL.64 [R1+0x168], R192 ;  /* 0x000168c001007387 */ /* 0x0005e80000100a00 */
[----:B-1----:R-:W3:Y:S01]  /*f820*/  LDL.LU.64 R10, [R1+0x2a0] ;  /* 0x0002a000010a7983 */ /* 0x002ee20000300a00 */
[----:B------:R-:W-:-:S13]  /*f830*/  ISETP.GE.U32.AND P2, PT, R242, 0x7ffffec6, PT ;  /* 0x7ffffec6f200780c */ /* 0x000fda0003f46070 */
[----:B------:R1:W-:Y:S01]  /*f840*/  LDGSTS.E [R9+0x38008], desc[UR16][R194.64], !P2 ;  /* 0x38008000c2097fae */ /* 0x0003e2000d121850 */
[----:B------:R-:W-:Y:S01]  /*f850*/  VIADD R242, R7, 0xffffff23 ;  /* 0xffffff2307f27836 */ /* 0x000fe20000000000 */
[----:B------:R-:W-:Y:S01]  /*f860*/  ISETP.GE.U32.AND P3, PT, R243, 0x7ffffee1, PT ;  /* 0x7ffffee1f300780c */ /* 0x000fe20003f66070 */
[----:B------:R-:W3:Y:S01]  /*f870*/  LDC R7, c[0x0][0x230] ;  /* 0x00008c00ff077b82 */ /* 0x000ee20000000800 */
[----:B------:R2:W-:Y:S01]  /*f880*/  LDGSTS.E [R9+0x3c008], desc[UR16][R192.64], !P2 ;  /* 0x3c008000c0097fae */ /* 0x0005e2000d121850 */
[----:B-1----:R-:W-:Y:S01]  /*f890*/  IMAD.WIDE R194, R2, 0x4, R188 ;  /* 0x0000000402c27825 */ /* 0x002fe200078e02bc */
[----:B------:R-:W-:-:S03]  /*f8a0*/  ISETP.GE.U32.AND P1, PT, R242, 0x7ffffee4, PT ;  /* 0x7ffffee4f200780c */ /* 0x000fc60003f26070 */
[----:B------:R-:W-:Y:S01]  /*f8b0*/  VIADD R242, R252, 0xffffff21 ;  /* 0xffffff21fcf27836 */ /* 0x000fe20000000000 */
[----:B------:R-:W-:Y:S01]  /*f8c0*/  IADD3 R243, R186, -0x100, RZ ;  /* 0xffffff00baf37810 */ /* 0x000fe20007ffe0ff */
[----:B------:R-:W-:Y:S01]  /*f8d0*/  VIADD R252, R190, 0xffffff01 ;  /* 0xffffff01befc7836 */ /* 0x000fe20000000000 */
[----:B------:R-:W-:Y:S02]  /*f8e0*/  LDGSTS.E [R9+0x3800c], desc[UR16][R194.64], !P0 ;  /* 0x3800c000c2097fae */ /* 0x000fe4000c121850 */
[----:B------:R-:W-:Y:S02]  /*f8f0*/  ISETP.GE.U32.AND P5, PT, R242, 0x7ffffee2, PT ;  /* 0x7ffffee2f200780c */ /* 0x000fe40003fa6070 */
[----:B------:R-:W-:Y:S01]  /*f900*/  IADD3 R242, R191, -0xfd, RZ ;  /* 0xffffff03bff27810 */ /* 0x000fe20007ffe0ff */
[----:B------:R-:W-:Y:S01]  /*f910*/  STL.64 [R1+0x2a8], R194 ;  /* 0x0002a8c201007387 */ /* 0x000fe20000100a00 */
[----:B--2---:R-:W-:-:S05]  /*f920*/  IMAD.WIDE R192, R2, 0x4, R238 ;  /* 0x0000000402c07825 */ /* 0x004fca00078e02ee */
[----:B------:R1:W-:Y:S04]  /*f930*/  STL.64 [R1+0x2b8], R192 ;  /* 0x0002b8c001007387 */ /* 0x0003e80000100a00 */
[----:B------:R1:W-:Y:S01]  /*f940*/  LDGSTS.E [R9+0x3c00c], desc[UR16][R192.64], !P0 ;  /* 0x3c00c000c0097fae */ /* 0x0003e2000c121850 */
[C---:B----4-:R-:W-:Y:S02]  /*f950*/  IMAD.WIDE R188, R2.reuse, 0x4, R12 ;  /* 0x0000000402bc7825 */ /* 0x050fe400078e020c */
[----:B------:R-:W2:Y:S02]  /*f960*/  S2R R13, SR_TID.X ;  /* 0x00000000000d7919 */ /* 0x000ea40000002100 */
[----:B------:R-:W-:-:S05]  /*f970*/  IMAD.WIDE R190, R2, 0x4, R250 ;  /* 0x0000000402be7825 */ /* 0x000fca00078e02fa */
[----:B------:R4:W-:Y:S04]  /*f980*/  STL.64 [R1+0x2c8], R190 ;  /* 0x0002c8be01007387 */ /* 0x0009e80000100a00 */
[----:B------:R-:W4:Y:S04]  /*f990*/  LDL.LU.64 R238, [R1+0x220] ;  /* 0x0002200001ee7983 */ /* 0x000f280000300a00 */
[----:B------:R4:W-:Y:S04]  /*f9a0*/  STL.64 [R1+0x2d8], R188 ;  /* 0x0002d8bc01007387 */ /* 0x0009e80000100a00 */
[----:B------:R-:W4:Y:S04]  /*f9b0*/  LDL.LU.64 R250, [R1+0x478] ;  /* 0x0004780001fa7983 */ /* 0x000f280000300a00 */
[----:B------:R-:W-:Y:S01]  /*f9c0*/  LDGSTS.E [R8+0x30000], desc[UR16][R190.64], !P1 ;  /* 0x30000000be087fae */ /* 0x000fe2000c921850 */
[----:B-1----:R-:W-:-:S03]  /*f9d0*/  IMAD.WIDE R192, R2, 0x4, R184 ;  /* 0x0000000402c07825 */ /* 0x002fc600078e02b8 */
[----:B------:R1:W-:Y:S01]  /*f9e0*/  LDGSTS.E [R8+0x34000], desc[UR16][R188.64], !P1 ;  /* 0x34000000bc087fae */ /* 0x0003e2000c921850 */
[----:B--2---:R-:W-:Y:S01]  /*f9f0*/  LOP3.LUT R13, R13, 0x3f, RZ, 0xc0, !PT ;  /* 0x0000003f0d0d7812 */ /* 0x004fe200078ec0ff */
[----:B---3--:R-:W-:Y:S01]  /*fa00*/  IMAD.WIDE R184, R2, 0x4, R246 ;  /* 0x0000000402b87825 */ /* 0x008fe200078e02f6 */
[----:B------:R-:W-:Y:S01]  /*fa10*/  ISETP.GT.AND P1, PT, R187, 0x13f, PT ;  /* 0x0000013fbb00780c */ /* 0x000fe20003f24270 */
[----:B------:R-:W-:Y:S01]  /*fa20*/  LDGSTS.E [R8+0x30004], desc[UR16][R192.64], !P6 ;  /* 0x30004000c0087fae */ /* 0x000fe2000f121850 */
[----:B------:R-:W-:-:S03]  /*fa30*/  ISETP.GE.AND P0, PT, R13, R243, PT ;  /* 0x000000f30d00720c */ /* 0x000fc60003f06270 */
[----:B------:R-:W2:Y:S04]  /*fa40*/  LDL.LU.64 R12, [R1+0x218] ;  /* 0x00021800010c7983 */ /* 0x000ea80000300a00 */
[----:B------:R-:W3:Y:S01]  /*fa50*/  LDL.LU.64 R194, [R1+0x210] ;  /* 0x0002100001c27983 */ /* 0x000ee20000300a00 */
[----:B------:R-:W-:-:S03]  /*fa60*/  IMAD.WIDE R198, R2, 0x4, R234 ;  /* 0x0000000402c67825 */ /* 0x000fc600078e02ea */
[----:B------:R-:W3:Y:S04]  /*fa70*/  LDL.LU.64 R246, [R1+0x208] ;  /* 0x0002080001f67983 */ /* 0x000ee80000300a00 */
[----:B------:R1:W-:Y:S04]  /*fa80*/  STL.64 [R1+0x2e8], R192 ;  /* 0x0002e8c001007387 */ /* 0x0003e80000100a00 */
[----:B----4-:R-:W4:Y:S04]  /*fa90*/  LDL.LU.64 R190, [R1+0x1e0] ;  /* 0x0001e00001be7983 */ /* 0x010f280000300a00 */
[----:B------:R1:W-:Y:S04]  /*faa0*/  STL.64 [R1+0x2f8], R184 ;  /* 0x0002f8b801007387 */ /* 0x0003e80000100a00 */
[----:B------:R-:W4:Y:S01]  /*fab0*/  LDL.LU.64 R186, [R1+0x200] ;  /* 0x0002000001ba7983 */ /* 0x000f220000300a00 */
[----:B-1----:R-:W-:-:S03]  /*fac0*/  IMAD.WIDE R188, R2, 0x4, R10 ;  /* 0x0000000402bc7825 */ /* 0x002fc600078e020a */
[----:B------:R-:W-:Y:S04]  /*fad0*/  LDGSTS.E [R8+0x34004], desc[UR16][R184.64], !P6 ;  /* 0x34004000b8087fae */ /* 0x000fe8000f121850 */
[----:B------:R-:W4:Y:S04]  /*fae0*/  LDL.LU.64 R10, [R1+0x1f8] ;  /* 0x0001f800010a7983 */ /* 0x000f280000300a00 */
[----:B------:R-:W-:Y:S04]  /*faf0*/  STL.64 [R1+0x308], R198 ;  /* 0x000308c601007387 */ /* 0x000fe80000100a00 */
[----:B------:R-:W4:Y:S04]  /*fb00*/  LDL.LU.64 R196, [R1+0x1f0] ;  /* 0x0001f00001c47983 */ /* 0x000f280000300a00 */
[----:B------:R1:W-:Y:S04]  /*fb10*/  STL.64 [R1+0x328], R188 ;  /* 0x000328bc01007387 */ /* 0x0003e80000100a00 */
[----:B------:R-:W4:Y:S04]  /*fb20*/  LDL.LU.64 R192, [R1+0x1e8] ;  /* 0x0001e80001c07983 */ /* 0x000f280000300a00 */
[----:B------:R-:W4:Y:S04]  /*fb30*/  LDL.LU.64 R184, [R1+0x1d8] ;  /* 0x0001d80001b87983 */ /* 0x000f280000300a00 */
[----:B------:R-:W-:Y:S04]  /*fb40*/  LDGSTS.E [R8+0x30008], desc[UR16][R198.64], !P5 ;  /* 0x30008000c6087fae */ /* 0x000fe8000e921850 */
[----:B------:R1:W-:Y:S01]  /*fb50*/  LDGSTS.E [R8+0x34008], desc[UR16][R188.64], !P5 ;  /* 0x34008000bc087fae */ /* 0x0003e2000e921850 */
[----:B------:R-:W-:Y:S01]  /*fb60*/  ISETP.GE.U32.AND P2, PT, R242, 0x7ffffec4, PT ;  /* 0x7ffffec4f200780c */ /* 0x000fe20003f46070 */
[----:B-1----:R-:W-:-:S04]  /*fb70*/  IMAD.WIDE R188, R4, 0x4, R238 ;  /* 0x0000000404bc7825 */ /* 0x002fc800078e02ee */
[C---:B------:R-:W-:Y:S02]  /*fb80*/  IMAD.WIDE R200, R2.reuse, 0x4, R250 ;  /* 0x0000000402c87825 */ /* 0x040fe400078e02fa */
[----:B------:R-:W4:Y:S04]  /*fb90*/  LDL.LU.64 R250, [R1+0x1d0] ;  /* 0x0001d00001fa7983 */ /* 0x000f280000300a00 */
[----:B------:R-:W-:Y:S04]  /*fba0*/  STL.64 [R1+0x320], R188 ;  /* 0x000320bc01007387 */ /* 0x000fe80000100a00 */
[----:B------:R1:W-:Y:S04]  /*fbb0*/  STL.64 [R1+0x5a0], R200 ;  /* 0x0005a0c801007387 */ /* 0x0003e80000100a00 */
[----:B------:R-:W4:Y:S04]  /*fbc0*/  LDL.LU.64 R234, [R1+0x1c8] ;  /* 0x0001c80001ea7983 */ /* 0x000f280000300a00 */
[----:B------:R-:W4:Y:S01]  /*fbd0*/  LDL.LU.64 R238, [R1+0x1c0] ;  /* 0x0001c00001ee7983 */ /* 0x000f220000300a00 */
[----:B--2---:R-:W-:-:S03]  /*fbe0*/  IMAD.WIDE R12, R2, 0x4, R12 ;  /* 0x00000004020c7825 */ /* 0x004fc600078e020c */
[----:B------:R-:W-:Y:S01]  /*fbf0*/  LDGSTS.E [R8+0x3000c], desc[UR16][R200.64], !P3 ;  /* 0x3000c000c8087fae */ /* 0x000fe2000d921850 */
[----:B---3--:R-:W-:-:S03]  /*fc00*/  IMAD.WIDE R198, R2, 0x4, R194 ;  /* 0x0000000402c67825 */ /* 0x008fc600078e02c2 */
[----:B------:R2:W-:Y:S01]  /*fc10*/  STL.64 [R1+0x590], R12 ;  /* 0x0005900c01007387 */ /* 0x0005e20000100a00 */
[----:B------:R-:W-:-:S03]  /*fc20*/  IMAD.WIDE R194, R2, 0x4, R246 ;  /* 0x0000000402c27825 */ /* 0x000fc600078e02f6 */
[----:B------:R-:W3:Y:S04]  /*fc30*/  LDL.LU.64 R246, [R1+0x1b8] ;  /* 0x0001b80001f67983 */ /* 0x000ee80000300a00 */
[----:B------:R-:W-:Y:S01]  /*fc40*/  STL.64 [R1+0x580], R198 ;  /* 0x000580c601007387 */ /* 0x000fe20000100a00 */
[----:B----4-:R-:W-:-:S03]  /*fc50*/  IMAD.WIDE R190, R2, 0x4, R190 ;  /* 0x0000000402be7825 */ /* 0x010fc600078e02be */
[----:B------:R-:W-:Y:S01]  /*fc60*/  STL.64 [R1+0x570], R194 ;  /* 0x000570c201007387 */ /* 0x000fe20000100a00 */
[----:B------:R-:W-:-:S05]  /*fc70*/  IMAD.WIDE R186, R2, 0x4, R186 ;  /* 0x0000000402ba7825 */ /* 0x000fca00078e02ba */
[----:B------:R4:W-:Y:S01]  /*fc80*/  STL.64 [R1+0x598], R186 ;  /* 0x000598ba01007387 */ /* 0x0009e20000100a00 */
[----:B------:R-:W-:-:S03]  /*fc90*/  IMAD.WIDE R10, R2, 0x4, R10 ;  /* 0x00000004020a7825 */ /* 0x000fc600078e020a */
[----:B------:R-:W-:Y:S01]  /*fca0*/  STL.64 [R1+0x560], R190 ;  /* 0x000560be01007387 */ /* 0x000fe20000100a00 */
[----:B------:R-:W-:-:S03]  /*fcb0*/  IMAD.WIDE R196, R2, 0x4, R196 ;  /* 0x0000000402c47825 */ /* 0x000fc600078e02c4 */
[----:B------:R4:W-:Y:S04]  /*fcc0*/  STL.64 [R1+0x588], R10 ;  /* 0x0005880a01007387 */ /* 0x0009e80000100a00 */
[----:B------:R4:W-:Y:S01]  /*fcd0*/  STL.64 [R1+0x578], R196 ;  /* 0x000578c401007387 */ /* 0x0009e20000100a00 */
[----:B------:R-:W-:-:S03]  /*fce0*/  IMAD.WIDE R192, R2, 0x4, R192 ;  /* 0x0000000402c07825 */ /* 0x000fc600078e02c0 */
[----:B-1----:R-:W3:Y:S01]  /*fcf0*/  LDL.LU.64 R200, [R1+0x798] ;  /* 0x0007980001c87983 */ /* 0x002ee20000300a00 */
[----:B------:R-:W-:-:S03]  /*fd00*/  IMAD.WIDE R184, R2, 0x4, R184 ;  /* 0x0000000402b87825 */ /* 0x000fc600078e02b8 */
[----:B------:R-:W-:Y:S04]  /*fd10*/  LDGSTS.E [R8+0x3400c], desc[UR16][R186.64], !P3 ;  /* 0x3400c000ba087fae */ /* 0x000fe8000d921850 */
[----:B------:R-:W-:Y:S04]  /*fd20*/  STL.64 [R1+0x568], R192 ;  /* 0x000568c001007387 */ /* 0x000fe80000100a00 */
[----:B------:R-:W-:Y:S04]  /*fd30*/  LDGSTS.E [R8+0x38000], desc[UR16][R12.64], !P2 ;  /* 0x380000000c087fae */ /* 0x000fe8000d121850 */
[----:B------:R1:W-:Y:S04]  /*fd40*/  STL.64 [R1+0x558], R184 ;  /* 0x000558b801007387 */ /* 0x0003e80000100a00 */
[----:B------:R-:W-:Y:S04]  /*fd50*/  LDGSTS.E [R8+0x3c000], desc[UR16][R10.64], !P2 ;  /* 0x3c0000000a087fae */ /* 0x000fe8000d121850 */
[----:B--2---:R-:W2:Y:S04]  /*fd60*/  LDL.LU.64 R12, [R1+0x1b0] ;  /* 0x0001b000010c7983 */ /* 0x004ea80000300a00 */
[----:B----4-:R-:W4:Y:S04]  /*fd70*/  LDL.LU.64 R186, [R1+0x1a8] ;  /* 0x0001a80001ba7983 */ /* 0x010f280000300a00 */
[----:B------:R-:W4:Y:S01]  /*fd80*/  LDL.LU.64 R10, [R1+0x1a0] ;  /* 0x0001a000010a7983 */ /* 0x000f220000300a00 */
[----:B------:R-:W-:Y:S01]  /*fd90*/  VIADD R7, R7, 0xffffff02 ;  /* 0xffffff0207077836 */ /* 0x000fe20000000000 */
[----:B------:R-:W-:-:S02]  /*fda0*/  SEL R242, RZ, 0x4, P0 ;  /* 0x00000004fff27807 */ /* 0x000fc40000000000 */
[----:B------:R-:W-:Y:S02]  /*fdb0*/  ISETP.GE.U32.AND P6, PT, R252, 0x7ffffec2, PT ;  /* 0x7ffffec2fc00780c */ /* 0x000fe40003fc6070 */
[----:B------:R-:W-:Y:S02]  /*fdc0*/  ISETP.GE.U32.AND P0, PT, R7, 0x7ffffec3, PT ;  /* 0x7ffffec30700780c */ /* 0x000fe40003f06070 */
[----:B------:R-:W-:Y:S02]  /*fdd0*/  ISETP.GE.U32.AND P5, PT, R243, 0x7ffffec1, PT ;  /* 0x7ffffec1f300780c */ /* 0x000fe40003fa6070 */
[----:B------:R-:W-:-:S04]  /*fde0*/  SEL R242, R242, RZ, P1 ;  /* 0x000000fff2f27207 */ /* 0x000fc80000800000 */
[----:B------:R-:W-:-:S05]  /*fdf0*/  ISETP.NE.U32.AND P1, PT, R242, RZ, PT ;  /* 0x000000fff200720c */ /* 0x000fca0003f25070 */
[----:B------:R-:W-:Y:S04]  /*fe00*/  LDGSTS.E [R8+0x38004], desc[UR16][R198.64], !P0 ;  /* 0x38004000c6087fae */ /* 0x000fe8000c121850 */
[----:B------:R-:W-:Y:S01]  /*fe10*/  LDGSTS.E [R8+0x3c004], desc[UR16][R196.64], !P0 ;  /* 0x3c004000c4087fae */ /* 0x000fe2000c121850 */
[----:B------:R-:W-:-:S03]  /*fe20*/  VIADD R242, R6, 0x100000 ;  /* 0x0010000006f27836 */ /* 0x000fc60000000000 */
[----:B------:R1:W-:Y:S04]  /*fe30*/  LDGSTS.E [R8+0x38008], desc[UR16][R194.64], !P6 ;  /* 0x38008000c2087fae */ /* 0x0003e8000f121850 */
[----:B------:R1:W-:Y:S04]  /*fe40*/  LDGSTS.E [R8+0x3c008], desc[UR16][R192.64], !P6 ;  /* 0x3c008000c0087fae */ /* 0x0003e8000f121850 */
[----:B------:R-:W4:Y:S04]  /*fe50*/  LDL.LU.64 R198, [R1+0x790] ;  /* 0x0007900001c67983 */ /* 0x000f280000300a00 */
[----:B------:R1:W-:Y:S04]  /*fe60*/  LDGSTS.E [R8+0x3800c], desc[UR16][R190.64], !P5 ;  /* 0x3800c000be087fae */ /* 0x0003e8000e921850 */
[----:B------:R-:W4:Y:S04]  /*fe70*/  LDL.LU.64 R196, [R1+0x788] ;  /* 0x0007880001c47983 */ /* 0x000f280000300a00 */
[----:B------:R-:W-:Y:S01]  /*fe80*/  LDGSTS.E [R8+0x3c00c], desc[UR16][R184.64], !P5 ;  /* 0x3c00c000b8087fae */ /* 0x000fe2000e921850 */
[C---:B------:R-:W-:Y:S01]  /*fe90*/  VIADD R7, R6.reuse, 0x100000 ;  /* 0x0010000006077836 */ /* 0x040fe20000000000 */
[----:B------:R-:W-:-:S02]  /*fea0*/  IADD3 R252, R6, 0x100000, RZ ;  /* 0x0010000006fc7810 */ /* 0x000fc40007ffe0ff */
[----:B------:R-:W0:Y:S04]  /*feb0*/  LDGDEPBAR ;  /* 0x00000000000079af */ /* 0x000e280000000000 */
[----:B------:R3:W-:Y:S04]  /*fec0*/  LDGSTS.E [R242+-0x78000], desc[UR16][R188.64], P4 ;  /* 0x88000000bcf27fae */ /* 0x0007e8000a121850 */
[----:B-1----:R-:W4:Y:S01]  /*fed0*/  LDL.LU.64 R184, [R1+0x198] ;  /* 0x0001980001b87983 */ /* 0x002f220000300a00 */
[----:B------:R-:W-:Y:S02]  /*fee0*/  VIADD R243, R6, 0x100000 ;  /* 0x0010000006f37836 */ /* 0x000fe40000000000 */
[----:B------:R-:W-:-:S02]  /*fef0*/  IMAD.WIDE R194, R4, 0x4, R250 ;  /* 0x0000000404c27825 */ /* 0x000fc400078e02fa */
[----:B------:R-:W4:Y:S04]  /*ff00*/  LDL.LU.64 R250, [R1+0x190] ;  /* 0x0001900001fa7983 */ /* 0x000f280000300a00 */
[----:B------:R-:W-:Y:S04]  /*ff10*/  STL.64 [R1+0x288], R194 ;  /* 0x000288c201007387 */ /* 0x000fe80000100a00 */
[----:B------:R4:W-:Y:S01]  /*ff20*/  LDGSTS.E [R7+-0x77c00], desc[UR16][R194.64], P4 ;  /* 0x88400000c2077fae */ /* 0x0009e2000a121850 */
[----:B------:R-:W-:-:S04]  /*ff30*/  IMAD.WIDE R192, R4, 0x4, R234 ;  /* 0x0000000404c07825 */ /* 0x000fc800078e02ea */
[C---:B------:R-:W-:Y:S01]  /*ff40*/  IMAD.WIDE R190, R4.reuse, 0x4, R238 ;  /* 0x0000000404be7825 */ /* 0x040fe200078e02ee */
[----:B------:R1:W-:Y:S04]  /*ff50*/  STL.64 [R1+0x518], R192 ;  /* 0x000518c001007387 */ /* 0x0003e80000100a00 */
[----:B------:R-:W4:Y:S04]  /*ff60*/  LDL.LU.64 R238, [R1+0x188] ;  /* 0x0001880001ee7983 */ /* 0x000f280000300a00 */
[----:B------:R4:W-:Y:S01]  /*ff70*/  STL.64 [R1+0x4f8], R190 ;  /* 0x0004f8be01007387 */ /* 0x0009e20000100a00 */
[----:B---3--:R-:W-:-:S03]  /*ff80*/  IMAD.WIDE R188, R4, 0x4, R246 ;  /* 0x0000000404bc7825 */ /* 0x008fc600078e02f6 */
[----:B------:R-:W-:Y:S04]  /*ff90*/  LDGSTS.E [R252+-0x77800], desc[UR16][R192.64], P4 ;  /* 0x88800000c0fc7fae */ /* 0x000fe8000a121850 */
[----:B------:R-:W3:Y:S04]  /*ffa0*/  LDL.LU.64 R246, [R1+0x180] ;  /* 0x0001800001f67983 */ /* 0x000ee80000300a00 */
[----:B------:R4:W-:Y:S04]  /*ffb0*/  STL.64 [R1+0x4d8], R188 ;  /* 0x0004d8bc01007387 */ /* 0x0009e80000100a00 */
[----:B-1----:R-:W3:Y:S04]  /*ffc0*/  LDL.LU.64 R192, [R1+0x178] ;  /* 0x0001780001c07983 */ /* 0x002ee80000300a00 */
[----:B------:R-:W-:Y:S04]  /*ffd0*/  LDGSTS.E [R243+-0x77400], desc[UR16][R190.64], P4 ;  /* 0x88c00000bef37fae */ /* 0x000fe8000a121850 */
[----:B------:R-:W-:Y:S01]  /*ffe0*/  LDGSTS.E [R242+-0x77000], desc[UR16][R188.64], P4 ;  /* 0x89000000bcf27fae */ /* 0x000fe2000a121850 */
[----:B--2---:R-:W-:-:S03]  /*fff0*/  IMAD.WIDE R234, R4, 0x4, R12 ;  /* 0x0000000404ea7825 */ /* 0x004fc600078e020c */
[----:B------:R-:W2:Y:S01]  /*10000*/  LDL.LU.64 R12, [R1+0x170] ;  /* 0x00017000010c7983 */ /* 0x000ea20000300a00 */
[----:B----4-:R-:W-:-:S03]  /*10010*/  IMAD.WIDE R194, R4, 0x4, R186 ;  /* 0x0000000404c27825 */ /* 0x010fc600078e02ba */
[----:B------:R-:W-:Y:S01]  /*10020*/  STL.64 [R1+0x4b8], R234 ;  /* 0x0004b8ea01007387 */ /* 0x000fe20000100a00 */
[----:B------:R-:W-:-:S03]  /*10030*/  IMAD.WIDE R186, R4, 0x4, R10 ;  /* 0x0000000404ba7825 */ /* 0x000fc600078e020a */
[----:B------:R-:W4:Y:S04]  /*10040*/  LDL.LU.64 R190, [R1+0x160] ;  /* 0x0001600001be7983 */ /* 0x000f280000300a00 */
[----:B------:R-:W4:Y:S04]  /*10050*/  LDL.LU.64 R10, [R1+0x158] ;  /* 0x00015800010a7983 */ /* 0x000f280000300a00 */
[----:B------:R-:W-:Y:S04]  /*10060*/  STL.64 [R1+0x498], R194 ;  /* 0x000498c201007387 */ /* 0x000fe80000100a00 */
[----:B------:R1:W-:Y:S04]  /*10070*/  STL.64 [R1+0x478], R186 ;  /* 0x000478ba01007387 */ /* 0x0003e80000100a00 */
[----:B------:R-:W4:Y:S04]  /*10080*/  LDL.LU.64 R188, [R1+0x150] ;  /* 0x0001500001bc7983 */ /* 0x000f280000300a00 */
[----:B------:R-:W-:Y:S04]  /*10090*/  LDGSTS.E [R7+-0x76c00], desc[UR16][R234.64], P4 ;  /* 0x89400000ea077fae */ /* 0x000fe8000a121850 */
[----:B------:R3:W-:Y:S04]  /*100a0*/  LDGSTS.E [R252+-0x76800], desc[UR16][R194.64], P4 ;  /* 0x89800000c2fc7fae */ /* 0x0007e8000a121850 */
[----:B------:R-:W-:Y:S01]  /*100b0*/  LDGSTS.E [R243+-0x76400], desc[UR16][R186.64], P4 ;  /* 0x89c00000baf37fae */ /* 0x000fe2000a121850 */
[----:B------:R-:W-:-:S05]  /*100c0*/  IMAD.WIDE R184, R4, 0x4, R184 ;  /* 0x0000000404b87825 */ /* 0x000fca00078e02b8 */
[----:B------:R1:W-:Y:S04]  /*100d0*/  STL.64 [R1+0x458], R184 ;  /* 0x000458b801007387 */ /* 0x0003e80000100a00 */
[----:B------:R-:W-:Y:S04]  /*100e0*/  LDGSTS.E [R242+-0x76000], desc[UR16][R184.64], P4 ;  /* 0x8a000000b8f27fae */ /* 0x000fe8000a121850 */
[----:B-1----:R-:W4:Y:S04]  /*100f0*/  LDL.LU.64 R186, [R1+0x148] ;  /* 0x0001480001ba7983 */ /* 0x002f280000300a00 */
[----:B------:R-:W4:Y:S04]  /*10100*/  LDL.LU.64 R184, [R1+0x140] ;  /* 0x0001400001b87983 */ /* 0x000f280000300a00 */
[----:B------:R-:W4:Y:S01]  /*10110*/  LDL.LU.64 R234, [R1+0x138] ;  /* 0x0001380001ea7983 */ /* 0x000f220000300a00 */
[----:B------:R-:W-:-:S05]  /*10120*/  IMAD.WIDE R250, R4, 0x4, R250 ;  /* 0x0000000404fa7825 */ /* 0x000fca00078e02fa */
[----:B------:R1:W-:Y:S04]  /*10130*/  STL.64 [R1+0x438], R250 ;  /* 0x000438fa01007387 */ /* 0x0003e80000100a00 */
[----:B------:R-:W-:Y:S01]  /*10140*/  LDGSTS.E [R7+-0x75c00], desc[UR16][R250.64], P4 ;  /* 0x8a400000fa077fae */ /* 0x000fe2000a121850 */
[----:B------:R-:W-:-:S05]  /*10150*/  IMAD.WIDE R238, R4, 0x4, R238 ;  /* 0x0000000404ee7825 */ /* 0x000fca00078e02ee */
[----:B------:R-:W-:Y:S01]  /*10160*/  LDGSTS.E [R252+-0x75800], desc[UR16][R238.64], P4 ;  /* 0x8a800000eefc7fae */ /* 0x000fe2000a121850 */
[----:B---3--:R-:W-:-:S03]  /*10170*/  IMAD.WIDE R194, R4, 0x4, R246 ;  /* 0x0000000404c27825 */ /* 0x008fc600078e02f6 */
[----:B------:R-:W3:Y:S01]  /*10180*/  LDL.LU.64 R246, [R1+0x128] ;  /* 0x0001280001f67983 */ /* 0x000ee20000300a00 */
[----:B------:R-:W-:-:S03]  /*10190*/  IMAD.WIDE R192, R4, 0x4, R192 ;  /* 0x0000000404c07825 */ /* 0x000fc600078e02c0 */
[----:B------:R1:W-:Y:S04]  /*101a0*/  STL.64 [R1+0x418], R238 ;  /* 0x000418ee01007387 */ /* 0x0003e80000100a00 */
[----:B------:R-:W-:Y:S04]  /*101b0*/  STL.64 [R1+0x3f8], R194 ;  /* 0x0003f8c201007387 */ /* 0x000fe80000100a00 */
[----:B------:R-:W-:Y:S04]  /*101c0*/  STL.64 [R1+0x3d8], R192 ;  /* 0x0003d8c001007387 */ /* 0x000fe80000100a00 */
[----:B-1----:R-:W3:Y:S04]  /*101d0*/  LDL.LU.64 R250, [R1+0x120] ;  /* 0x0001200001fa7983 */ /* 0x002ee80000300a00 */
[----:B------:R-:W3:Y:S04]  /*101e0*/  LDL.LU.64 R238, [R1+0x110] ;  /* 0x0001100001ee7983 */ /* 0x000ee80000300a00 */
[----:B------:R-:W-:Y:S04]  /*101f0*/  LDGSTS.E [R243+-0x75400], desc[UR16][R194.64], P4 ;  /* 0x8ac00000c2f37fae */ /* 0x000fe8000a121850 */
[----:B------:R1:W-:Y:S01]  /*10200*/  LDGSTS.E [R242+-0x75000], desc[UR16][R192.64], P4 ;  /* 0x8b000000c0f27fae */ /* 0x0003e2000a121850 */
[----:B--2---:R-:W-:-:S04]  /*10210*/  IMAD.WIDE R12, R4, 0x4, R12 ;  /* 0x00000004040c7825 */ /* 0x004fc800078e020c */
[C---:B----4-:R-:W-:Y:S01]  /*10220*/  IMAD.WIDE R190, R4.reuse, 0x4, R190 ;  /* 0x0000000404be7825 */ /* 0x050fe200078e02be */
[----:B------:R2:W-:Y:S03]  /*10230*/  STL.64 [R1+0x3b8], R12 ;  /* 0x0003b80c01007387 */ /* 0x0005e60000100a00 */
[C---:B------:R-:W-:Y:S01]  /*10240*/  IMAD.WIDE R10, R4.reuse, 0x4, R10 ;  /* 0x00000004040a7825 */ /* 0x040fe200078e020a */
[----:B------:R-:W-:Y:S04]  /*10250*/  STL.64 [R1+0x398], R190 ;  /* 0x000398be01007387 */ /* 0x000fe80000100a00 */
[----:B------:R4:W-:Y:S04]  /*10260*/  LDGSTS.E [R7+-0x74c00], desc[UR16][R12.64], P4 ;  /* 0x8b4000000c077fae */ /* 0x0009e8000a121850 */
[----:B------:R1:W-:Y:S01]  /*10270*/  STL.64 [R1+0x378], R10 ;  /* 0x0003780a01007387 */ /* 0x0003e20000100a00 */
[----:B------:R-:W-:-:S03]  /*10280*/  IMAD.WIDE R188, R4, 0x4, R188 ;  /* 0x0000000404bc7825 */ /* 0x000fc600078e02bc */
[----:B------:R4:W-:Y:S04]  /*10290*/  LDGSTS.E [R252+-0x74800], desc[UR16][R190.64], P4 ;  /* 0x8b800000befc7fae */ /* 0x0009e8000a121850 */
[----:B--2---:R-:W2:Y:S04]  /*102a0*/  LDL.LU.64 R12, [R1+0x108] ;  /* 0x00010800010c7983 */ /* 0x004ea80000300a00 */
[----:B------:R4:W-:Y:S04]  /*102b0*/  STL.64 [R1+0x548], R188 ;  /* 0x000548bc01007387 */ /* 0x0009e80000100a00 */
[----:B------:R4:W-:Y:S04]  /*102c0*/  LDGSTS.E [R243+-0x74400], desc[UR16][R10.64], P4 ;  /* 0x8bc000000af37fae */ /* 0x0009e8000a121850 */
[----:B-1----:R-:W2:Y:S01]  /*102d0*/  LDL.LU.64 R10, [R1+0xf8] ;  /* 0x0000f800010a7983 */ /* 0x002ea20000300a00 */
[----:B------:R-:W-:-:S05]  /*102e0*/  VIADD R242, R5, 0x100000 ;  /* 0x0010000005f27836 */ /* 0x000fca0000000000 */
[----:B------:R1:W-:Y:S01]  /*102f0*/  LDGSTS.E [R242+-0x77f00], desc[UR16][R188.64], P4 ;  /* 0x88100000bcf27fae */ /* 0x0003e2000a121850 */
[C---:B----4-:R-:W-:Y:S01]  /*10300*/  IADD3 R7, R5.reuse, 0x100000, RZ ;  /* 0x0010000005077810 */ /* 0x050fe20007ffe0ff */
[C---:B------:R-:W-:Y:S02]  /*10310*/  VIADD R252, R5.reuse, 0x100000 ;  /* 0x0010000005fc7836 */ /* 0x040fe40000000000 */
[----:B------:R-:W-:Y:S02]  /*10320*/  VIADD R243, R5, 0x100000 ;  /* 0x0010000005f37836 */ /* 0x000fe40000000000 */
[----:B------:R-:W-:-:S04]  /*10330*/  IMAD.WIDE R190, R4, 0x4, R186 ;  /* 0x0000000404be7825 */ /* 0x000fc800078e02ba */
[C---:B-1----:R-:W-:Y:S01]  /*10340*/  IMAD.WIDE R188, R4.reuse, 0x4, R184 ;  /* 0x0000000404bc7825 */ /* 0x042fe200078e02b8 */
[----:B------:R1:W-:Y:S03]  /*10350*/  STL.64 [R1+0x530], R190 ;  /* 0x000530be01007387 */ /* 0x0003e60000100a00 */
[C---:B------:R-:W-:Y:S01]  /*10360*/  IMAD.WIDE R186, R4.reuse, 0x4, R234 ;  /* 0x0000000404ba7825 */ /* 0x040fe200078e02ea */
[----:B------:R4:W-:Y:S04]  /*10370*/  STL.64 [R1+0x510], R188 ;  /* 0x000510bc01007387 */ /* 0x0009e80000100a00 */
[----:B------:R-:W-:Y:S04]  /*10380*/  LDGSTS.E [R7+-0x77b00], desc[UR16][R190.64], P4 ;  /* 0x88500000be077fae */ /* 0x000fe8000a121850 */
[----:B------:R-:W-:Y:S04]  /*10390*/  LDGSTS.E [R252+-0x77700], desc[UR16][R188.64], P4 ;  /* 0x88900000bcfc7fae */ /* 0x000fe8000a121850 */
[----:B------:R-:W-:Y:S01]  /*103a0*/  LDGSTS.E [R243+-0x77300], desc[UR16][R186.64], P4 ;  /* 0x88d00000baf37fae */ /* 0x000fe2000a121850 */
[----:B---3--:R-:W-:-:S03]  /*103b0*/  IMAD.WIDE R184, R4, 0x4, R246 ;  /* 0x0000000404b87825 */ /* 0x008fc600078e02f6 */
[----:B------:R-:W3:Y:S04]  /*103c0*/  LDL.LU.64 R246, [R1+0xf0] ;  /* 0x0000f00001f67983 */ /* 0x000ee80000300a00 */
[----:B------:R4:W-:Y:S04]  /*103d0*/  STL.64 [R1+0x4f0], R186 ;  /* 0x0004f0ba01007387 */ /* 0x0009e80000100a00 */
[----:B------:R-:W3:Y:S04]  /*103e0*/  LDL.LU.64 R194, [R1+0xe0] ;  /* 0x0000e00001c27983 */ /* 0x000ee80000300a00 */
[----:B------:R-:W3:Y:S04]  /*103f0*/  LDL.LU.64 R192, [R1+0xd8] ;  /* 0x0000d80001c07983 */ /* 0x000ee80000300a00 */
[----:B------:R4:W-:Y:S01]  /*10400*/  STL.64 [R1+0x4d0], R184 ;  /* 0x0004d0b801007387 */ /* 0x0009e20000100a00 */
[----:B------:R-:W-:-:S03]  /*10410*/  IMAD.WIDE R250, R4, 0x4, R250 ;  /* 0x0000000404fa7825 */ /* 0x000fc600078e02fa */
[----:B-1----:R-:W3:Y:S04]  /*10420*/  LDL.LU.64 R190, [R1+0xc8] ;  /* 0x0000c80001be7983 */ /* 0x002ee80000300a00 */
[----:B------:R1:W-:Y:S04]  /*10430*/  LDGSTS.E [R242+-0x76f00], desc[UR16][R184.64], P4 ;  /* 0x89100000b8f27fae */ /* 0x0003e8000a121850 */
[----:B----4-:R-:W4:Y:S04]  /*10440*/  LDL.LU.64 R188, [R1+0xb8] ;  /* 0x0000b80001bc7983 */ /* 0x010f280000300a00 */
[----:B------:R-:W4:Y:S01]  /*10450*/  LDL.LU.64 R186, [R1+0xa8] ;  /* 0x0000a80001ba7983 */ /* 0x000f220000300a00 */
[----:B-1----:R-:W-:-:S03]  /*10460*/  IMAD.WIDE R184, R4, 0x4, R238 ;  /* 0x0000000404b87825 */ /* 0x002fc600078e02ee */
[----:B------:R1:W-:Y:S04]  /*10470*/  STL.64 [R1+0x4b0], R250 ;  /* 0x0004b0fa01007387 */ /* 0x0003e80000100a00 */
[----:B------:R-:W4:Y:S04]  /*10480*/  LDL.LU.64 R234, [R1+0x98] ;  /* 0x0000980001ea7983 */ /* 0x000f280000300a00 */
[----:B------:R-:W-:Y:S04]  /*10490*/  STL.64 [R1+0x490], R184 ;  /* 0x000490b801007387 */ /* 0x000fe80000100a00 */
[----:B------:R-:W4:Y:S04]  /*104a0*/  LDL.LU.64 R238, [R1+0x88] ;  /* 0x0000880001ee7983 */ /* 0x000f280000300a00 */
[----:B------:R-:W-:Y:S04]  /*104b0*/  LDGSTS.E [R7+-0x76b00], desc[UR16][R250.64], P4 ;  /* 0x89500000fa077fae */ /* 0x000fe8000a121850 */
[----:B------:R-:W-:Y:S01]  /*104c0*/  LDGSTS.E [R252+-0x76700], desc[UR16][R184.64], P4 ;  /* 0x89900000b8fc7fae */ /* 0x000fe2000a121850 */
[----:B--2---:R-:W-:-:S05]  /*104d0*/  IMAD.WIDE R12, R4, 0x4, R12 ;  /* 0x00000004040c7825 */ /* 0x004fca00078e020c */
[----:B------:R-:W-:Y:S04]  /*104e0*/  STL.64 [R1+0x470], R12 ;  /* 0x0004700c01007387 */ /* 0x000fe80000100a00 */
[----:B------:R-:W-:Y:S01]  /*104f0*/  LDGSTS.E [R243+-0x76300], desc[UR16][R12.64], P4 ;  /* 0x89d000000cf37fae */ /* 0x000fe2000a121850 */
[----:B------:R-:W-:-:S05]  /*10500*/  IMAD.WIDE R10, R4, 0x4, R10 ;  /* 0x00000004040a7825 */ /* 0x000fca00078e020a */
[----:B------:R2:W-:Y:S04]  /*10510*/  STL.64 [R1+0x450], R10 ;  /* 0x0004500a01007387 */ /* 0x0005e80000100a00 */
[----:B------:R-:W-:Y:S04]  /*10520*/  LDGSTS.E [R242+-0x75f00], desc[UR16][R10.64], P4 ;  /* 0x8a1000000af27fae */ /* 0x000fe8000a121850 */
[----:B-1----:R-:W4:Y:S04]  /*10530*/  LDL.LU.64 R250, [R1+0x78] ;  /* 0x0000780001fa7983 */ /* 0x002f280000300a00 */
[----:B--2---:R-:W2:Y:S04]  /*10540*/  LDL.LU.64 R10, [R1+0x68] ;  /* 0x00006800010a7983 */ /* 0x004ea80000300a00 */
[----:B------:R-:W2:Y:S04]  /*10550*/  LDL.LU.64 R12, [R1+0x58] ;  /* 0x00005800010c7983 */ /* 0x000ea80000300a00 */
[----:B------:R-:W2:Y:S01]  /*10560*/  LDL.LU.64 R184, [R1+0x48] ;  /* 0x0000480001b87983 */ /* 0x000ea20000300a00 */
[----:B---3--:R-:W-:-:S04]  /*10570*/  IMAD.WIDE R246, R4, 0x4, R246 ;  /* 0x0000000404f67825 */ /* 0x008fc800078e02f6 */
[C---:B------:R-:W-:Y:S01]  /*10580*/  IMAD.WIDE R194, R4.reuse, 0x4, R194 ;  /* 0x0000000404c27825 */ /* 0x040fe200078e02c2 */
[----:B------:R1:W-:Y:S03]  /*10590*/  STL.64 [R1+0x430], R246 ;  /* 0x000430f601007387 */ /* 0x0003e60000100a00 */
[C---:B------:R-:W-:Y:S01]  /*105a0*/  IMAD.WIDE R192, R4.reuse, 0x4, R192 ;  /* 0x0000000404c07825 */ /* 0x040fe200078e02c0 */
[----:B------:R3:W-:Y:S04]  /*105b0*/  STL.64 [R1+0x410], R194 ;  /* 0x000410c201007387 */ /* 0x0007e80000100a00 */
[----:B------:R-:W-:Y:S01]  /*105c0*/  LDGSTS.E [R7+-0x75b00], desc[UR16][R246.64], P4 ;  /* 0x8a500000f6077fae */ /* 0x000fe2000a121850 */
[----:B------:R-:W-:-:S03]  /*105d0*/  IMAD.WIDE R190, R4, 0x4, R190 ;  /* 0x0000000404be7825 */ /* 0x000fc600078e02be */
[----:B------:R3:W-:Y:S04]  /*105e0*/  STL.64 [R1+0x3f0], R192 ;  /* 0x0003f0c001007387 */ /* 0x0007e80000100a00 */
[----:B------:R-:W-:Y:S01]  /*105f0*/  LDGSTS.E [R252+-0x75700], desc[UR16][R194.64], P4 ;  /* 0x8a900000c2fc7fae */ /* 0x000fe2000a121850 */
[----:B----4-:R-:W-:-:S03]  /*10600*/  IMAD.WIDE R188, R4, 0x4, R188 ;  /* 0x0000000404bc7825 */ /* 0x010fc600078e02bc */
[----:B-1----:R-:W4:Y:S01]  /*10610*/  LDL.LU.64 R246, [R1+0x38] ;  /* 0x0000380001f67983 */ /* 0x002f220000300a00 */
[----:B------:R-:W-:-:S03]  /*10620*/  IMAD.WIDE R186, R4, 0x4, R186 ;  /* 0x0000000404ba7825 */ /* 0x000fc600078e02ba */
[----:B------:R-:W-:Y:S04]  /*10630*/  LDGSTS.E [R243+-0x75300], desc[UR16][R192.64], P4 ;  /* 0x8ad00000c0f37fae */ /* 0x000fe8000a121850 */
[----:B---3--:R-:W3:Y:S04]  /*10640*/  LDL.LU.64 R194, [R1+0x780] ;  /* 0x0007800001c27983 */ /* 0x008ee80000300a00 */
[----:B------:R1:W-:Y:S01]  /*10650*/  STL.64 [R1+0x3d0], R190 ;  /* 0x0003d0be01007387 */ /* 0x0003e20000100a00 */
[----:B------:R-:W-:-:S03]  /*10660*/  IMAD.WIDE R234, R4, 0x4, R234 ;  /* 0x0000000404ea7825 */ /* 0x000fc600078e02ea */
[----:B------:R-:W3:Y:S04]  /*10670*/  LDL.LU.64 R192, [R1+0x778] ;  /* 0x0007780001c07983 */ /* 0x000ee80000300a00 */
[----:B------:R1:W-:Y:S01]  /*10680*/  LDGSTS.E [R242+-0x74f00], desc[UR16][R190.64], P4 ;  /* 0x8b100000bef27fae */ /* 0x0003e2000a121850 */
[----:B------:R-:W-:-:S03]  /*10690*/  IMAD.WIDE R238, R4, 0x4, R238 ;  /* 0x0000000404ee7825 */ /* 0x000fc600078e02ee */
[----:B------:R1:W-:Y:S04]  /*106a0*/  LDGSTS.E [R7+-0x74b00], desc[UR16][R188.64], P4 ;  /* 0x8b500000bc077fae */ /* 0x0003e8000a121850 */
[----:B------:R1:W-:Y:S04]  /*106b0*/  LDGSTS.E [R252+-0x74700], desc[UR16][R186.64], P4 ;  /* 0x8b900000bafc7fae */ /* 0x0003e8000a121850 */
[----:B-1----:R-:W3:Y:S01]  /*106c0*/  LDL.LU.64 R190, [R1+0x770] ;  /* 0x0007700001be7983 */ /* 0x002ee20000300a00 */
[----:B------:R-:W-:-:S03]  /*106d0*/  IADD3 R242, R3, 0x100000, RZ ;  /* 0x0010000003f27810 */ /* 0x000fc60007ffe0ff */
[----:B------:R1:W-:Y:S01]  /*106e0*/  STL.64 [R1+0x3b0], R188 ;  /* 0x0003b0bc01007387 */ /* 0x0003e20000100a00 */
[----:B------:R-:W-:-:S03]  /*106f0*/  VIADD R7, R3, 0x100000 ;  /* 0x0010000003077836 */ /* 0x000fc60000000000 */
[----:B------:R1:W-:Y:S01]  /*10700*/  STL.64 [R1+0x390], R186 ;  /* 0x000390ba01007387 */ /* 0x0003e20000100a00 */
[----:B------:R-:W-:-:S03]  /*10710*/  VIADD R252, R3, 0x100000 ;  /* 0x0010000003fc7836 */ /* 0x000fc60000000000 */
[----:B------:R1:W-:Y:S04]  /*10720*/  LDGSTS.E [R243+-0x74300], desc[UR16][R234.64], P4 ;  /* 0x8bd00000eaf37fae */ /* 0x0003e8000a121850 */
[----:B-1----:R-:W3:Y:S04]  /*10730*/  LDL.LU.64 R188, [R1+0x768] ;  /* 0x0007680001bc7983 */ /* 0x002ee80000300a00 */
[----:B------:R1:W-:Y:S04]  /*10740*/  STL.64 [R1+0x370], R234 ;  /* 0x000370ea01007387 */ /* 0x0003e80000100a00 */
[----:B------:R-:W3:Y:S01]  /*10750*/  LDL.LU.64 R186, [R1+0x760] ;  /* 0x0007600001ba7983 */ /* 0x000ee20000300a00 */
[----:B------:R-:W-:-:S03]  /*10760*/  IADD3 R243, R3, 0x100000, RZ ;  /* 0x0010000003f37810 */ /* 0x000fc60007ffe0ff */
[----:B------:R-:W-:Y:S04]  /*10770*/  LDGSTS.E [R242+-0x77e00], desc[UR16][R238.64], P4 ;  /* 0x88200000eef27fae */ /* 0x000fe8000a121850 */
[----:B-1----:R-:W3:Y:S04]  /*10780*/  LDL.LU.64 R234, [R1+0x758] ;  /* 0x0007580001ea7983 */ /* 0x002ee80000300a00 */
[----:B------:R1:W-:Y:S04]  /*10790*/  STL.64 [R1+0x540], R238 ;  /* 0x000540ee01007387 */ /* 0x0003e80000100a00 */
[----:B-1----:R-:W3:Y:S01]  /*107a0*/  LDL.LU.64 R238, [R1+0x750] ;  /* 0x0007500001ee7983 */ /* 0x002ee20000300a00 */
[----:B------:R-:W-:-:S04]  /*107b0*/  IMAD.WIDE R250, R4, 0x4, R250 ;  /* 0x0000000404fa7825 */ /* 0x000fc800078e02fa */
[C---:B--2---:R-:W-:Y:S01]  /*107c0*/  IMAD.WIDE R10, R4.reuse, 0x4, R10 ;  /* 0x00000004040a7825 */ /* 0x044fe200078e020a */
[----:B------:R1:W-:Y:S03]  /*107d0*/  STL.64 [R1+0x528], R250 ;  /* 0x000528fa01007387 */ /* 0x0003e60000100a00 */
[C---:B------:R-:W-:Y:S01]  /*107e0*/  IMAD.WIDE R12, R4.reuse, 0x4, R12 ;  /* 0x00000004040c7825 */ /* 0x040fe200078e020c */
[----:B------:R2:W-:Y:S04]  /*107f0*/  STL.64 [R1+0x508], R10 ;  /* 0x0005080a01007387 */ /* 0x0005e80000100a00 */
[----:B------:R-:W-:Y:S04]  /*10800*/  LDGSTS.E [R7+-0x77a00], desc[UR16][R250.64], P4 ;  /* 0x88600000fa077fae */ /* 0x000fe8000a121850 */
[----:B------:R-:W-:Y:S04]  /*10810*/  LDGSTS.E [R252+-0x77600], desc[UR16][R10.64], P4 ;  /* 0x88a000000afc7fae */ /* 0x000fe8000a121850 */
[----:B------:R-:W-:Y:S04]  /*10820*/  LDGSTS.E [R243+-0x77200], desc[UR16][R12.64], P4 ;  /* 0x88e000000cf37fae */ /* 0x000fe8000a121850 */
[----:B-1----:R-:W3:Y:S04]  /*10830*/  LDL.LU.64 R250, [R1+0x748] ;  /* 0x0007480001fa7983 */ /* 0x002ee80000300a00 */
[----:B------:R-:W3:Y:S04]  /*10840*/  LDL.LU R7, [R1+0x740] ;  /* 0x0007400001077983 */ /* 0x000ee80000300800 */
[----:B------:R1:W-:Y:S04]  /*10850*/  STL.64 [R1+0x4e8], R12 ;  /* 0x0004e80c01007387 */ /* 0x0003e80000100a00 */
[----:B--2---:R-:W2:Y:S04]  /*10860*/  LDL.LU.64 R10, [R1+0x738] ;  /* 0x00073800010a7983 */ /* 0x004ea80000300a00 */
[----:B-1----:R-:W3:Y:S01]  /*10870*/  LDL.LU.64 R12, [R1+0x730] ;  /* 0x00073000010c7983 */ /* 0x002ee20000300a00 */
[----:B------:R-:W-:-:S05]  /*10880*/  IMAD.WIDE R184, R4, 0x4, R184 ;  /* 0x0000000404b87825 */ /* 0x000fca00078e02b8 */
[----:B------:R3:W-:Y:S04]  /*10890*/  STL.64 [R1+0x4c8], R184 ;  /* 0x0004c8b801007387 */ /* 0x0007e80000100a00 */
[----:B------:R3:W-:Y:S01]  /*108a0*/  LDGSTS.E [R242+-0x76e00], desc[UR16][R184.64], P4 ;  /* 0x89200000b8f27fae */ /* 0x0007e2000a121850 */
[----:B----4-:R-:W-:-:S05]  /*108b0*/  IMAD.WIDE R246, R4, 0x4, R246 ;  /* 0x0000000404f67825 */ /* 0x010fca00078e02f6 */
[----:B------:R1:W-:Y:S01]  /*108c0*/  STL.64 [R1+0x4a8], R246 ;  /* 0x0004a8f601007387 */ /* 0x0003e20000100a00 */
[----:B---3--:R-:W-:-:S04]  /*108d0*/  IMAD.WIDE R184, R4, 0x4, R12 ;  /* 0x0000000404b87825 */ /* 0x008fc800078e020c */
[----:B--2---:R-:W-:-:S04]  /*108e0*/  IMAD.WIDE R12, R4, 0x4, R10 ;  /* 0x00000004040c7825 */ /* 0x004fc800078e020a */
[----:B------:R-:W-:-:S04]  /*108f0*/  IMAD.WIDE R10, R4, 0x4, R250 ;  /* 0x00000004040a7825 */ /* 0x000fc800078e02fa */
[C---:B------:R-:W-:Y:S01]  /*10900*/  VIADD R251, R3.reuse, 0x100000 ;  /* 0x0010000003fb7836 */ /* 0x040fe20000000000 */
[----:B------:R2:W-:Y:S04]  /*10910*/  STL.64 [R1+0x488], R184 ;  /* 0x000488b801007387 */ /* 0x0005e80000100a00 */
[----:B------:R-:W-:Y:S04]  /*10920*/  LDGSTS.E [R251+-0x76a00], desc[UR16][R246.64], P4 ;  /* 0x89600000f6fb7fae */ /* 0x000fe8000a121850 */
[----:B------:R-:W-:Y:S04]  /*10930*/  LDGSTS.E [R252+-0x76600], desc[UR16][R184.64], P4 ;  /* 0x89a00000b8fc7fae */ /* 0x000fe8000a121850 */
[----:B------:R-:W-:Y:S04]  /*10940*/  LDGSTS.E [R243+-0x76200], desc[UR16][R12.64], P4 ;  /* 0x89e000000cf37fae */ /* 0x000fe8000a121850 */
[----:B-1----:R-:W3:Y:S04]  /*10950*/  LDL.LU.64 R246, [R1+0x728] ;  /* 0x0007280001f67983 */ /* 0x002ee80000300a00 */
[----:B------:R1:W-:Y:S04]  /*10960*/  STL.64 [R1+0x468], R12 ;  /* 0x0004680c01007387 */ /* 0x0003e80000100a00 */
[----:B--2---:R-:W2:Y:S01]  /*10970*/  LDL.LU.64 R184, [R1+0x720] ;  /* 0x0007200001b87983 */ /* 0x004ea20000300a00 */
[----:B------:R-:W-:-:S03]  /*10980*/  VIADD R250, R3, 0x100000 ;  /* 0x0010000003fa7836 */ /* 0x000fc60000000000 */
[----:B------:R3:W-:Y:S01]  /*10990*/  LDGSTS.E [R242+-0x75e00], desc[UR16][R10.64], P4 ;  /* 0x8a2000000af27fae */ /* 0x0007e2000a121850 */
[----:B------:R-:W-:-:S03]  /*109a0*/  IMAD.WIDE R238, R4, 0x4, R238 ;  /* 0x0000000404ee7825 */ /* 0x000fc600078e02ee */
[----:B-1----:R-:W4:Y:S04]  /*109b0*/  LDL.LU.64 R12, [R1+0x718] ;  /* 0x00071800010c7983 */ /* 0x002f280000300a00 */
[----:B------:R3:W-:Y:S01]  /*109c0*/  STL.64 [R1+0x448], R10 ;  /* 0x0004480a01007387 */ /* 0x0007e20000100a00 */
[----:B------:R-:W-:-:S04]  /*109d0*/  IMAD.WIDE R186, R4, 0x4, R186 ;  /* 0x0000000404ba7825 */ /* 0x000fc800078e02ba */
[----:B------:R-:W-:-:S04]  /*109e0*/  IMAD.WIDE R188, R4, 0x4, R188 ;  /* 0x0000000404bc7825 */ /* 0x000fc800078e02bc */
[----:B------:R-:W-:-:S04]  /*109f0*/  IMAD.WIDE R190, R4, 0x4, R190 ;  /* 0x0000000404be7825 */ /* 0x000fc800078e02be */
[----:B------:R-:W-:-:S04]  /*10a00*/  IMAD.WIDE R192, R4, 0x4, R192 ;  /* 0x0000000404c07825 */ /* 0x000fc800078e02c0 */
[----:B------:R-:W-:-:S04]  /*10a10*/  IMAD.WIDE R194, R4, 0x4, R194 ;  /* 0x0000000404c27825 */ /* 0x000fc800078e02c2 */
[----:B---3--:R-:W-:-:S04]  /*10a20*/  IMAD.WIDE R10, R4, 0x4, R246 ;  /* 0x00000004040a7825 */ /* 0x008fc800078e02f6 */
[C---:B------:R-:W-:Y:S01]  /*10a30*/  IMAD.WIDE R246, R4.reuse, 0x4, R234 ;  /* 0x0000000404f67825 */ /* 0x040fe200078e02ea */
[C---:B------:R-:W-:Y:S01]  /*10a40*/  IADD3 R234, R3.reuse, 0x100000, RZ ;  /* 0x0010000003ea7810 */ /* 0x040fe20007ffe0ff */
[----:B------:R1:W-:Y:S02]  /*10a50*/  STL.64 [R1+0x428], R10 ;  /* 0x0004280a01007387 */ /* 0x0003e40000100a00 */
[----:B--2---:R-:W-:Y:S02]  /*10a60*/  IMAD.WIDE R184, R4, 0x4, R184 ;  /* 0x0000000404b87825 */ /* 0x004fe400078e02b8 */
[----:B------:R-:W-:Y:S02]  /*10a70*/  STL.64 [R1+0x408], R238 ;  /* 0x000408ee01007387 */ /* 0x000fe40000100a00 */
[C---:B------:R-:W-:Y:S02]  /*10a80*/  VIADD R235, R3.reuse, 0x100000 ;  /* 0x0010000003eb7836 */ /* 0x040fe40000000000 */
[----:B------:R-:W-:Y:S04]  /*10a90*/  LDGSTS.E [R250+-0x75a00], desc[UR16][R10.64], P4 ;  /* 0x8a6000000afa7fae */ /* 0x000fe8000a121850 */
[----:B------:R-:W-:Y:S04]  /*10aa0*/  LDGSTS.E [R243+-0x75600], desc[UR16][R238.64], P4 ;  /* 0x8aa00000eef37fae */ /* 0x000fe8000a121850 */
[----:B------:R-:W-:Y:S04]  /*10ab0*/  LDGSTS.E [R242+-0x75200], desc[UR16][R246.64], P4 ;  /* 0x8ae00000f6f27fae */ /* 0x000fe8000a121850 */
[----:B-1----:R-:W2:Y:S04]  /*10ac0*/  LDL.LU.64 R10, [R1+0x710] ;  /* 0x00071000010a7983 */ /* 0x002ea80000300a00 */
[----:B------:R-:W-:Y:S04]  /*10ad0*/  STL.64 [R1+0x3e8], R246 ;  /* 0x0003e8f601007387 */ /* 0x000fe80000100a00 */
[----:B------:R1:W-:Y:S04]  /*10ae0*/  STL.64 [R1+0x3c8], R184 ;  /* 0x0003c8b801007387 */ /* 0x0003e80000100a00 */
[----:B------:R1:W-:Y:S04]  /*10af0*/  LDGSTS.E [R234+-0x74e00], desc[UR16][R184.64], P4 ;  /* 0x8b200000b8ea7fae */ /* 0x0003e8000a121850 */
[----:B------:R3:W-:Y:S04]  /*10b00*/  STL.64 [R1+0x3a8], R186 ;  /* 0x0003a8ba01007387 */ /* 0x0007e80000100a00 */
[----:B------:R3:W-:Y:S01]  /*10b10*/  LDGSTS.E [R235+-0x74a00], desc[UR16][R186.64], P4 ;  /* 0x8b600000baeb7fae */ /* 0x0007e2000a121850 */
[----:B-1----:R-:W-:Y:S01]  /*10b20*/  VIADD R185, R3, 0x100000 ;  /* 0x0010000003b97836 */ /* 0x002fe20000000000 */
[----:B------:R-:W-:-:S02]  /*10b30*/  IADD3 R184, R0, 0x100000, RZ ;  /* 0x0010000000b87810 */ /* 0x000fc40007ffe0ff */
[----:B------:R1:W-:Y:S04]  /*10b40*/  STL.64 [R1+0x388], R188 ;  /* 0x000388bc01007387 */ /* 0x0003e80000100a00 */
[----:B------:R1:W-:Y:S01]  /*10b50*/  LDGSTS.E [R234+-0x74600], desc[UR16][R188.64], P4 ;  /* 0x8ba00000bcea7fae */ /* 0x0003e2000a121850 */
[----:B---3--:R-:W-:-:S03]  /*10b60*/  VIADD R187, R0, 0x100000 ;  /* 0x0010000000bb7836 */ /* 0x008fc60000000000 */
[----:B------:R3:W-:Y:S01]  /*10b70*/  STL.64 [R1+0x368], R190 ;  /* 0x000368be01007387 */ /* 0x0007e20000100a00 */
[----:B------:R-:W-:-:S03]  /*10b80*/  VIADD R186, R0, 0x100000 ;  /* 0x0010000000ba7836 */ /* 0x000fc60000000000 */
[----:B------:R4:W-:Y:S04]  /*10b90*/  LDGSTS.E [R185+-0x74200], desc[UR16][R190.64], P4 ;  /* 0x8be00000beb97fae */ /* 0x0009e8000a121850 */
[----:B------:R3:W-:Y:S01]  /*10ba0*/  STL.64 [R1+0x538], R192 ;  /* 0x000538c001007387 */ /* 0x0007e20000100a00 */
[----:B-1----:R-:W-:-:S03]  /*10bb0*/  IMAD.WIDE R188, R4, 0x4, R200 ;  /* 0x0000000404bc7825 */ /* 0x002fc600078e02c8 */
[----:B------:R1:W-:Y:S01]  /*10bc0*/  LDGSTS.E [R184+-0x77d00], desc[UR16][R192.64], P4 ;  /* 0x88300000c0b87fae */ /* 0x0003e2000a121850 */
[----:B----4-:R-:W-:Y:S01]  /*10bd0*/  IADD3 R185, R0, 0x100000, RZ ;  /* 0x0010000000b97810 */ /* 0x010fe20007ffe0ff */
[C---:B---3--:R-:W-:Y:S02]  /*10be0*/  IMAD.WIDE R190, R4.reuse, 0x4, R198 ;  /* 0x0000000404be7825 */ /* 0x048fe400078e02c6 */
[----:B------:R3:W-:Y:S04]  /*10bf0*/  STL.64 [R1+0x520], R194 ;  /* 0x000520c201007387 */ /* 0x0007e80000100a00 */
[----:B------:R3:W-:Y:S01]  /*10c00*/  LDGSTS.E [R187+-0x77900], desc[UR16][R194.64], P4 ;  /* 0x88700000c2bb7fae */ /* 0x0007e2000a121850 */
[----:B-1----:R-:W-:-:S05]  /*10c10*/  IMAD.WIDE R192, R4, 0x4, R196 ;  /* 0x0000000404c07825 */ /* 0x002fca00078e02c4 */
[----:B------:R1:W-:Y:S04]  /*10c20*/  STL.64 [R1+0x500], R192 ;  /* 0x000500c001007387 */ /* 0x0003e80000100a00 */
[----:B------:R1:W-:Y:S01]  /*10c30*/  LDGSTS.E [R186+-0x77500], desc[UR16][R192.64], P4 ;  /* 0x88b00000c0ba7fae */ /* 0x0003e2000a121850 */
[----:B---3--:R-:W-:-:S03]  /*10c40*/  IMAD.WIDE R194, R4, 0x4, R202 ;  /* 0x0000000404c27825 */ /* 0x008fc600078e02ca */
[----:B------:R3:W-:Y:S04]  /*10c50*/  STL.64 [R1+0x4e0], R190 ;  /* 0x0004e0be01007387 */ /* 0x0007e80000100a00 */
[----:B------:R3:W-:Y:S01]  /*10c60*/  LDGSTS.E [R185+-0x77100], desc[UR16][R190.64], P4 ;  /* 0x88f00000beb97fae */ /* 0x0007e2000a121850 */
[----:B-1----:R-:W-:-:S03]  /*10c70*/  IMAD.WIDE R192, R4, 0x4, R204 ;  /* 0x0000000404c07825 */ /* 0x002fc600078e02cc */
        /* <DEDUP_REMOVED lines=8> */
[----:B---3--:R-:W3:Y:S03]  /*10d00*/  LDC R194, c[0x0][0x230] ;  /* 0x00008c00ffc27b82 */ /* 0x008ee60000000800 */
[----:B------:R4:W-:Y:S04]  /*10d10*/  STL.64 [R1+0x460], R190 ;  /* 0x000460be01007387 */ /* 0x0009e80000100a00 */
[----:B------:R4:W-:Y:S01]  /*10d20*/  LDGSTS.E [R185+-0x76100], desc[UR16][R190.64], P4 ;  /* 0x89f00000beb97fae */ /* 0x0009e2000a121850 */
[----:B------:R-:W3:Y:S03]  /*10d30*/  LDC R187, c[0x0][0x230] ;  /* 0x00008c00ffbb7b82 */ /* 0x000ee60000000800 */
[----:B------:R4:W-:Y:S04]  /*10d40*/  STL.64 [R1+0x440], R188 ;  /* 0x000440bc01007387 */ /* 0x0009e80000100a00 */
[----:B------:R4:W-:Y:S01]  /*10d50*/  LDGSTS.E [R184+-0x75d00], desc[UR16][R188.64], P4 ;  /* 0x8a300000bcb87fae */ /* 0x0009e2000a121850 */
[----:B-1----:R-:W1:Y:S01]  /*10d60*/  LDC R192, c[0x0][0x230] ;  /* 0x00008c00ffc07b82 */ /* 0x002e620000000800 */
[----:B----4-:R-:W-:-:S04]  /*10d70*/  IMAD.WIDE R190, R4, 0x4, R210 ;  /* 0x0000000404be7825 */ /* 0x010fc800078e02d2 */
[----:B------:R-:W-:-:S03]  /*10d80*/  IMAD.WIDE R196, R4, 0x4, R214 ;  /* 0x0000000404c47825 */ /* 0x000fc600078e02d6 */
[----:B------:R-:W4:Y:S01]  /*10d90*/  LDC R193, c[0x0][0x230] ;  /* 0x00008c00ffc17b82 */ /* 0x000f220000000800 */
[C---:B------:R-:W-:Y:S01]  /*10da0*/  IMAD.WIDE R188, R4.reuse, 0x4, R212 ;  /* 0x0000000404bc7825 */ /* 0x040fe200078e02d4 */
[----:B------:R3:W-:Y:S04]  /*10db0*/  STL.64 [R1+0x420], R190 ;  /* 0x000420be01007387 */ /* 0x0007e80000100a00 */
[----:B------:R3:W-:Y:S04]  /*10dc0*/  LDGSTS.E [R186+-0x75900], desc[UR16][R190.64], P4 ;  /* 0x8a700000beba7fae */ /* 0x0007e8000a121850 */
[----:B------:R3:W-:Y:S04]  /*10dd0*/  STL.64 [R1+0x400], R188 ;  /* 0x000400bc01007387 */ /* 0x0007e80000100a00 */
[----:B------:R3:W-:Y:S02]  /*10de0*/  LDGSTS.E [R185+-0x75500], desc[UR16][R188.64], P4 ;  /* 0x8ab00000bcb97fae */ /* 0x0007e4000a121850 */
[----:B---3--:R-:W3:Y:S02]  /*10df0*/  LDC R190, c[0x0][0x230] ;  /* 0x00008c00ffbe7b82 */ /* 0x008ee40000000800 */
[----:B------:R1:W-:Y:S01]  /*10e00*/  STL.64 [R1+0x3e0], R196 ;  /* 0x0003e0c401007387 */ /* 0x0003e20000100a00 */
[----:B------:R-:W-:-:S03]  /*10e10*/  IMAD.WIDE R200, R4, 0x4, R216 ;  /* 0x0000000404c87825 */ /* 0x000fc600078e02d8 */
[----:B------:R1:W-:Y:S02]  /*10e20*/  LDGSTS.E [R184+-0x75100], desc[UR16][R196.64], P4 ;  /* 0x8af00000c4b87fae */ /* 0x0003e4000a121850 */
[----:B------:R-:W4:Y:S02]  /*10e30*/  LDC R188, c[0x0][0x230] ;  /* 0x00008c00ffbc7b82 */ /* 0x000f240000000800 */
[----:B------:R1:W-:Y:S01]  /*10e40*/  STL.64 [R1+0x3c0], R200 ;  /* 0x0003c0c801007387 */ /* 0x0003e20000100a00 */
[----:B------:R-:W-:-:S03]  /*10e50*/  IMAD.WIDE R198, R4, 0x4, R220 ;  /* 0x0000000404c67825 */ /* 0x000fc600078e02dc */
[----:B------:R1:W-:Y:S02]  /*10e60*/  LDGSTS.E [R186+-0x74d00], desc[UR16][R200.64], P4 ;  /* 0x8b300000c8ba7fae */ /* 0x0003e4000a121850 */
[----:B------:R-:W3:Y:S01]  /*10e70*/  LDC R191, c[0x0][0x230] ;  /* 0x00008c00ffbf7b82 */ /* 0x000ee20000000800 */
[----:B-1----:R-:W-:-:S05]  /*10e80*/  IMAD.WIDE R196, R4, 0x4, R218 ;  /* 0x0000000404c47825 */ /* 0x002fca00078e02da */
[----:B------:R1:W-:Y:S01]  /*10e90*/  STL.64 [R1+0x3a0], R196 ;  /* 0x0003a0c401007387 */ /* 0x0003e20000100a00 */
[----:B------:R-:W-:Y:S01]  /*10ea0*/  VIADD R187, R187, 0xfffffeff ;  /* 0xfffffeffbbbb7836 */ /* 0x000fe20000000000 */
[----:B------:R-:W3:Y:S01]  /*10eb0*/  LDC R189, c[0x0][0x230] ;  /* 0x00008c00ffbd7b82 */ /* 0x000ee20000000800 */
[----:B------:R-:W-:Y:S01]  /*10ec0*/  VIADD R186, R194, 0xfffffefe ;  /* 0xfffffefec2ba7836 */ /* 0x000fe20000000000 */
[----:B------:R1:W-:Y:S01]  /*10ed0*/  LDGSTS.E [R184+-0x74900], desc[UR16][R196.64], P4 ;  /* 0x8b700000c4b87fae */ /* 0x0003e2000a121850 */
[----:B------:R-:W-:-:S03]  /*10ee0*/  IMAD.WIDE R200, R2, 0x4, R224 ;  /* 0x0000000402c87825 */ /* 0x000fc600078e02e0 */
[----:B------:R1:W-:Y:S01]  /*10ef0*/  STL.64 [R1+0x380], R198 ;  /* 0x000380c601007387 */ /* 0x0003e20000100a00 */
[----:B------:R-:W-:Y:S01]  /*10f00*/  ISETP.GE.U32.AND P2, PT, R186, 0x7ffffebf, PT ;  /* 0x7ffffebfba00780c */ /* 0x000fe20003f46070 */
[----:B----4-:R-:W-:Y:S02]  /*10f10*/  VIADD R186, R188, 0xfffffefc ;  /* 0xfffffefcbcba7836 */ /* 0x010fe40000000000 */
[----:B------:R4:W-:Y:S01]  /*10f20*/  LDGSTS.E [R185+-0x74500], desc[UR16][R198.64], P4 ;  /* 0x8bb00000c6b97fae */ /* 0x0009e2000a121850 */
[----:B------:R-:W-:Y:S01]  /*10f30*/  IMAD.WIDE R194, R2, 0x4, R230 ;  /* 0x0000000402c27825 */ /* 0x000fe200078e02e6 */
[----:B------:R-:W-:Y:S01]  /*10f40*/  ISETP.GE.U32.AND P0, PT, R187, 0x7ffffec0, PT ;  /* 0x7ffffec0bb00780c */ /* 0x000fe20003f06070 */
[----:B------:R-:W2:Y:S02]  /*10f50*/  LDC R188, c[0x0][0x230] ;  /* 0x00008c00ffbc7b82 */ /* 0x000ea40000000800 */
[----:B-1----:R-:W-:-:S05]  /*10f60*/  IMAD.WIDE R196, R4, 0x4, R222 ;  /* 0x0000000404c47825 */ /* 0x002fca00078e02de */
[----:B------:R1:W-:Y:S01]  /*10f70*/  STL.64 [R1+0x360], R196 ;  /* 0x000360c401007387 */ /* 0x0003e20000100a00 */
[----:B------:R-:W2:Y:S01]  /*10f80*/  LDC R187, c[0x0][0x230] ;  /* 0x00008c00ffbb7b82 */ /* 0x000ea20000000800 */
[----:B----4-:R-:W-:Y:S01]  /*10f90*/  IMAD.WIDE R198, R2, 0x4, R226 ;  /* 0x0000000402c67825 */ /* 0x010fe200078e02e2 */
[----:B------:R-:W-:Y:S01]  /*10fa0*/  IADD3 R185, R192, -0x103, RZ ;  /* 0xfffffefdc0b97810 */ /* 0x000fe20007ffe0ff */
[----:B------:R1:W-:Y:S01]  /*10fb0*/  LDGSTS.E [R184+-0x74100], desc[UR16][R196.64], P4 ;  /* 0x8bf00000c4b87fae */ /* 0x0003e2000a121850 */
[----:B------:R-:W-:Y:S02]  /*10fc0*/  ISETP.GE.U32.AND P4, PT, R186, 0x7ffffebd, PT ;  /* 0x7ffffebdba00780c */ /* 0x000fe40003f86070 */
[----:B------:R-:W-:Y:S01]  /*10fd0*/  ISETP.GE.U32.AND P3, PT, R185, 0x7ffffebe, PT ;  /* 0x7ffffebeb900780c */ /* 0x000fe20003f66070 */
[----:B------:R-:W-:Y:S01]  /*10fe0*/  STL.64 [R1+0x358], R200 ;  /* 0x000358c801007387 */ /* 0x000fe20000100a00 */
[----:B---3--:R-:W-:Y:S01]  /*10ff0*/  VIADD R185, R190, 0xfffffefb ;  /* 0xfffffefbbeb97836 */ /* 0x008fe20000000000 */
[----:B------:R-:W3:Y:S02]  /*11000*/  LDC R186, c[0x0][0x230] ;  /* 0x00008c00ffba7b82 */ /* 0x000ee40000000800 */
[----:B------:R-:W-:Y:S01]  /*11010*/  STL.64 [R1+0x350], R198 ;  /* 0x000350c601007387 */ /* 0x000fe20000100a00 */
[----:B-1----:R-:W-:-:S03]  /*11020*/  IMAD.WIDE R196, R2, 0x4, R228 ;  /* 0x0000000402c47825 */ /* 0x002fc600078e02e4 */
[----:B------:R-:W-:Y:S02]  /*11030*/  STL.64 [R1+0x340], R194 ;  /* 0x000340c201007387 */ /* 0x000fe40000100a00 */
[----:B------:R-:W1:Y:S02]  /*11040*/  LDC R190, c[0x0][0x230] ;  /* 0x00008c00ffbe7b82 */ /* 0x000e640000000800 */
[----:B------:R-:W0:Y:S04]  /*11050*/  LDGDEPBAR ;  /* 0x00000000000079af */ /* 0x000e280000000000 */
[----:B------:R-:W-:Y:S01]  /*11060*/  STL.64 [R1+0x348], R196 ;  /* 0x000348c401007387 */ /* 0x000fe20000100a00 */
[----:B------:R-:W-:Y:S02]  /*11070*/  IADD3 R184, R191, -0x106, RZ ;  /* 0xfffffefabfb87810 */ /* 0x000fe40007ffe0ff */
[----:B------:R-:W-:Y:S01]  /*11080*/  ISETP.GE.U32.AND P6, PT, R185, 0x7ffffebc, PT ;  /* 0x7ffffebcb900780c */ /* 0x000fe20003fc6070 */
[----:B------:R-:W-:Y:S01]  /*11090*/  VIADD R185, R193, 0xfffffef9 ;  /* 0xfffffef9c1b97836 */ /* 0x000fe20000000000 */
[----:B------:R-:W-:Y:S01]  /*110a0*/  ISETP.GE.U32.AND P5, PT, R184, 0x7ffffebb, PT ;  /* 0x7ffffebbb800780c */ /* 0x000fe20003fa6070 */
[----:B------:R-:W-:Y:S01]  /*110b0*/  VIADD R184, R189, 0xfffffedf ;  /* 0xfffffedfbdb87836 */ /* 0x000fe20000000000 */
[----:B------:R-:W-:Y:S01]  /*110c0*/  BAR.SYNC.DEFER_BLOCKING 0x0 ;  /* 0x0000000000007b1d */ /* 0x000fe20000010000 */
[----:B------:R-:W-:-:S04]  /*110d0*/  IMAD.WIDE R182, R2, 0x4, R182 ;  /* 0x0000000402b67825 */ /* 0x000fc800078e02b6 */
[----:B------:R-:W-:-:S03]  /*110e0*/  IMAD.WIDE R192, R2, 0x4, R180 ;  /* 0x0000000402c07825 */ /* 0x000fc600078e02b4 */
[----:B------:R-:W4:Y:S01]  /*110f0*/  LDC R189, c[0x0][0x230] ;  /* 0x00008c00ffbd7b82 */ /* 0x000f220000000800 */
[----:B------:R2:W-:Y:S01]  /*11100*/  STL.64 [R1+0x718], R12 ;  /* 0x0007180c01007387 */ /* 0x0005e20000100a00 */
[----:B---3--:R-:W-:Y:S02]  /*11110*/  VIADD R180, R186, 0xfffffedd ;  /* 0xfffffeddbab47836 */ /* 0x008fe40000000000 */
[C---:B------:R-:W-:Y:S01]  /*11120*/  IMAD.WIDE R174, R2.reuse, 0x4, R174 ;  /* 0x0000000402ae7825 */ /* 0x040fe200078e02ae */
[----:B--2---:R2:W-:Y:S03]  /*11130*/  STL.64 [R1+0x710], R10 ;  /* 0x0007100a01007387 */ /* 0x0045e60000100a00 */
[C---:B------:R-:W-:Y:S01]  /*11140*/  IMAD.WIDE R166, R2.reuse, 0x4, R166 ;  /* 0x0000000402a67825 */ /* 0x040fe200078e02a6 */
[----:B------:R-:W-:Y:S03]  /*11150*/  STL [R1+0x70c], R7 ;  /* 0x00070c0701007387 */ /* 0x000fe60000100800 */
[C---:B------:R-:W-:Y:S01]  /*11160*/  IMAD.WIDE R158, R2.reuse, 0x4, R158 ;  /* 0x00000004029e7825 */ /* 0x040fe200078e029e */
[----:B------:R3:W-:Y:S03]  /*11170*/  STL.64 [R1+0x338], R182 ;  /* 0x000338b601007387 */ /* 0x0007e60000100a00 */
[C---:B------:R-:W-:Y:S01]  /*11180*/  IMAD.WIDE R12, R2.reuse, 0x4, R178 ;  /* 0x00000004020c7825 */ /* 0x040fe200078e02b2 */
[----:B------:R-:W-:Y:S01]  /*11190*/  @!PT LDS RZ, [RZ] ;  /* 0x00000000fffff984 */ /* 0x000fe20000000800 */
[----:B------:R-:W-:Y:S01]  /*111a0*/  @!PT LDS RZ, [RZ] ;  /* 0x00000000fffff984 */ /* 0x000fe20000000800 */
[----:B------:R-:W-:Y:S01]  /*111b0*/  @!PT LDS RZ, [RZ] ;  /* 0x00000000fffff984 */ /* 0x000fe20000000800 */
[----:B------:R-:W-:Y:S01]  /*111c0*/  LDGSTS.E [R19+0x40000], desc[UR16][R200.64], !P0 ;  /* 0x40000000c8137fae */ /* 0x000fe2000c121850 */
[----:B------:R-:W4:Y:S02]  /*111d0*/  LDC R178, c[0x0][0x230] ;  /* 0x00008c00ffb27b82 */ /* 0x000f240000000800 */
[----:B--2---:R-:W-:Y:S01]  /*111e0*/  IMAD.WIDE R10, R2, 0x4, R176 ;  /* 0x00000004020a7825 */ /* 0x004fe200078e02b0 */
[----:B------:R-:W-:Y:S01]  /*111f0*/  LDGSTS.E [R19+0x44000], desc[UR16][R198.64], !P0 ;  /* 0x44000000c6137fae */ /* 0x000fe2000c121850 */
[----:B------:R-:W-:-:S02]  /*11200*/  ISETP.GE.U32.AND P0, PT, R185, 0x7ffffeba, PT ;  /* 0x7ffffebab900780c */ /* 0x000fc40003f06070 */
[----:B------:R-:W-:Y:S01]  /*11210*/  VIADD R176, R188, 0xfffffef8 ;  /* 0xfffffef8bcb07836 */ /* 0x000fe20000000000 */
[----:B------:R-:W-:Y:S01]  /*11220*/  LDGSTS.E [R19+0x40004], desc[UR16][R196.64], !P2 ;  /* 0x40004000c4137fae */ /* 0x000fe2000d121850 */
[----:B------:R-:W2:Y:S01]  /*11230*/  LDC R185, c[0x0][0x230] ;  /* 0x00008c00ffb97b82 */ /* 0x000ea20000000800 */
[----:B------:R-:W-:Y:S02]  /*11240*/  IMAD.WIDE R150, R2, 0x4, R150 ;  /* 0x0000000402967825 */ /* 0x000fe400078e0296 */
[----:B------:R-:W-:Y:S01]  /*11250*/  LDGSTS.E [R19+0x44004], desc[UR16][R194.64], !P2 ;  /* 0x44004000c2137fae */ /* 0x000fe2000d121850 */
[----:B------:R-:W-:Y:S01]  /*11260*/  ISETP.GE.U32.AND P2, PT, R184, 0x7ffffea0, PT ;  /* 0x7ffffea0b800780c */ /* 0x000fe20003f46070 */
[C---:B------:R-:W-:Y:S01]  /*11270*/  IMAD.WIDE R142, R2.reuse, 0x4, R142 ;  /* 0x00000004028e7825 */ /* 0x040fe200078e028e */
[----:B------:R-:W-:Y:S01]  /*11280*/  IADD3 R184, R187, -0x122, RZ ;  /* 0xfffffedebbb87810 */ /* 0x000fe20007ffe0ff */
[----:B------:R3:W-:Y:S01]  /*11290*/  LDGSTS.E [R19+0x40008], desc[UR16][R182.64], !P3 ;  /* 0x40008000b6137fae */ /* 0x0007e2000d921850 */
[----:B------:R-:W4:Y:S01]  /*112a0*/  LDC R177, c[0x0][0x230] ;  /* 0x00008c00ffb17b82 */ /* 0x000f220000000800 */
[----:B------:R-:W-:-:S02]  /*112b0*/  IMAD.WIDE R134, R2, 0x4, R134 ;  /* 0x0000000402867825 */ /* 0x000fc400078e0286 */
[----:B------:R-:W-:Y:S01]  /*112c0*/  LDGSTS.E [R19+0x44008], desc[UR16][R192.64], !P3 ;  /* 0x44008000c0137fae */ /* 0x000fe2000d921850 */
[----:B------:R-:W-:Y:S01]  /*112d0*/  ISETP.GE.U32.AND P3, PT, R184, 0x7ffffe9f, PT ;  /* 0x7ffffe9fb800780c */ /* 0x000fe20003f66070 */
[C---:B------:R-:W-:Y:S02]  /*112e0*/  IMAD.WIDE R126, R2.reuse, 0x4, R126 ;  /* 0x00000004027e7825 */ /* 0x040fe400078e027e */
[----:B------:R-:W-:Y:S02]  /*112f0*/  STL.64 [R1+0x550], R192 ;  /* 0x000550c001007387 */ /* 0x000fe40000100a00 */
[C---:B------:R-:W-:Y:S02]  /*11300*/  IMAD.WIDE R118, R2.reuse, 0x4, R118 ;  /* 0x0000000402767825 */ /* 0x040fe400078e0276 */
[----:B------:R1:W-:Y:S02]  /*11310*/  STL.64 [R1+0x318], R12 ;  /* 0x0003180c01007387 */ /* 0x0003e40000100a00 */
[----:B---3--:R-:W-:Y:S01]  /*11320*/  IMAD.WIDE R182, R2, 0x4, R172 ;  /* 0x0000000402b67825 */ /* 0x008fe200078e02ac */
[----:B-1----:R-:W-:Y:S01]  /*11330*/  IADD3 R172, R190, -0x124, RZ ;  /* 0xfffffedcbeac7810 */ /* 0x002fe20007ffe0ff */
[----:B------:R1:W-:Y:S02]  /*11340*/  LDGSTS.E [R19+0x4000c], desc[UR16][R12.64], !P4 ;  /* 0x4000c0000c137fae */ /* 0x0003e4000e121850 */
[----:B------:R-:W-:-:S02]  /*11350*/  IMAD.WIDE R110, R2, 0x4, R110 ;  /* 0x00000004026e7825 */ /* 0x000fc400078e026e */
[----:B------:R3:W-:Y:S02]  /*11360*/  STL.64 [R1+0x330], R10 ;  /* 0x0003300a01007387 */ /* 0x0007e40000100a00 */
[----:B------:R-:W-:Y:S02]  /*11370*/  IMAD.WIDE R102, R2, 0x4, R102 ;  /* 0x0000000402667825 */ /* 0x000fe400078e0266 */
[----:B------:R3:W-:Y:S01]  /*11380*/  LDGSTS.E [R19+0x4400c], desc[UR16][R10.64], !P4 ;  /* 0x4400c0000a137fae */ /* 0x0007e2000e121850 */
[----:B------:R-:W-:Y:S01]  /*11390*/  ISETP.GE.U32.AND P4, PT, R180, 0x7ffffe9e, PT ;  /* 0x7ffffe9eb400780c */ /* 0x000fe20003f86070 */
[C---:B------:R-:W-:Y:S02]  /*113a0*/  IMAD.WIDE R94, R2.reuse, 0x4, R94 ;  /* 0x00000004025e7825 */ /* 0x040fe400078e025e */
[----:B------:R-:W-:Y:S02]  /*113b0*/  LDGSTS.E [R19+0x48000], desc[UR16][R174.64], !P2 ;  /* 0x48000000ae137fae */ /* 0x000fe4000d121850 */
[----:B-1----:R-:W-:-:S02]  /*113c0*/  IMAD.WIDE R12, R2, 0x4, R170 ;  /* 0x00000004020c7825 */ /* 0x002fc400078e02aa */
[----:B------:R-:W-:Y:S01]  /*113d0*/  LDGSTS.E [R19+0x4c000], desc[UR16][R182.64], !P2 ;  /* 0x4c000000b6137fae */ /* 0x000fe2000d121850 */
[----:B------:R-:W-:Y:S01]  /*113e0*/  ISETP.GE.U32.AND P2, PT, R172, 0x7ffffe9d, PT ;  /* 0x7ffffe9dac00780c */ /* 0x000fe20003f46070 */
[----:B------:R-:W1:Y:S01]  /*113f0*/  LDC R170, c[0x0][0x230] ;  /* 0x00008c00ffaa7b82 */ /* 0x000e620000000800 */
[C---:B------:R-:W-:Y:S01]  /*11400*/  IMAD.WIDE R172, R2.reuse, 0x4, R164 ;  /* 0x0000000402ac7825 */ /* 0x040fe200078e02a4 */
[----:B------:R-:W-:Y:S03]  /*11410*/  STL.64 [R1+0x300], R174 ;  /* 0x000300ae01007387 */ /* 0x000fe60000100a00 */
[----:B---3--:R-:W-:Y:S01]  /*11420*/  IMAD.WIDE R10, R2, 0x4, R168 ;  /* 0x00000004020a7825 */ /* 0x008fe200078e02a8 */
[----:B------:R-:W-:Y:S02]  /*11430*/  STL.64 [R1+0x310], R182 ;  /* 0x000310b601007387 */ /* 0x000fe40000100a00 */
[----:B------:R-:W3:Y:S01]  /*11440*/  LDC R169, c[0x0][0x230] ;  /* 0x00008c00ffa97b82 */ /* 0x000ee20000000800 */
[----:B--2---:R-:W-:Y:S01]  /*11450*/  VIADD R168, R185, 0xfffffef7 ;  /* 0xfffffef7b9a87836 */ /* 0x004fe20000000000 */
[----:B------:R2:W-:Y:S01]  /*11460*/  STL.64 [R1+0x2e0], R12 ;  /* 0x0002e00c01007387 */ /* 0x0005e20000100a00 */
[----:B----4-:R-:W-:-:S02]  /*11470*/  VIADD R164, R189, 0xfffffef6 ;  /* 0xfffffef6bda47836 */ /* 0x010fc40000000000 */
[C---:B------:R-:W-:Y:S01]  /*11480*/  IMAD.WIDE R86, R2.reuse, 0x4, R86 ;  /* 0x0000000402567825 */ /* 0x040fe200078e0256 */
[----:B------:R2:W-:Y:S03]  /*11490*/  LDGSTS.E [R19+0x48004], desc[UR16][R12.64], !P3 ;  /* 0x480040000c137fae */ /* 0x0005e6000d921850 */
[C---:B------:R-:W-:Y:S01]  /*114a0*/  IMAD.WIDE R78, R2.reuse, 0x4, R78 ;  /* 0x00000004024e7825 */ /* 0x040fe200078e024e */
[----:B------:R4:W-:Y:S03]  /*114b0*/  STL.64 [R1+0x2f0], R10 ;  /* 0x0002f00a01007387 */ /* 0x0009e60000100a00 */
[----:B------:R-:W-:Y:S01]  /*114c0*/  IMAD.WIDE R70, R2, 0x4, R70 ;  /* 0x0000000402467825 */ /* 0x000fe200078e0246 */
[----:B------:R4:W-:Y:S01]  /*114d0*/  LDGSTS.E [R19+0x4c004], desc[UR16][R10.64], !P3 ;  /* 0x4c0040000a137fae */ /* 0x0009e2000d921850 */
[----:B------:R-:W-:-:S02]  /*114e0*/  ISETP.GE.U32.AND P3, PT, R176, 0x7ffffeb9, PT ;  /* 0x7ffffeb9b000780c */ /* 0x000fc40003f66070 */
[C---:B------:R-:W-:Y:S01]  /*114f0*/  IMAD.WIDE R62, R2.reuse, 0x4, R62 ;  /* 0x00000004023e7825 */ /* 0x040fe200078e023e */
[----:B------:R4:W-:Y:S03]  /*11500*/  STL.64 [R1+0x2c0], R166 ;  /* 0x0002c0a601007387 */ /* 0x0009e60000100a00 */
[C---:B--2---:R-:W-:Y:S01]  /*11510*/  IMAD.WIDE R12, R2.reuse, 0x4, R162 ;  /* 0x00000004020c7825 */ /* 0x044fe200078e02a2 */
[----:B------:R2:W-:Y:S01]  /*11520*/  LDGSTS.E [R19+0x48008], desc[UR16][R166.64], !P4 ;  /* 0x48008000a6137fae */ /* 0x0005e2000e121850 */
[----:B------:R-:W1:Y:S02]  /*11530*/  LDC R162, c[0x0][0x230] ;  /* 0x00008c00ffa27b82 */ /* 0x000e640000000800 */
[C---:B------:R-:W-:Y:S01]  /*11540*/  IMAD.WIDE R54, R2.reuse, 0x4, R54 ;  /* 0x0000000402367825 */ /* 0x040fe200078e0236 */
[----:B------:R-:W-:Y:S03]  /*11550*/  STL.64 [R1+0x2d0], R172 ;  /* 0x0002d0ac01007387 */ /* 0x000fe60000100a00 */
[----:B----4-:R-:W-:Y:S01]  /*11560*/  IMAD.WIDE R10, R2, 0x4, R160 ;  /* 0x00000004020a7825 */ /* 0x010fe200078e02a0 */
[----:B------:R-:W-:Y:S01]  /*11570*/  LDGSTS.E [R19+0x4c008], desc[UR16][R172.64], !P4 ;  /* 0x4c008000ac137fae */ /* 0x000fe2000e121850 */
[----:B------:R-:W4:Y:S01]  /*11580*/  LDC R161, c[0x0][0x230] ;  /* 0x00008c00ffa17b82 */ /* 0x000f220000000800 */
[----:B------:R-:W-:Y:S01]  /*11590*/  ISETP.GE.U32.AND P4, PT, R168, 0x7ffffeb8, PT ;  /* 0x7ffffeb8a800780c */ /* 0x000fe20003f86070 */
[----:B------:R-:W-:Y:S01]  /*115a0*/  IMAD.WIDE R46, R2, 0x4, R46 ;  /* 0x00000004022e7825 */ /* 0x000fe200078e022e */
[----:B------:R3:W-:Y:S01]  /*115b0*/  STL.64 [R1+0x1b0], R12 ;  /* 0x0001b00c01007387 */ /* 0x0007e20000100a00 */
[----:B------:R-:W-:-:S02]  /*115c0*/  IADD3 R160, R177, -0x10b, RZ ;  /* 0xfffffef5b1a07810 */ /* 0x000fc40007ffe0ff */
[----:B--2---:R-:W-:Y:S01]  /*115d0*/  IMAD.WIDE R166, R2, 0x4, R156 ;  /* 0x0000000402a67825 */ /* 0x004fe200078e029c */
[----:B------:R3:W-:Y:S03]  /*115e0*/  LDGSTS.E [R19+0x4800c], desc[UR16][R12.64], !P2 ;  /* 0x4800c0000c137fae */ /* 0x0007e6000d121850 */
[----:B------:R-:W-:Y:S01]  /*115f0*/  VIADD R156, R178, 0xfffffedb ;  /* 0xfffffedbb29c7836 */ /* 0x000fe20000000000 */
[----:B------:R2:W-:Y:S01]  /*11600*/  STL.64 [R1+0x2b0], R10 ;  /* 0x0002b00a01007387 */ /* 0x0005e20000100a00 */
[----:B------:R-:W-:-:S03]  /*11610*/  IMAD.WIDE R38, R2, 0x4, R38 ;  /* 0x0000000402267825 */ /* 0x000fc600078e0226 */
[----:B------:R2:W-:Y:S01]  /*11620*/  LDGSTS.E [R19+0x4c00c], desc[UR16][R10.64], !P2 ;  /* 0x4c00c0000a137fae */ /* 0x0005e2000d121850 */
[----:B------:R-:W-:Y:S01]  /*11630*/  ISETP.GE.U32.AND P2, PT, R164, 0x7ffffeb7, PT ;  /* 0x7ffffeb7a400780c */ /* 0x000fe20003f46070 */
[----:B---3--:R-:W-:Y:S02]  /*11640*/  IMAD.WIDE R12, R2, 0x4, R154 ;  /* 0x00000004020c7825 */ /* 0x008fe400078e029a */
[----:B------:R3:W-:Y:S01]  /*11650*/  LDGSTS.E [R18+0x40000], desc[UR16][R158.64], !P6 ;  /* 0x400000009e127fae */ /* 0x0007e2000f121850 */
[----:B------:R-:W4:Y:S03]  /*11660*/  LDC R154, c[0x0][0x230] ;  /* 0x00008c00ff9a7b82 */ /* 0x000f260000000800 */
[----:B------:R-:W-:Y:S01]  /*11670*/  LDGSTS.E [R18+0x44000], desc[UR16][R166.64], !P6 ;  /* 0x44000000a6127fae */ /* 0x000fe2000f121850 */
[----:B------:R-:W-:Y:S01]  /*11680*/  ISETP.GE.U32.AND P6, PT, R160, 0x7ffffeb6, PT ;  /* 0x7ffffeb6a000780c */ /* 0x000fe20003fc6070 */
[----:B--2---:R-:W-:-:S02]  /*11690*/  IMAD.WIDE R10, R2, 0x4, R152 ;  /* 0x00000004020a7825 */ /* 0x004fc400078e0298 */
[----:B------:R2:W-:Y:S01]  /*116a0*/  LDGSTS.E [R18+0x40004], desc[UR16][R12.64], !P5 ;  /* 0x400040000c127fae */ /* 0x0005e2000e921850 */
[----:B------:R-:W4:Y:S01]  /*116b0*/  LDC R153, c[0x0][0x230] ;  /* 0x00008c00ff997b82 */ /* 0x000f220000000800 */
[----:B------:R-:W-:Y:S02]  /*116c0*/  VIADD R152, R169, 0xfffffeda ;  /* 0xfffffedaa9987836 */ /* 0x000fe40000000000 */
[----:B------:R2:W-:Y:S01]  /*116d0*/  LDGSTS.E [R18+0x44004], desc[UR16][R10.64], !P5 ;  /* 0x440040000a127fae */ /* 0x0005e2000e921850 */
[----:B------:R-:W-:-:S03]  /*116e0*/  ISETP.GE.U32.AND P5, PT, R156, 0x7ffffe9c, PT ;  /* 0x7ffffe9c9c00780c */ /* 0x000fc60003fa6070 */
[----:B------:R3:W-:Y:S04]  /*116f0*/  STL.64 [R1+0x2a0], R158 ;  /* 0x0002a09e01007387 */ /* 0x0007e80000100a00 */
[----:B------:R-:W-:Y:S04]  /*11700*/  STL.64 [R1+0x1b8], R166 ;  /* 0x0001b8a601007387 */ /* 0x000fe80000100a00 */
[----:B------:R2:W-:Y:S01]  /*11710*/  STL.64 [R1+0x298], R12 ;  /* 0x0002980c01007387 */ /* 0x0005e20000100a00 */
[----:B---3--:R-:W-:-:S03]  /*11720*/  IMAD.WIDE R158, R2, 0x4, R148 ;  /* 0x00000004029e7825 */ /* 0x008fc600078e0294 */
[----:B------:R3:W-:Y:S01]  /*11730*/  LDGSTS.E [R18+0x40008], desc[UR16][R150.64], !P0 ;  /* 0x4000800096127fae */ /* 0x0007e2000c121850 */
[----:B-1----:R-:W-:-:S03]  /*11740*/  IADD3 R148, R170, -0x127, RZ ;  /* 0xfffffed9aa947810 */ /* 0x002fc60007ffe0ff */
[----:B------:R1:W-:Y:S01]  /*11750*/  STL.64 [R1+0x290], R10 ;  /* 0x0002900a01007387 */ /* 0x0003e20000100a00 */
[----:B--2---:R-:W-:-:S03]  /*11760*/  IMAD.WIDE R12, R2, 0x4, R146 ;  /* 0x00000004020c7825 */ /* 0x004fc600078e0292 */
[----:B------:R-:W-:Y:S01]  /*11770*/  LDGSTS.E [R18+0x44008], desc[UR16][R158.64], !P0 ;  /* 0x440080009e127fae */ /* 0x000fe2000c121850 */
[----:B------:R-:W-:Y:S01]  /*11780*/  ISETP.GE.U32.AND P0, PT, R152, 0x7ffffe9b, PT ;  /* 0x7ffffe9b9800780c */ /* 0x000fe20003f06070 */
[----:B------:R-:W2:Y:S02]  /*11790*/  LDC R146, c[0x0][0x230] ;  /* 0x00008c00ff927b82 */ /* 0x000ea40000000800 */
[----:B------:R3:W-:Y:S01]  /*117a0*/  STL.64 [R1+0x280], R150 ;  /* 0x0002809601007387 */ /* 0x0007e20000100a00 */
[----:B-1----:R-:W-:-:S03]  /*117b0*/  IMAD.WIDE R10, R2, 0x4, R144 ;  /* 0x00000004020a7825 */ /* 0x002fc600078e0290 */
[----:B------:R-:W-:Y:S02]  /*117c0*/  STL.64 [R1+0x278], R158 ;  /* 0x0002789e01007387 */ /* 0x000fe40000100a00 */
[----:B------:R-:W1:Y:S01]  /*117d0*/  LDC R145, c[0x0][0x230] ;  /* 0x00008c00ff917b82 */ /* 0x000e620000000800 */
[----:B----4-:R-:W-:Y:S01]  /*117e0*/  VIADD R144, R161, 0xfffffef4 ;  /* 0xfffffef4a1907836 */ /* 0x010fe20000000000 */
[----:B------:R4:W-:Y:S01]  /*117f0*/  LDGSTS.E [R18+0x4000c], desc[UR16][R12.64], !P3 ;  /* 0x4000c0000c127fae */ /* 0x0009e2000d921850 */
[----:B---3--:R-:W-:-:S03]  /*11800*/  IMAD.WIDE R150, R2, 0x4, R140 ;  /* 0x0000000402967825 */ /* 0x008fc600078e028c */
[----:B------:R4:W-:Y:S01]  /*11810*/  STL.64 [R1+0x270], R12 ;  /* 0x0002700c01007387 */ /* 0x0009e20000100a00 */
[----:B------:R-:W-:-:S03]  /*11820*/  VIADD R140, R162, 0xfffffed8 ;  /* 0xfffffed8a28c7836 */ /* 0x000fc60000000000 */
[----:B------:R3:W-:Y:S01]  /*11830*/  LDGSTS.E [R18+0x4400c], desc[UR16][R10.64], !P3 ;  /* 0x4400c0000a127fae */ /* 0x0007e2000d921850 */
[----:B------:R-:W-:-:S03]  /*11840*/  ISETP.GE.U32.AND P3, PT, R148, 0x7ffffe9a, PT ;  /* 0x7ffffe9a9400780c */ /* 0x000fc60003f66070 */
[----:B------:R3:W-:Y:S04]  /*11850*/  STL.64 [R1+0x268], R10 ;  /* 0x0002680a01007387 */ /* 0x0007e80000100a00 */
[----:B------:R-:W-:Y:S01]  /*11860*/  LDGSTS.E [R18+0x48000], desc[UR16][R142.64], !P5 ;  /* 0x480000008e127fae */ /* 0x000fe2000e921850 */
[----:B----4-:R-:W-:Y:S02]  /*11870*/  IMAD.WIDE R12, R2, 0x4, R138 ;  /* 0x00000004020c7825 */ /* 0x010fe400078e028a */
[----:B------:R-:W4:Y:S01]  /*11880*/  LDC R138, c[0x0][0x230] ;  /* 0x00008c00ff8a7b82 */ /* 0x000f220000000800 */
[----:B------:R-:W-:Y:S01]  /*11890*/  LDGSTS.E [R18+0x4c000], desc[UR16][R150.64], !P5 ;  /* 0x4c00000096127fae */ /* 0x000fe2000e921850 */
[----:B------:R-:W-:Y:S01]  /*118a0*/  ISETP.GE.U32.AND P5, PT, R140, 0x7ffffe99, PT ;  /* 0x7ffffe998c00780c */ /* 0x000fe20003fa6070 */
[----:B------:R-:W-:-:S02]  /*118b0*/  IMAD.WIDE R140, R2, 0x4, R132 ;  /* 0x00000004028c7825 */ /* 0x000fc400078e0284 */
[----:B------:R-:W-:Y:S02]  /*118c0*/  STL.64 [R1+0x260], R142 ;  /* 0x0002608e01007387 */ /* 0x000fe40000100a00 */
[----:B---3--:R-:W-:Y:S01]  /*118d0*/  IMAD.WIDE R10, R2, 0x4, R136 ;  /* 0x00000004020a7825 */ /* 0x008fe200078e0288 */
[----:B------:R-:W-:Y:S01]  /*118e0*/  IADD3 R136, R153, -0x10d, RZ ;  /* 0xfffffef399887810 */ /* 0x000fe20007ffe0ff */
[----:B------:R-:W3:Y:S01]  /*118f0*/  LDC R137, c[0x0][0x230] ;  /* 0x00008c00ff897b82 */ /* 0x000ee20000000800 */
[----:B------:R-:W-:Y:S01]  /*11900*/  STL.64 [R1+0x258], R150 ;  /* 0x0002589601007387 */ /* 0x000fe20000100a00 */
[----:B------:R-:W-:-:S03]  /*11910*/  VIADD R132, R154, 0xfffffef2 ;  /* 0xfffffef29a847836 */ /* 0x000fc60000000000 */
[----:B------:R2:W-:Y:S04]  /*11920*/  STL.64 [R1+0x250], R12 ;  /* 0x0002500c01007387 */ /* 0x0005e80000100a00 */
[----:B------:R2:W-:Y:S04]  /*11930*/  LDGSTS.E [R18+0x48004], desc[UR16][R12.64], !P0 ;  /* 0x480040000c127fae */ /* 0x0005e8000c121850 */
[----:B------:R1:W-:Y:S04]  /*11940*/  STL.64 [R1+0x248], R10 ;  /* 0x0002480a01007387 */ /* 0x0003e80000100a00 */
[----:B------:R1:W-:Y:S01]  /*11950*/  LDGSTS.E [R18+0x4c004], desc[UR16][R10.64], !P0 ;  /* 0x4c0040000a127fae */ /* 0x0003e2000c121850 */
[----:B------:R-:W-:Y:S01]  /*11960*/  ISETP.GE.U32.AND P0, PT, R144, 0x7ffffeb5, PT ;  /* 0x7ffffeb59000780c */ /* 0x000fe20003f06070 */
[----:B--2---:R-:W-:-:S02]  /*11970*/  IMAD.WIDE R12, R2, 0x4, R130 ;  /* 0x00000004020c7825 */ /* 0x004fc400078e0282 */
[----:B------:R2:W-:Y:S01]  /*11980*/  STL.64 [R1+0x240], R134 ;  /* 0x0002408601007387 */ /* 0x0005e20000100a00 */
[----:B------:R-:W4:Y:S03]  /*11990*/  LDC R130, c[0x0][0x230] ;  /* 0x00008c00ff827b82 */ /* 0x000f260000000800 */
[----:B------:R2:W-:Y:S01]  /*119a0*/  LDGSTS.E [R18+0x48008], desc[UR16][R134.64], !P3 ;  /* 0x4800800086127fae */ /* 0x0005e2000d921850 */
[----:B-1----:R-:W-:-:S03]  /*119b0*/  IMAD.WIDE R10, R2, 0x4, R128 ;  /* 0x00000004020a7825 */ /* 0x002fc600078e0280 */
[----:B------:R-:W-:Y:S01]  /*119c0*/  STL.64 [R1+0x238], R140 ;  /* 0x0002388c01007387 */ /* 0x000fe20000100a00 */
[----:B------:R-:W1:Y:S01]  /*119d0*/  LDC R129, c[0x0][0x230] ;  /* 0x00008c00ff817b82 */ /* 0x000e620000000800 */
[----:B------:R-:W-:Y:S02]  /*119e0*/  VIADD R128, R145, 0xfffffef1 ;  /* 0xfffffef191807836 */ /* 0x000fe40000000000 */
[----:B------:R-:W-:Y:S01]  /*119f0*/  LDGSTS.E [R18+0x4c008], desc[UR16][R140.64], !P3 ;  /* 0x4c0080008c127fae */ /* 0x000fe2000d921850 */
[----:B------:R-:W-:-:S03]  /*11a00*/  ISETP.GE.U32.AND P3, PT, R136, 0x7ffffeb4, PT ;  /* 0x7ffffeb48800780c */ /* 0x000fc60003f66070 */
[----:B------:R3:W-:Y:S01]  /*11a10*/  STL.64 [R1+0x230], R12 ;  /* 0x0002300c01007387 */ /* 0x0007e20000100a00 */
[----:B--2---:R-:W-:Y:S01]  /*11a20*/  IMAD.WIDE R134, R2, 0x4, R124 ;  /* 0x0000000402867825 */ /* 0x004fe200078e027c */
[----:B------:R-:W-:Y:S02]  /*11a30*/  IADD3 R124, R146, -0x129, RZ ;  /* 0xfffffed7927c7810 */ /* 0x000fe40007ffe0ff */
[----:B------:R3:W-:Y:S04]  /*11a40*/  LDGSTS.E [R18+0x4800c], desc[UR16][R12.64], !P5 ;  /* 0x4800c0000c127fae */ /* 0x0007e8000e921850 */
[----:B------:R2:W-:Y:S04]  /*11a50*/  STL.64 [R1+0x228], R10 ;  /* 0x0002280a01007387 */ /* 0x0005e80000100a00 */
[----:B------:R2:W-:Y:S01]  /*11a60*/  LDGSTS.E [R18+0x4c00c], desc[UR16][R10.64], !P5 ;  /* 0x4c00c0000a127fae */ /* 0x0005e2000e921850 */
[----:B------:R-:W-:Y:S01]  /*11a70*/  ISETP.GE.U32.AND P5, PT, R132, 0x7ffffeb3, PT ;  /* 0x7ffffeb38400780c */ /* 0x000fe20003fa6070 */
[----:B---3--:R-:W-:-:S02]  /*11a80*/  IMAD.WIDE R12, R2, 0x4, R122 ;  /* 0x00000004020c7825 */ /* 0x008fc400078e027a */
[----:B------:R3:W-:Y:S01]  /*11a90*/  LDGSTS.E [R17+0x40000], desc[UR16][R126.64], !P4 ;  /* 0x400000007e117fae */ /* 0x0007e2000e121850 */
[----:B------:R-:W1:Y:S03]  /*11aa0*/  LDC R122, c[0x0][0x230] ;  /* 0x00008c00ff7a7b82 */ /* 0x000e660000000800 */
[----:B------:R-:W-:Y:S01]  /*11ab0*/  LDGSTS.E [R17+0x44000], desc[UR16][R134.64], !P4 ;  /* 0x4400000086117fae */ /* 0x000fe2000e121850 */
[----:B------:R-:W-:Y:S01]  /*11ac0*/  ISETP.GE.U32.AND P4, PT, R128, 0x7ffffeb2, PT ;  /* 0x7ffffeb28000780c */ /* 0x000fe20003f86070 */
[----:B--2---:R-:W-:Y:S02]  /*11ad0*/  IMAD.WIDE R10, R2, 0x4, R120 ;  /* 0x00000004020a7825 */ /* 0x004fe400078e0278 */
[----:B------:R2:W-:Y:S01]  /*11ae0*/  LDGSTS.E [R17+0x40004], desc[UR16][R12.64], !P2 ;  /* 0x400040000c117fae */ /* 0x0005e2000d121850 */
[----:B------:R-:W1:Y:S01]  /*11af0*/  LDC R121, c[0x0][0x230] ;  /* 0x00008c00ff797b82 */ /* 0x000e620000000800 */
[----:B------:R-:W-:-:S02]  /*11b00*/  VIADD R120, R137, 0xfffffed6 ;  /* 0xfffffed689787836 */ /* 0x000fc40000000000 */
[----:B------:R2:W-:Y:S01]  /*11b10*/  LDGSTS.E [R17+0x44004], desc[UR16][R10.64], !P2 ;  /* 0x440040000a117fae */ /* 0x0005e2000d121850 */
[----:B------:R-:W-:-:S03]  /*11b20*/  ISETP.GE.U32.AND P2, PT, R124, 0x7ffffe98, PT ;  /* 0x7ffffe987c00780c */ /* 0x000fc60003f46070 */
[----:B------:R3:W-:Y:S04]  /*11b30*/  STL.64 [R1+0x220], R126 ;  /* 0x0002207e01007387 */ /* 0x0007e80000100a00 */
[----:B------:R-:W-:Y:S04]  /*11b40*/  STL.64 [R1+0x218], R134 ;  /* 0x0002188601007387 */ /* 0x000fe80000100a00 */
[----:B------:R2:W-:Y:S01]  /*11b50*/  STL.64 [R1+0x210], R12 ;  /* 0x0002100c01007387 */ /* 0x0005e20000100a00 */
[----:B---3--:R-:W-:-:S03]  /*11b60*/  IMAD.WIDE R126, R2, 0x4, R116 ;  /* 0x00000004027e7825 */ /* 0x008fc600078e0274 */
[----:B------:R3:W-:Y:S01]  /*11b70*/  STL.64 [R1+0x208], R10 ;  /* 0x0002080a01007387 */ /* 0x0007e20000100a00 */
[----:B----4-:R-:W-:-:S03]  /*11b80*/  VIADD R116, R138, 0xfffffed5 ;  /* 0xfffffed58a747836 */ /* 0x010fc60000000000 */
[----:B------:R4:W-:Y:S01]  /*11b90*/  LDGSTS.E [R17+0x40008], desc[UR16][R118.64], !P6 ;  /* 0x4000800076117fae */ /* 0x0009e2000f121850 */
[----:B--2---:R-:W-:-:S03]  /*11ba0*/  IMAD.WIDE R12, R2, 0x4, R114 ;  /* 0x00000004020c7825 */ /* 0x004fc600078e0272 */
[----:B------:R-:W-:Y:S01]  /*11bb0*/  LDGSTS.E [R17+0x44008], desc[UR16][R126.64], !P6 ;  /* 0x440080007e117fae */ /* 0x000fe2000f121850 */
[----:B------:R-:W2:Y:S01]  /*11bc0*/  LDC R114, c[0x0][0x230] ;  /* 0x00008c00ff727b82 */ /* 0x000ea20000000800 */
[----:B------:R-:W-:Y:S01]  /*11bd0*/  ISETP.GE.U32.AND P6, PT, R120, 0x7ffffe97, PT ;  /* 0x7ffffe977800780c */ /* 0x000fe20003fc6070 */
[----:B---3--:R-:W-:Y:S01]  /*11be0*/  IMAD.WIDE R10, R2, 0x4, R112 ;  /* 0x00000004020a7825 */ /* 0x008fe200078e0270 */
[----:B------:R4:W-:Y:S01]  /*11bf0*/  STL.64 [R1+0x200], R118 ;  /* 0x0002007601007387 */ /* 0x0009e20000100a00 */
[----:B-1----:R-:W-:-:S03]  /*11c00*/  IADD3 R112, R129, -0x110, RZ ;  /* 0xfffffef081707810 */ /* 0x002fc60007ffe0ff */
[----:B------:R1:W-:Y:S01]  /*11c10*/  LDGSTS.E [R17+0x4000c], desc[UR16][R12.64], !P0 ;  /* 0x4000c0000c117fae */ /* 0x0003e2000c121850 */
[----:B------:R-:W3:Y:S03]  /*11c20*/  LDC R113, c[0x0][0x230] ;  /* 0x00008c00ff717b82 */ /* 0x000ee60000000800 */
[----:B------:R1:W-:Y:S01]  /*11c30*/  LDGSTS.E [R17+0x4400c], desc[UR16][R10.64], !P0 ;  /* 0x4400c0000a117fae */ /* 0x0003e2000c121850 */
[----:B------:R-:W-:Y:S01]  /*11c40*/  ISETP.GE.U32.AND P0, PT, R116, 0x7ffffe96, PT ;  /* 0x7ffffe967400780c */ /* 0x000fe20003f06070 */
[----:B----4-:R-:W-:Y:S02]  /*11c50*/  IMAD.WIDE R118, R2, 0x4, R108 ;  /* 0x0000000402767825 */ /* 0x010fe400078e026c */
[----:B------:R-:W-:Y:S02]  /*11c60*/  STL.64 [R1+0x1f8], R126 ;  /* 0x0001f87e01007387 */ /* 0x000fe40000100a00 */
[----:B------:R-:W-:-:S02]  /*11c70*/  VIADD R108, R130, 0xfffffed4 ;  /* 0xfffffed4826c7836 */ /* 0x000fc40000000000 */
[----:B------:R-:W-:Y:S04]  /*11c80*/  LDGSTS.E [R17+0x48000], desc[UR16][R110.64], !P2 ;  /* 0x480000006e117fae */ /* 0x000fe8000d121850 */
[----:B------:R1:W-:Y:S04]  /*11c90*/  STL.64 [R1+0x1f0], R12 ;  /* 0x0001f00c01007387 */ /* 0x0003e80000100a00 */
[----:B------:R-:W-:Y:S01]  /*11ca0*/  LDGSTS.E [R17+0x4c000], desc[UR16][R118.64], !P2 ;  /* 0x4c00000076117fae */ /* 0x000fe2000d121850 */
[----:B------:R-:W-:Y:S01]  /*11cb0*/  ISETP.GE.U32.AND P2, PT, R108, 0x7ffffe95, PT ;  /* 0x7ffffe956c00780c */ /* 0x000fe20003f46070 */
[----:B------:R-:W-:Y:S01]  /*11cc0*/  IMAD.WIDE R108, R2, 0x4, R100 ;  /* 0x00000004026c7825 */ /* 0x000fe200078e0264 */
[----:B------:R-:W-:Y:S01]  /*11cd0*/  IADD3 R100, R122, -0x112, RZ ;  /* 0xfffffeee7a647810 */ /* 0x000fe20007ffe0ff */
[----:B------:R4:W-:Y:S02]  /*11ce0*/  STL.64 [R1+0x1e8], R10 ;  /* 0x0001e80a01007387 */ /* 0x0009e40000100a00 */
[----:B-1----:R-:W-:-:S02]  /*11cf0*/  IMAD.WIDE R12, R2, 0x4, R106 ;  /* 0x00000004020c7825 */ /* 0x002fc400078e026a */
[----:B------:R-:W-:Y:S01]  /*11d00*/  STL.64 [R1+0x1e0], R110 ;  /* 0x0001e06e01007387 */ /* 0x000fe20000100a00 */
[----:B------:R-:W1:Y:S03]  /*11d10*/  LDC R106, c[0x0][0x230] ;  /* 0x00008c00ff6a7b82 */ /* 0x000e660000000800 */
[----:B------:R-:W-:Y:S01]  /*11d20*/  STL.64 [R1+0x1d8], R118 ;  /* 0x0001d87601007387 */ /* 0x000fe20000100a00 */
[----:B----4-:R-:W-:-:S03]  /*11d30*/  IMAD.WIDE R10, R2, 0x4, R104 ;  /* 0x00000004020a7825 */ /* 0x010fc600078e0268 */
[----:B------:R4:W-:Y:S01]  /*11d40*/  STL.64 [R1+0x1d0], R12 ;  /* 0x0001d00c01007387 */ /* 0x0009e20000100a00 */
[----:B------:R-:W1:Y:S01]  /*11d50*/  LDC R105, c[0x0][0x230] ;  /* 0x00008c00ff697b82 */ /* 0x000e620000000800 */
[----:B------:R-:W-:Y:S02]  /*11d60*/  VIADD R104, R121, 0xfffffeef ;  /* 0xfffffeef79687836 */ /* 0x000fe40000000000 */
[----:B------:R4:W-:Y:S04]  /*11d70*/  LDGSTS.E [R17+0x48004], desc[UR16][R12.64], !P6 ;  /* 0x480040000c117fae */ /* 0x0009e8000f121850 */
[----:B------:R2:W-:Y:S04]  /*11d80*/  STL.64 [R1+0x1c8], R10 ;  /* 0x0001c80a01007387 */ /* 0x0005e80000100a00 */
[----:B------:R2:W-:Y:S01]  /*11d90*/  LDGSTS.E [R17+0x4c004], desc[UR16][R10.64], !P6 ;  /* 0x4c0040000a117fae */ /* 0x0005e2000f121850 */
[----:B------:R-:W-:Y:S01]  /*11da0*/  ISETP.GE.U32.AND P6, PT, R112, 0x7ffffeb1, PT ;  /* 0x7ffffeb17000780c */ /* 0x000fe20003fc6070 */
[----:B----4-:R-:W-:-:S02]  /*11db0*/  IMAD.WIDE R12, R2, 0x4, R98 ;  /* 0x00000004020c7825 */ /* 0x010fc400078e0262 */
[----:B------:R4:W-:Y:S01]  /*11dc0*/  STL.64 [R1+0x1c0], R102 ;  /* 0x0001c06601007387 */ /* 0x0009e20000100a00 */
[----:B------:R-:W1:Y:S03]  /*11dd0*/  LDC R98, c[0x0][0x230] ;  /* 0x00008c00ff627b82 */ /* 0x000e660000000800 */
[----:B------:R4:W-:Y:S01]  /*11de0*/  LDGSTS.E [R17+0x48008], desc[UR16][R102.64], !P0 ;  /* 0x4800800066117fae */ /* 0x0009e2000c121850 */
[----:B--2---:R-:W-:-:S03]  /*11df0*/  IMAD.WIDE R10, R2, 0x4, R96 ;  /* 0x00000004020a7825 */ /* 0x004fc600078e0260 */
[----:B------:R-:W-:Y:S01]  /*11e00*/  STL.64 [R1+0x1a8], R108 ;  /* 0x0001a86c01007387 */ /* 0x000fe20000100a00 */
[----:B------:R-:W2:Y:S01]  /*11e10*/  LDC R97, c[0x0][0x230] ;  /* 0x00008c00ff617b82 */ /* 0x000ea20000000800 */
[----:B---3--:R-:W-:Y:S02]  /*11e20*/  VIADD R96, R113, 0xfffffeed ;  /* 0xfffffeed71607836 */ /* 0x008fe40000000000 */
[----:B------:R-:W-:Y:S01]  /*11e30*/  LDGSTS.E [R17+0x4c008], desc[UR16][R108.64], !P0 ;  /* 0x4c0080006c117fae */ /* 0x000fe2000c121850 */
[----:B------:R-:W-:-:S03]  /*11e40*/  ISETP.GE.U32.AND P0, PT, R104, 0x7ffffeb0, PT ;  /* 0x7ffffeb06800780c */ /* 0x000fc60003f06070 */
[----:B------:R3:W-:Y:S01]  /*11e50*/  STL.64 [R1+0x1a0], R12 ;  /* 0x0001a00c01007387 */ /* 0x0007e20000100a00 */
[----:B----4-:R-:W-:-:S03]  /*11e60*/  IMAD.WIDE R102, R2, 0x4, R92 ;  /* 0x0000000402667825 */ /* 0x010fc600078e025c */
[----:B------:R3:W-:Y:S01]  /*11e70*/  LDGSTS.E [R17+0x4800c], desc[UR16][R12.64], !P2 ;  /* 0x4800c0000c117fae */ /* 0x0007e2000d121850 */
[----:B------:R-:W-:-:S03]  /*11e80*/  VIADD R92, R114, 0xfffffed3 ;  /* 0xfffffed3725c7836 */ /* 0x000fc60000000000 */
[----:B------:R4:W-:Y:S04]  /*11e90*/  STL.64 [R1+0x198], R10 ;  /* 0x0001980a01007387 */ /* 0x0009e80000100a00 */
[----:B------:R4:W-:Y:S01]  /*11ea0*/  LDGSTS.E [R17+0x4c00c], desc[UR16][R10.64], !P2 ;  /* 0x4c00c0000a117fae */ /* 0x0009e2000d121850 */
[----:B------:R-:W-:Y:S01]  /*11eb0*/  ISETP.GE.U32.AND P2, PT, R100, 0x7ffffeaf, PT ;  /* 0x7ffffeaf6400780c */ /* 0x000fe20003f46070 */
[----:B---3--:R-:W-:Y:S02]  /*11ec0*/  IMAD.WIDE R12, R2, 0x4, R90 ;  /* 0x00000004020c7825 */ /* 0x008fe400078e025a */
[----:B------:R3:W-:Y:S01]  /*11ed0*/  LDGSTS.E [R16+0x40000], desc[UR16][R94.64], !P3 ;  /* 0x400000005e107fae */ /* 0x0007e2000d921850 */
[----:B------:R-:W2:Y:S03]  /*11ee0*/  LDC R90, c[0x0][0x230] ;  /* 0x00008c00ff5a7b82 */ /* 0x000ea60000000800 */
[----:B------:R-:W-:Y:S01]  /*11ef0*/  LDGSTS.E [R16+0x44000], desc[UR16][R102.64], !P3 ;  /* 0x4400000066107fae */ /* 0x000fe2000d921850 */
[----:B------:R-:W-:Y:S01]  /*11f00*/  ISETP.GE.U32.AND P3, PT, R96, 0x7ffffeae, PT ;  /* 0x7ffffeae6000780c */ /* 0x000fe20003f66070 */
[----:B----4-:R-:W-:-:S02]  /*11f10*/  IMAD.WIDE R10, R2, 0x4, R88 ;  /* 0x00000004020a7825 */ /* 0x010fc400078e0258 */
[----:B------:R4:W-:Y:S01]  /*11f20*/  LDGSTS.E [R16+0x40004], desc[UR16][R12.64], !P5 ;  /* 0x400040000c107fae */ /* 0x0009e2000e921850 */
[----:B-1----:R-:W-:Y:S01]  /*11f30*/  IADD3 R88, R105, -0x12e, RZ ;  /* 0xfffffed269587810 */ /* 0x002fe20007ffe0ff */
[----:B------:R-:W1:Y:S02]  /*11f40*/  LDC R89, c[0x0][0x230] ;  /* 0x00008c00ff597b82 */ /* 0x000e640000000800 */
[----:B------:R4:W-:Y:S01]  /*11f50*/  LDGSTS.E [R16+0x44004], desc[UR16][R10.64], !P5 ;  /* 0x440040000a107fae */ /* 0x0009e2000e921850 */
[----:B------:R-:W-:-:S03]  /*11f60*/  ISETP.GE.U32.AND P5, PT, R92, 0x7ffffe94, PT ;  /* 0x7ffffe945c00780c */ /* 0x000fc60003fa6070 */
[----:B------:R3:W-:Y:S04]  /*11f70*/  STL.64 [R1+0x190], R94 ;  /* 0x0001905e01007387 */ /* 0x0007e80000100a00 */
[----:B------:R-:W-:Y:S04]  /*11f80*/  STL.64 [R1+0x188], R102 ;  /* 0x0001886601007387 */ /* 0x000fe80000100a00 */
[----:B------:R4:W-:Y:S01]  /*11f90*/  STL.64 [R1+0x180], R12 ;  /* 0x0001800c01007387 */ /* 0x0009e20000100a00 */
[----:B---3--:R-:W-:-:S03]  /*11fa0*/  IMAD.WIDE R94, R2, 0x4, R84 ;  /* 0x00000004025e7825 */ /* 0x008fc600078e0254 */
[----:B------:R3:W-:Y:S01]  /*11fb0*/  STL.64 [R1+0x178], R10 ;  /* 0x0001780a01007387 */ /* 0x0007e20000100a00 */
[----:B------:R-:W-:-:S03]  /*11fc0*/  VIADD R84, R106, 0xfffffed1 ;  /* 0xfffffed16a547836 */ /* 0x000fc60000000000 */
[----:B------:R2:W-:Y:S01]  /*11fd0*/  LDGSTS.E [R16+0x40008], desc[UR16][R86.64], !P4 ;  /* 0x4000800056107fae */ /* 0x0005e2000e121850 */
[----:B----4-:R-:W-:-:S03]  /*11fe0*/  IMAD.WIDE R12, R2, 0x4, R82 ;  /* 0x00000004020c7825 */ /* 0x010fc600078e0252 */
[----:B------:R4:W-:Y:S01]  /*11ff0*/  STL.64 [R1+0x170], R86 ;  /* 0x0001705601007387 */ /* 0x0009e20000100a00 */
[----:B------:R-:W1:Y:S01]  /*12000*/  LDC R82, c[0x0][0x230] ;  /* 0x00008c00ff527b82 */ /* 0x000e620000000800 */
[----:B---3--:R-:W-:Y:S02]  /*12010*/  IMAD.WIDE R10, R2, 0x4, R80 ;  /* 0x00000004020a7825 */ /* 0x008fe400078e0250 */
[----:B------:R-:W-:Y:S01]  /*12020*/  LDGSTS.E [R16+0x44008], desc[UR16][R94.64], !P4 ;  /* 0x440080005e107fae */ /* 0x000fe2000e121850 */
[----:B------:R-:W-:Y:S01]  /*12030*/  ISETP.GE.U32.AND P4, PT, R88, 0x7ffffe93, PT ;  /* 0x7ffffe935800780c */ /* 0x000fe20003f86070 */
[----:B--2---:R-:W-:Y:S02]  /*12040*/  VIADD R80, R97, 0xfffffeec ;  /* 0xfffffeec61507836 */ /* 0x004fe40000000000 */
[----:B------:R2:W-:Y:S01]  /*12050*/  LDGSTS.E [R16+0x4000c], desc[UR16][R12.64], !P6 ;  /* 0x4000c0000c107fae */ /* 0x0005e2000f121850 */
[----:B------:R-:W3:Y:S01]  /*12060*/  LDC R81, c[0x0][0x230] ;  /* 0x00008c00ff517b82 */ /* 0x000ee20000000800 */
[----:B----4-:R-:W-:Y:S01]  /*12070*/  IMAD.WIDE R86, R2, 0x4, R76 ;  /* 0x0000000402567825 */ /* 0x010fe200078e024c */
[----:B------:R-:W-:Y:S01]  /*12080*/  IADD3 R76, R98, -0x130, RZ ;  /* 0xfffffed0624c7810 */ /* 0x000fe20007ffe0ff */
[----:B------:R4:W-:Y:S01]  /*12090*/  LDGSTS.E [R16+0x4400c], desc[UR16][R10.64], !P6 ;  /* 0x4400c0000a107fae */ /* 0x0009e2000f121850 */
[----:B------:R-:W-:-:S03]  /*120a0*/  ISETP.GE.U32.AND P6, PT, R84, 0x7ffffe92, PT ;  /* 0x7ffffe925400780c */ /* 0x000fc60003fc6070 */
[----:B------:R-:W-:Y:S01]  /*120b0*/  LDGSTS.E [R16+0x48000], desc[UR16][R78.64], !P5 ;  /* 0x480000004e107fae */ /* 0x000fe2000e921850 */
[----:B------:R-:W-:Y:S01]  /*120c0*/  IMAD.WIDE R250, R2, 0x4, R30 ;  /* 0x0000000402fa7825 */ /* 0x000fe200078e021e */
[----:B------:R-:W3:Y:S02]  /*120d0*/  LDC R88, c[0x0][0x230] ;  /* 0x00008c00ff587b82 */ /* 0x000ee40000000800 */
[----:B------:R1:W-:Y:S01]  /*120e0*/  LDGSTS.E [R16+0x4c000], desc[UR16][R86.64], !P5 ;  /* 0x4c00000056107fae */ /* 0x0003e2000e921850 */
[----:B------:R-:W-:Y:S01]  /*120f0*/  ISETP.GE.U32.AND P5, PT, R76, 0x7ffffe91, PT ;  /* 0x7ffffe914c00780c */ /* 0x000fe20003fa6070 */
[----:B------:R-:W-:Y:S02]  /*12100*/  IMAD.WIDE R76, R2, 0x4, R68 ;  /* 0x00000004024c7825 */ /* 0x000fe400078e0244 */
[----:B------:R-:W-:Y:S02]  /*12110*/  STL.64 [R1+0x160], R94 ;  /* 0x0001605e01007387 */ /* 0x000fe40000100a00 */
[----:B------:R-:W-:-:S02]  /*12120*/  VIADD R68, R90, 0xfffffeea ;  /* 0xfffffeea5a447836 */ /* 0x000fc40000000000 */
[----:B------:R2:W-:Y:S04]  /*12130*/  STL.64 [R1+0x158], R12 ;  /* 0x0001580c01007387 */ /* 0x0005e80000100a00 */
[----:B------:R4:W-:Y:S04]  /*12140*/  STL.64 [R1+0x150], R10 ;  /* 0x0001500a01007387 */ /* 0x0009e80000100a00 */
[----:B------:R-:W-:Y:S01]  /*12150*/  STL.64 [R1+0x148], R78 ;  /* 0x0001484e01007387 */ /* 0x000fe20000100a00 */
[----:B--2---:R-:W-:-:S03]  /*12160*/  IMAD.WIDE R12, R2, 0x4, R74 ;  /* 0x00000004020c7825 */ /* 0x004fc600078e024a */
[----:B------:R2:W-:Y:S01]  /*12170*/  STL.64 [R1+0x140], R86 ;  /* 0x0001405601007387 */ /* 0x0005e20000100a00 */
[----:B------:R-:W3:Y:S01]  /*12180*/  LDC R74, c[0x0][0x230] ;  /* 0x00008c00ff4a7b82 */ /* 0x000ee20000000800 */
[----:B----4-:R-:W-:Y:S02]  /*12190*/  IMAD.WIDE R10, R2, 0x4, R72 ;  /* 0x00000004020a7825 */ /* 0x010fe400078e0248 */
[----:B------:R4:W-:Y:S02]  /*121a0*/  STL.64 [R1+0x138], R12 ;  /* 0x0001380c01007387 */ /* 0x0009e40000100a00 */
[----:B-1----:R-:W-:Y:S02]  /*121b0*/  VIADD R72, R89, 0xfffffeeb ;  /* 0xfffffeeb59487836 */ /* 0x002fe40000000000 */
[----:B------:R4:W-:Y:S01]  /*121c0*/  LDGSTS.E [R16+0x48004], desc[UR16][R12.64], !P4 ;  /* 0x480040000c107fae */ /* 0x0009e2000e121850 */
[----:B------:R-:W1:Y:S03]  /*121d0*/  LDC R73, c[0x0][0x230] ;  /* 0x00008c00ff497b82 */ /* 0x000e660000000800 */
[----:B------:R3:W-:Y:S04]  /*121e0*/  STL.64 [R1+0x128], R10 ;  /* 0x0001280a01007387 */ /* 0x0007e80000100a00 */
[----:B------:R3:W-:Y:S01]  /*121f0*/  LDGSTS.E [R16+0x4c004], desc[UR16][R10.64], !P4 ;  /* 0x4c0040000a107fae */ /* 0x0007e2000e121850 */
[----:B------:R-:W-:Y:S01]  /*12200*/  ISETP.GE.U32.AND P4, PT, R80, 0x7ffffead, PT ;  /* 0x7ffffead5000780c */ /* 0x000fe20003f86070 */
[C---:B------:R-:W-:Y:S01]  /*12210*/  IMAD.WIDE R246, R2.reuse, 0x4, R28 ;  /* 0x0000000402f67825 */ /* 0x040fe200078e021c */
[----:B--2---:R-:W2:Y:S01]  /*12220*/  LDC R87, c[0x0][0x230] ;  /* 0x00008c00ff577b82 */ /* 0x004ea20000000800 */
[----:B------:R3:W-:Y:S02]  /*12230*/  STL.64 [R1+0x120], R70 ;  /* 0x0001204601007387 */ /* 0x0007e40000100a00 */
[----:B----4-:R-:W-:-:S02]  /*12240*/  IMAD.WIDE R12, R2, 0x4, R66 ;  /* 0x00000004020c7825 */ /* 0x010fc400078e0242 */
[----:B------:R4:W-:Y:S03]  /*12250*/  LDGSTS.E [R16+0x48008], desc[UR16][R70.64], !P6 ;  /* 0x4800800046107fae */ /* 0x0009e6000f121850 */
[----:B------:R-:W2:Y:S01]  /*12260*/  LDC R66, c[0x0][0x230] ;  /* 0x00008c00ff427b82 */ /* 0x000ea20000000800 */
[----:B---3--:R-:W-:Y:S01]  /*12270*/  IMAD.WIDE R10, R2, 0x4, R64 ;  /* 0x00000004020a7825 */ /* 0x008fe200078e0240 */
[----:B------:R-:W-:Y:S01]  /*12280*/  STL.64 [R1+0x110], R76 ;  /* 0x0001104c01007387 */ /* 0x000fe20000100a00 */
[----:B------:R-:W-:-:S03]  /*12290*/  IADD3 R64, R81, -0x117, RZ ;  /* 0xfffffee951407810 */ /* 0x000fc60007ffe0ff */
[----:B------:R-:W-:Y:S01]  /*122a0*/  LDGSTS.E [R16+0x4c008], desc[UR16][R76.64], !P6 ;  /* 0x4c0080004c107fae */ /* 0x000fe2000f121850 */
[----:B------:R-:W-:Y:S01]  /*122b0*/  ISETP.GE.U32.AND P6, PT, R72, 0x7ffffeac, PT ;  /* 0x7ffffeac4800780c */ /* 0x000fe20003fc6070 */
[----:B------:R-:W3:Y:S01]  /*122c0*/  LDC R65, c[0x0][0x230] ;  /* 0x00008c00ff417b82 */ /* 0x000ee20000000800 */
[----:B----4-:R-:W-:Y:S01]  /*122d0*/  IMAD.WIDE R70, R2, 0x4, R60 ;  /* 0x0000000402467825 */ /* 0x010fe200078e023c */
[----:B------:R4:W-:Y:S03]  /*122e0*/  STL.64 [R1+0x108], R12 ;  /* 0x0001080c01007387 */ /* 0x0009e60000100a00 */
[----:B------:R-:W-:Y:S01]  /*122f0*/  VIADD R60, R82, 0xfffffecf ;  /* 0xfffffecf523c7836 */ /* 0x000fe20000000000 */
[----:B------:R4:W-:Y:S01]  /*12300*/  LDGSTS.E [R16+0x4800c], desc[UR16][R12.64], !P5 ;  /* 0x4800c0000c107fae */ /* 0x0009e2000e921850 */
[----:B------:R-:W-:Y:S01]  /*12310*/  IMAD.WIDE R242, R2, 0x4, R26 ;  /* 0x0000000402f27825 */ /* 0x000fe200078e021a */
[----:B------:R-:W2:Y:S02]  /*12320*/  LDC R89, c[0x0][0x230] ;  /* 0x00008c00ff597b82 */ /* 0x000ea40000000800 */
[----:B------:R1:W-:Y:S04]  /*12330*/  STL.64 [R1+0xf8], R10 ;  /* 0x0000f80a01007387 */ /* 0x0003e80000100a00 */
[----:B------:R1:W-:Y:S01]  /*12340*/  LDGSTS.E [R16+0x4c00c], desc[UR16][R10.64], !P5 ;  /* 0x4c00c0000a107fae */ /* 0x0003e2000e921850 */
[----:B------:R-:W-:Y:S01]  /*12350*/  ISETP.GE.U32.AND P5, PT, R68, 0x7ffffeab, PT ;  /* 0x7ffffeab4400780c */ /* 0x000fe20003fa6070 */
[----:B----4-:R-:W-:-:S02]  /*12360*/  IMAD.WIDE R12, R2, 0x4, R58 ;  /* 0x00000004020c7825 */ /* 0x010fc400078e023a */
[----:B------:R4:W-:Y:S01]  /*12370*/  LDGSTS.E [R15+0x40000], desc[UR16][R62.64], !P0 ;  /* 0x400000003e0f7fae */ /* 0x0009e2000c121850 */
[----:B------:R-:W2:Y:S03]  /*12380*/  LDC R58, c[0x0][0x230] ;  /* 0x00008c00ff3a7b82 */ /* 0x000ea60000000800 */
[----:B------:R-:W-:Y:S01]  /*12390*/  LDGSTS.E [R15+0x44000], desc[UR16][R70.64], !P0 ;  /* 0x44000000460f7fae */ /* 0x000fe2000c121850 */
[----:B------:R-:W-:Y:S01]  /*123a0*/  ISETP.GE.U32.AND P0, PT, R64, 0x7ffffeaa, PT ;  /* 0x7ffffeaa4000780c */ /* 0x000fe20003f06070 */
[----:B-1----:R-:W-:Y:S02]  /*123b0*/  IMAD.WIDE R10, R2, 0x4, R56 ;  /* 0x00000004020a7825 */ /* 0x002fe400078e0238 */
[----:B------:R1:W-:Y:S01]  /*123c0*/  LDGSTS.E [R15+0x40004], desc[UR16][R12.64], !P2 ;  /* 0x400040000c0f7fae */ /* 0x0003e2000d121850 */
[----:B------:R-:W2:Y:S01]  /*123d0*/  LDC R57, c[0x0][0x230] ;  /* 0x00008c00ff397b82 */ /* 0x000ea20000000800 */
[----:B------:R-:W-:-:S02]  /*123e0*/  VIADD R56, R73, 0xfffffece ;  /* 0xfffffece49387836 */ /* 0x000fc40000000000 */
[----:B------:R3:W-:Y:S01]  /*123f0*/  LDGSTS.E [R15+0x44004], desc[UR16][R10.64], !P2 ;  /* 0x440040000a0f7fae */ /* 0x0007e2000d121850 */
[----:B------:R-:W-:-:S03]  /*12400*/  ISETP.GE.U32.AND P2, PT, R60, 0x7ffffe90, PT ;  /* 0x7ffffe903c00780c */ /* 0x000fc60003f46070 */
[----:B------:R4:W-:Y:S01]  /*12410*/  STL.64 [R1+0x798], R16 ;  /* 0x0007981001007387 */ /* 0x0009e20000100a00 */
[C---:B------:R-:W-:Y:S01]  /*12420*/  IMAD.WIDE R238, R2.reuse, 0x4, R24 ;  /* 0x0000000402ee7825 */ /* 0x040fe200078e0218 */
[----:B------:R-:W2:Y:S02]  /*12430*/  LDC R59, c[0x0][0x230] ;  /* 0x00008c00ff3b7b82 */ /* 0x000ea40000000800 */
[----:B------:R1:W-:Y:S04]  /*12440*/  STL.64 [R1+0xf0], R62 ;  /* 0x0000f03e01007387 */ /* 0x0003e80000100a00 */
[----:B------:R-:W-:Y:S01]  /*12450*/  STL.64 [R1+0xe0], R70 ;  /* 0x0000e04601007387 */ /* 0x000fe20000100a00 */
[----:B----4-:R-:W-:-:S03]  /*12460*/  IMAD.WIDE R16, R2, 0x4, R52 ;  /* 0x0000000402107825 */ /* 0x010fc600078e0234 */
[----:B------:R4:W-:Y:S01]  /*12470*/  STL.64 [R1+0xd8], R12 ;  /* 0x0000d80c01007387 */ /* 0x0009e20000100a00 */
[----:B------:R-:W-:-:S03]  /*12480*/  IADD3 R52, R74, -0x133, RZ ;  /* 0xfffffecd4a347810 */ /* 0x000fc60007ffe0ff */
[----:B------:R-:W-:Y:S01]  /*12490*/  LDGSTS.E [R15+0x40008], desc[UR16][R54.64], !P3 ;  /* 0x40008000360f7fae */ /* 0x000fe2000d921850 */
[C---:B------:R-:W-:Y:S01]  /*124a0*/  IMAD.WIDE R234, R2.reuse, 0x4, R22 ;  /* 0x0000000402ea7825 */ /* 0x040fe200078e0216 */
[----:B-1----:R-:W1:Y:S02]  /*124b0*/  LDC R62, c[0x0][0x230] ;  /* 0x00008c00ff3e7b82 */ /* 0x002e640000000800 */
[----:B------:R3:W-:Y:S01]  /*124c0*/  STL.64 [R1+0xc8], R10 ;  /* 0x0000c80a01007387 */ /* 0x0007e20000100a00 */
[----:B----4-:R-:W-:-:S03]  /*124d0*/  IMAD.WIDE R12, R2, 0x4, R50 ;  /* 0x00000004020c7825 */ /* 0x010fc600078e0232 */
[----:B------:R-:W-:Y:S02]  /*124e0*/  STL.64 [R1+0xb8], R54 ;  /* 0x0000b83601007387 */ /* 0x000fe40000100a00 */
[----:B------:R-:W4:Y:S02]  /*124f0*/  LDC R50, c[0x0][0x230] ;  /* 0x00008c00ff327b82 */ /* 0x000f240000000800 */
[----:B------:R2:W-:Y:S01]  /*12500*/  STL.64 [R1+0xa8], R16 ;  /* 0x0000a81001007387 */ /* 0x0005e20000100a00 */
[----:B---3--:R-:W-:-:S03]  /*12510*/  IMAD.WIDE R10, R2, 0x4, R48 ;  /* 0x00000004020a7825 */ /* 0x008fc600078e0230 */
[----:B------:R2:W-:Y:S01]  /*12520*/  LDGSTS.E [R15+0x44008], desc[UR16][R16.64], !P3 ;  /* 0x44008000100f7fae */ /* 0x0005e2000d921850 */
[----:B------:R-:W-:Y:S01]  /*12530*/  ISETP.GE.U32.AND P3, PT, R56, 0x7ffffe8f, PT ;  /* 0x7ffffe8f3800780c */ /* 0x000fe20003f66070 */
[----:B------:R-:W3:Y:S01]  /*12540*/  LDC R49, c[0x0][0x230] ;  /* 0x00008c00ff317b82 */ /* 0x000ee20000000800 */
[----:B------:R-:W-:Y:S01]  /*12550*/  VIADD R48, R65, 0xfffffee8 ;  /* 0xfffffee841307836 */ /* 0x000fe20000000000 */
[----:B------:R2:W-:Y:S04]  /*12560*/  STL.64 [R1+0x98], R12 ;  /* 0x0000980c01007387 */ /* 0x0005e80000100a00 */
[----:B------:R2:W-:Y:S01]  /*12570*/  LDGSTS.E [R15+0x4000c], desc[UR16][R12.64], !P4 ;  /* 0x4000c0000c0f7fae */ /* 0x0005e2000e121850 */
[C---:B------:R-:W-:Y:S01]  /*12580*/  IMAD.WIDE R20, R2.reuse, 0x4, R20 ;  /* 0x0000000402147825 */ /* 0x040fe200078e0214 */
[----:B------:R-:W3:Y:S02]  /*12590*/  LDC R51, c[0x0][0x230] ;  /* 0x00008c00ff337b82 */ /* 0x000ee40000000800 */
[----:B------:R1:W-:Y:S01]  /*125a0*/  STL.64 [R1+0x88], R10 ;  /* 0x0000880a01007387 */ /* 0x0003e20000100a00 */
[----:B--2---:R-:W-:-:S03]  /*125b0*/  IMAD.WIDE R16, R2, 0x4, R44 ;  /* 0x0000000402107825 */ /* 0x004fc600078e022c */
[----:B------:R1:W-:Y:S01]  /*125c0*/  LDGSTS.E [R15+0x4400c], desc[UR16][R10.64], !P4 ;  /* 0x4400c0000a0f7fae */ /* 0x0003e2000e121850 */
[----:B------:R-:W-:Y:S01]  /*125d0*/  ISETP.GE.U32.AND P4, PT, R52, 0x7ffffe8e, PT ;  /* 0x7ffffe8e3400780c */ /* 0x000fe20003f86070 */
[----:B------:R-:W-:Y:S01]  /*125e0*/  VIADD R44, R66, 0xfffffecc ;  /* 0xfffffecc422c7836 */ /* 0x000fe20000000000 */
[----:B------:R-:W2:Y:S01]  /*125f0*/  LDC R70, c[0x0][0x230] ;  /* 0x00008c00ff467b82 */ /* 0x000ea20000000800 */
[C---:B------:R-:W-:Y:S01]  /*12600*/  IMAD.WIDE R12, R2.reuse, 0x4, R42 ;  /* 0x00000004020c7825 */ /* 0x040fe200078e022a */
[----:B------:R-:W-:Y:S04]  /*12610*/  STL.64 [R1+0x78], R46 ;  /* 0x0000782e01007387 */ /* 0x000fe80000100a00 */
[----:B------:R-:W-:Y:S02]  /*12620*/  LDGSTS.E [R15+0x48000], desc[UR16][R46.64], !P2 ;  /* 0x480000002e0f7fae */ /* 0x000fe4000d121850 */
[----:B------:R-:W3:Y:S01]  /*12630*/  LDC R42, c[0x0][0x230] ;  /* 0x00008c00ff2a7b82 */ /* 0x000ee20000000800 */
[C---:B-1----:R-:W-:Y:S01]  /*12640*/  IMAD.WIDE R10, R2.reuse, 0x4, R40 ;  /* 0x00000004020a7825 */ /* 0x042fe200078e0228 */
[----:B------:R1:W-:Y:S03]  /*12650*/  STL.64 [R1+0x68], R16 ;  /* 0x0000681001007387 */ /* 0x0003e60000100a00 */
[----:B------:R-:W-:Y:S01]  /*12660*/  IMAD.WIDE R22, R2, 0x4, R232 ;  /* 0x0000000402167825 */ /* 0x000fe200078e02e8 */
[----:B------:R1:W-:Y:S01]  /*12670*/  LDGSTS.E [R15+0x4c000], desc[UR16][R16.64], !P2 ;  /* 0x4c000000100f7fae */ /* 0x0003e2000d121850 */
[----:B------:R-:W-:Y:S01]  /*12680*/  ISETP.GE.U32.AND P2, PT, R44, 0x7ffffe8d, PT ;  /* 0x7ffffe8d2c00780c */ /* 0x000fe20003f46070 */
[----:B------:R-:W2:Y:S01]  /*12690*/  LDC R41, c[0x0][0x230] ;  /* 0x00008c00ff297b82 */ /* 0x000ea20000000800 */
[----:B------:R-:W-:Y:S01]  /*126a0*/  IMAD.WIDE R24, R2, 0x4, R236 ;  /* 0x0000000402187825 */ /* 0x000fe200078e02ec */
[----:B------:R2:W-:Y:S01]  /*126b0*/  STL.64 [R1+0x58], R12 ;  /* 0x0000580c01007387 */ /* 0x0005e20000100a00 */
[----:B----4-:R-:W-:-:S02]  /*126c0*/  IADD3 R28, R50, -0x135, RZ ;  /* 0xfffffecb321c7810 */ /* 0x010fc40007ffe0ff */
[C---:B------:R-:W-:Y:S01]  /*126d0*/  IMAD.WIDE R30, R2.reuse, 0x4, R248 ;  /* 0x00000004021e7825 */ /* 0x040fe200078e02f8 */
[----:B------:R4:W-:Y:S01]  /*126e0*/  STL.64 [R1+0x48], R10 ;  /* 0x0000480a01007387 */ /* 0x0009e20000100a00 */
[----:B------:R-:W-:Y:S01]  /*126f0*/  IADD3 R40, R57, -0x119, RZ ;  /* 0xfffffee739287810 */ /* 0x000fe20007ffe0ff */
[----:B------:R-:W4:Y:S01]  /*12700*/  LDC R43, c[0x0][0x230] ;  /* 0x00008c00ff2b7b82 */ /* 0x000f220000000800 */
[----:B-1----:R-:W-:Y:S01]  /*12710*/  IMAD.WIDE R16, R2, 0x4, R36 ;  /* 0x0000000402107825 */ /* 0x002fe200078e0224 */
[----:B------:R1:W-:Y:S03]  /*12720*/  STL.64 [R1+0x38], R38 ;  /* 0x0000382601007387 */ /* 0x0003e60000100a00 */
[----:B------:R-:W-:Y:S01]  /*12730*/  VIADD R36, R58, 0xfffffee6 ;  /* 0xfffffee63a247836 */ /* 0x000fe20000000000 */
[----:B------:R-:W-:Y:S01]  /*12740*/  STL.64 [R1+0x28], R16 ;  /* 0x0000281001007387 */ /* 0x000fe20000100a00 */
[----:B---3--:R-:W-:Y:S01]  /*12750*/  VIADD R26, R42, 0xfffffec9 ;  /* 0xfffffec92a1a7836 */ /* 0x008fe20000000000 */
[----:B------:R-:W3:Y:S02]  /*12760*/  LDC R50, c[0x0][0x230] ;  /* 0x00008c00ff327b82 */ /* 0x000ee40000000800 */
[----:B------:R-:W3:Y:S04]  /*12770*/  LDL.LU.64 R204, [R1] ;  /* 0x0000000001cc7983 */ /* 0x000ee80000300a00 */
[----:B------:R-:W3:Y:S02]  /*12780*/  LDL.LU.64 R202, [R1+0x10] ;  /* 0x0000100001ca7983 */ /* 0x000ee40000300a00 */
[----:B------:R-:W3:Y:S02]  /*12790*/  LDC R71, c[0x0][0x230] ;  /* 0x00008c00ff477b82 */ /* 0x000ee40000000800 */
[----:B------:R-:W3:Y:S04]  /*127a0*/  LDL.LU.64 R200, [R1+0x20] ;  /* 0x0000200001c87983 */ /* 0x000ee80000300a00 */
[----:B------:R-:W3:Y:S04]  /*127b0*/  LDL.LU.64 R198, [R1+0x30] ;  /* 0x0000300001c67983 */ /* 0x000ee80000300a00 */
[----:B------:R1:W-:Y:S01]  /*127c0*/  LDGSTS.E [R15+0x48004], desc[UR16][R12.64], !P3 ;  /* 0x480040000c0f7fae */ /* 0x0003e2000d921850 */
[----:B--2---:R-:W-:Y:S01]  /*127d0*/  VIADD R27, R41, 0xfffffeca ;  /* 0xfffffeca291b7836 */ /* 0x004fe20000000000 */
[----:B------:R-:W2:Y:S02]  /*127e0*/  LDC R58, c[0x0][0x230] ;  /* 0x00008c00ff3a7b82 */ /* 0x000ea40000000800 */
[----:B------:R4:W-:Y:S01]  /*127f0*/  LDGSTS.E [R15+0x4c004], desc[UR16][R10.64], !P3 ;  /* 0x4c0040000a0f7fae */ /* 0x0009e2000d921850 */
[----:B------:R-:W-:-:S03]  /*12800*/  ISETP.GE.U32.AND P3, PT, R48, 0x7ffffea9, PT ;  /* 0x7ffffea93000780c */ /* 0x000fc60003f66070 */
[----:B------:R4:W-:Y:S01]  /*12810*/  LDGSTS.E [R15+0x48008], desc[UR16][R38.64], !P4 ;  /* 0x48008000260f7fae */ /* 0x0009e2000e121850 */
[----:B------:R-:W-:Y:S01]  /*12820*/  VIADD R62, R62, 0xfffffec4 ;  /* 0xfffffec43e3e7836 */ /* 0x000fe20000000000 */
[----:B------:R-:W2:Y:S01]  /*12830*/  S2R R252, SR_TID.X ;  /* 0x0000000000fc7919 */ /* 0x000ea20000002100 */
[----:B-1----:R-:W-:-:S04]  /*12840*/  IMAD.WIDE R12, R2, 0x4, R34 ;  /* 0x00000004020c7825 */ /* 0x002fc800078e0222 */
[----:B------:R-:W-:Y:S01]  /*12850*/  VIADD R87, R87, 0xfffffec0 ;  /* 0xfffffec057577836 */ /* 0x000fe20000000000 */
[----:B------:R-:W2:Y:S01]  /*12860*/  LDL.LU.64 R196, [R1+0x40] ;  /* 0x0000400001c47983 */ /* 0x000ea20000300a00 */
[----:B----4-:R-:W-:Y:S01]  /*12870*/  IMAD.WIDE R10, R2, 0x4, R32 ;  /* 0x00000004020a7825 */ /* 0x010fe200078e0220 */
[----:B------:R-:W1:Y:S02]  /*12880*/  LDC R38, c[0x0][0x230] ;  /* 0x00008c00ff267b82 */ /* 0x000e640000000800 */
[----:B------:R-:W-:Y:S04]  /*12890*/  STL.64 [R1+0x770], R12 ;  /* 0x0007700c01007387 */ /* 0x000fe80000100a00 */
[----:B------:R-:W-:Y:S02]  /*128a0*/  STL.64 [R1+0x778], R10 ;  /* 0x0007780a01007387 */ /* 0x000fe40000100a00 */
[----:B------:R-:W4:Y:S02]  /*128b0*/  LDC R34, c[0x0][0x230] ;  /* 0x00008c00ff227b82 */ /* 0x000f240000000800 */
[----:B------:R-:W-:Y:S04]  /*128c0*/  STL.64 [R1+0x720], R250 ;  /* 0x000720fa01007387 */ /* 0x000fe80000100a00 */
[----:B------:R-:W-:Y:S02]  /*128d0*/  LDGSTS.E [R15+0x4c008], desc[UR16][R16.64], !P4 ;  /* 0x4c008000100f7fae */ /* 0x000fe4000e121850 */
[----:B------:R-:W4:Y:S02]  /*128e0*/  LDC R35, c[0x0][0x230] ;  /* 0x00008c00ff237b82 */ /* 0x000f240000000800 */
[----:B------:R-:W-:Y:S04]  /*128f0*/  STL.64 [R1+0x728], R246 ;  /* 0x000728f601007387 */ /* 0x000fe80000100a00 */
[----:B------:R-:W-:Y:S01]  /*12900*/  LDGSTS.E [R15+0x4800c], desc[UR16][R12.64], !P2 ;  /* 0x4800c0000c0f7fae */ /* 0x000fe2000d121850 */
[----:B------:R-:W-:Y:S01]  /*12910*/  VIADD R70, R70, 0xfffffec3 ;  /* 0xfffffec346467836 */ /* 0x000fe20000000000 */
[----:B------:R-:W-:Y:S01]  /*12920*/  IADD3 R89, R89, -0x13e, RZ ;  /* 0xfffffec259597810 */ /* 0x000fe20007ffe0ff */
[----:B------:R-:W-:Y:S01]  /*12930*/  VIADD R88, R88, 0xfffffec1 ;  /* 0xfffffec158587836 */ /* 0x000fe20000000000 */
[----:B------:R-:W-:Y:S01]  /*12940*/  STL.64 [R1+0x730], R242 ;  /* 0x000730f201007387 */ /* 0x000fe20000100a00 */
[C---:B------:R-:W-:Y:S01]  /*12950*/  VIADD R110, R6.reuse, 0x100000 ;  /* 0x00100000066e7836 */ /* 0x040fe20000000000 */
[C---:B------:R-:W-:Y:S01]  /*12960*/  IADD3 R111, R6.reuse, 0x100000, RZ ;  /* 0x00100000066f7810 */ /* 0x040fe20007ffe0ff */
[C---:B------:R-:W-:Y:S01]  /*12970*/  VIADD R121, R6.reuse, 0x100000 ;  /* 0x0010000006797836 */ /* 0x040fe20000000000 */
[----:B------:R-:W-:Y:S01]  /*12980*/  LDGSTS.E [R15+0x4c00c], desc[UR16][R10.64], !P2 ;  /* 0x4c00c0000a0f7fae */ /* 0x000fe2000d121850 */
[C---:B------:R-:W-:Y:S01]  /*12990*/  VIADD R120, R6.reuse, 0x100000 ;  /* 0x0010000006787836 */ /* 0x040fe20000000000 */
[C---:B------:R-:W-:Y:S01]  /*129a0*/  IADD3 R119, R6.reuse, 0x100000, RZ ;  /* 0x0010000006777810 */ /* 0x040fe20007ffe0ff */
[C---:B------:R-:W-:Y:S01]  /*129b0*/  VIADD R118, R6.reuse, 0x100000 ;  /* 0x0010000006767836 */ /* 0x040fe20000000000 */
        /* <DEDUP_REMOVED lines=9> */
[----:B------:R-:W-:Y:S01]  /*12a50*/  VIADD R32, R49, 0xfffffee5 ;  /* 0xfffffee531207836 */ /* 0x000fe20000000000 */
[C---:B------:R-:W-:Y:S01]  /*12a60*/  IADD3 R134, R6.reuse, 0x100000, RZ ;  /* 0x0010000006867810 */ /* 0x040fe20007ffe0ff */
[C---:B------:R-:W-:Y:S01]  /*12a70*/  VIADD R135, R6.reuse, 0x100000 ;  /* 0x0010000006877836 */ /* 0x040fe20000000000 */
[----:B------:R-:W-:Y:S01]  /*12a80*/  LDGSTS.E [R14+0x44000], desc[UR16][R246.64], !P6 ;  /* 0x44000000f60e7fae */ /* 0x000fe2000f121850 */
[C---:B------:R-:W-:Y:S01]  /*12a90*/  VIADD R145, R6.reuse, 0x100000 ;  /* 0x0010000006917836 */ /* 0x040fe20000000000 */
[C---:B------:R-:W-:Y:S01]  /*12aa0*/  IADD3 R143, R5.reuse, 0x100000, RZ ;  /* 0x00100000058f7810 */ /* 0x040fe20007ffe0ff */
[----:B------:R-:W-:Y:S01]  /*12ab0*/  VIADD R144, R6, 0x100000 ;  /* 0x0010000006907836 */ /* 0x000fe20000000000 */
[----:B------:R2:W-:Y:S01]  /*12ac0*/  STL.64 [R1+0x748], R20 ;  /* 0x0007481401007387 */ /* 0x0005e20000100a00 */
        /* <DEDUP_REMOVED lines=15> */
[----:B------:R2:W-:Y:S01]  /*12bc0*/  STL.64 [R1+0x758], R24 ;  /* 0x0007581801007387 */ /* 0x0005e20000100a00 */
[C---:B------:R-:W-:Y:S01]  /*12bd0*/  VIADD R166, R5.reuse, 0x100000 ;  /* 0x0010000005a67836 */ /* 0x040fe20000000000 */
[C---:B------:R-:W-:Y:S01]  /*12be0*/  IADD3 R176, R5.reuse, 0x100000, RZ ;  /* 0x0010000005b07810 */ /* 0x040fe20007ffe0ff */
[----:B------:R-:W-:Y:S01]  /*12bf0*/  VIADD R177, R5, 0x100000 ;  /* 0x0010000005b17836 */ /* 0x000fe20000000000 */
[----:B------:R-:W-:Y:S01]  /*12c00*/  LDGSTS.E [R14+0x40008], desc[UR16][R234.64], !P0 ;  /* 0x40008000ea0e7fae */ /* 0x000fe2000c121850 */
[----:B------:R-:W-:-:S02]  /*12c10*/  VIADD R175, R3, 0x100000 ;  /* 0x0010000003af7836 */ /* 0x000fc40000000000 */
[C---:B------:R-:W-:Y:S01]  /*12c20*/  VIADD R174, R3.reuse, 0x100000 ;  /* 0x0010000003ae7836 */ /* 0x040fe20000000000 */
[----:B------:R-:W2:Y:S01]  /*12c30*/  LDL.LU.64 R210, [R1+0x50] ;  /* 0x0000500001d27983 */ /* 0x000ea20000300a00 */
[C---:B------:R-:W-:Y:S01]  /*12c40*/  IADD3 R185, R3.reuse, 0x100000, RZ ;  /* 0x0010000003b97810 */ /* 0x040fe20007ffe0ff */
[C---:B------:R-:W-:Y:S01]  /*12c50*/  VIADD R184, R3.reuse, 0x100000 ;  /* 0x0010000003b87836 */ /* 0x040fe20000000000 */
[----:B------:R-:W-:Y:S01]  /*12c60*/  IADD3 R182, R3, 0x100000, RZ ;  /* 0x0010000003b67810 */ /* 0x000fe20007ffe0ff */
[----:B------:R2:W-:Y:S01]  /*12c70*/  LDGSTS.E [R14+0x44008], desc[UR16][R20.64], !P0 ;  /* 0x44008000140e7fae */ /* 0x0005e2000c121850 */
[----:B------:R-:W-:Y:S01]  /*12c80*/  ISETP.GE.U32.AND P0, PT, R27, 0x7ffffe8b, PT ;  /* 0x7ffffe8b1b00780c */ /* 0x000fe20003f06070 */
[C---:B------:R-:W-:Y:S01]  /*12c90*/  VIADD R183, R3.reuse, 0x100000 ;  /* 0x0010000003b77836 */ /* 0x040fe20000000000 */
[C---:B------:R-:W-:Y:S01]  /*12ca0*/  IADD3 R191, R3.reuse, 0x100000, RZ ;  /* 0x0010000003bf7810 */ /* 0x040fe20007ffe0ff */
[----:B------:R-:W2:Y:S01]  /*12cb0*/  LDL.LU.64 R208, [R1+0x60] ;  /* 0x0000600001d07983 */ /* 0x000ea20000300a00 */
[----:B------:R-:W-:Y:S01]  /*12cc0*/  ISETP.GE.U32.AND P6, PT, R32, 0x7ffffea6, PT ;  /* 0x7ffffea62000780c */ /* 0x000fe20003fc6070 */
[----:B------:R-:W-:Y:S01]  /*12cd0*/  VIADD R193, R3, 0x100000 ;  /* 0x0010000003c17836 */ /* 0x000fe20000000000 */
[----:B------:R-:W2:Y:S01]  /*12ce0*/  LDC R249, c[0x0][0x230] ;  /* 0x00008c00fff97b82 */ /* 0x000ea20000000800 */
[----:B------:R-:W-:Y:S01]  /*12cf0*/  LDGSTS.E [R14+0x4000c], desc[UR16][R22.64], !P3 ;  /* 0x4000c000160e7fae */ /* 0x000fe2000d921850 */
[----:B------:R-:W-:-:S03]  /*12d00*/  ISETP.GE.U32.AND P5, PT, R28, 0x7ffffe8c, PT ;  /* 0x7ffffe8c1c00780c */ /* 0x000fc60003fa6070 */
[----:B------:R2:W-:Y:S01]  /*12d10*/  LDGSTS.E [R14+0x4400c], desc[UR16][R24.64], !P3 ;  /* 0x4400c000180e7fae */ /* 0x0005e2000d921850 */
[----:B------:R-:W-:Y:S01]  /*12d20*/  ISETP.GE.U32.AND P3, PT, R26, 0x7ffffe8a, PT ;  /* 0x7ffffe8a1a00780c */ /* 0x000fe20003f66070 */
[----:B------:R-:W-:Y:S01]  /*12d30*/  IMAD.WIDE R26, R2, 0x4, R240 ;  /* 0x00000004021a7825 */ /* 0x000fe200078e02f0 */
[----:B-1----:R-:W-:Y:S01]  /*12d40*/  IADD3 R42, R38, -0x11e, RZ ;  /* 0xfffffee2262a7810 */ /* 0x002fe20007ffe0ff */
[----:B------:R-:W2:Y:S01]  /*12d50*/  LDL.LU.64 R206, [R1+0x70] ;  /* 0x0000700001ce7983 */ /* 0x000ea20000300a00 */
[----:B------:R-:W1:Y:S01]  /*12d60*/  LDC R248, c[0x0][0x230] ;  /* 0x00008c00fff87b82 */ /* 0x000e620000000800 */
[----:B------:R-:W-:-:S04]  /*12d70*/  IMAD.WIDE R28, R2, 0x4, R244 ;  /* 0x00000004021c7825 */ /* 0x000fc800078e02f4 */
[----:B----4-:R-:W-:Y:S01]  /*12d80*/  VIADD R34, R34, 0xfffffec8 ;  /* 0xfffffec822227836 */ /* 0x010fe20000000000 */
[----:B------:R-:W-:Y:S01]  /*12d90*/  LDGSTS.E [R14+0x48000], desc[UR16][R26.64], !P5 ;  /* 0x480000001a0e7fae */ /* 0x000fe2000e921850 */
[----:B------:R-:W-:Y:S01]  /*12da0*/  IADD3 R35, R35, -0x11c, RZ ;  /* 0xfffffee423237810 */ /* 0x000fe20007ffe0ff */
[----:B------:R-:W-:Y:S01]  /*12db0*/  VIADD R43, R43, 0xfffffee3 ;  /* 0xfffffee32b2b7836 */ /* 0x000fe20000000000 */
[----:B------:R-:W-:Y:S01]  /*12dc0*/  ISETP.GE.U32.AND P2, PT, R36, 0x7ffffea7, PT ;  /* 0x7ffffea72400780c */ /* 0x000fe20003f46070 */
[----:B------:R-:W-:Y:S01]  /*12dd0*/  LDGSTS.E [R14+0x4c000], desc[UR16][R28.64], !P5 ;  /* 0x4c0000001c0e7fae */ /* 0x000fe2000e921850 */
[----:B------:R-:W-:Y:S01]  /*12de0*/  ISETP.GE.U32.AND P4, PT, R40, 0x7ffffea8, PT ;  /* 0x7ffffea82800780c */ /* 0x000fe20003f86070 */
[----:B---3--:R-:W-:Y:S01]  /*12df0*/  VIADD R50, R50, 0xfffffee1 ;  /* 0xfffffee132327836 */ /* 0x008fe20000000000 */
[----:B--2---:R-:W-:Y:S01]  /*12e00*/  IADD3 R58, R58, -0x13a, RZ ;  /* 0xfffffec63a3a7810 */ /* 0x004fe20007ffe0ff */
[----:B------:R-:W-:Y:S01]  /*12e10*/  LDGSTS.E [R14+0x48004], desc[UR16][R30.64], !P0 ;  /* 0x480040001e0e7fae */ /* 0x000fe2000c121850 */
[----:B------:R-:W-:Y:S01]  /*12e20*/  IADD3 R71, R71, -0x120, RZ ;  /* 0xfffffee047477810 */ /* 0x000fe20007ffe0ff */
[C---:B------:R-:W-:Y:S01]  /*12e30*/  VIADD R192, R3.reuse, 0x100000 ;  /* 0x0010000003c07836 */ /* 0x040fe20000000000 */
[----:B------:R-:W-:Y:S01]  /*12e40*/  LOP3.LUT R252, R252, 0x3f, RZ, 0xc0, !PT ;  /* 0x0000003ffcfc7812 */ /* 0x000fe200078ec0ff */
[----:B------:R-:W-:Y:S01]  /*12e50*/  VIADD R190, R3, 0x100000 ;  /* 0x0010000003be7836 */ /* 0x000fe20000000000 */
[----:B------:R-:W2:Y:S01]  /*12e60*/  LDC R21, c[0x0][0x230] ;  /* 0x00008c00ff157b82 */ /* 0x000ea20000000800 */
[----:B------:R-:W-:-:S07]  /*12e70*/  IADD3 R237, R0, 0x100000, RZ ;  /* 0x0010000000ed7810 */ /* 0x000fce0007ffe0ff */
[----:B------:R-:W3:Y:S01]  /*12e80*/  LDC R20, c[0x0][0x230] ;  /* 0x00008c00ff147b82 */ /* 0x000ee20000000800 */
[----:B------:R-:W-:-:S07]  /*12e90*/  VIADD R236, R0, 0x100000 ;  /* 0x0010000000ec7836 */ /* 0x000fce0000000000 */
[----:B------:R-:W4:Y:S08]  /*12ea0*/  LDC R25, c[0x0][0x230] ;  /* 0x00008c00ff197b82 */ /* 0x000f300000000800 */
[----:B------:R-:W4:Y:S08]  /*12eb0*/  LDC R23, c[0x0][0x230] ;  /* 0x00008c00ff177b82 */ /* 0x000f300000000800 */
[----:B------:R-:W4:Y:S08]  /*12ec0*/  LDC R24, c[0x0][0x230] ;  /* 0x00008c00ff187b82 */ /* 0x000f300000000800 */
[----:B------:R-:W4:Y:S01]  /*12ed0*/  LDC R22, c[0x0][0x230] ;  /* 0x00008c00ff167b82 */ /* 0x000f220000000800 */
[----:B------:R-:W-:-:S07]  /*12ee0*/  IMAD.WIDE R32, R2, 0x4, R204 ;  /* 0x0000000402207825 */ /* 0x000fce00078e02cc */
[----:B------:R-:W1:Y:S01]  /*12ef0*/  LDC R245, c[0x0][0x230] ;  /* 0x00008c00fff57b82 */ /* 0x000e620000000800 */
[----:B------:R-:W4:Y:S04]  /*12f00*/  LDL.LU.64 R204, [R1+0x80] ;  /* 0x0000800001cc7983 */ /* 0x000f280000300a00 */
[----:B------:R-:W-:Y:S04]  /*12f10*/  STL.64 [R1+0x760], R26 ;  /* 0x0007601a01007387 */ /* 0x000fe80000100a00 */
[----:B------:R-:W-:Y:S01]  /*12f20*/  STL.64 [R1+0x768], R28 ;  /* 0x0007681c01007387 */ /* 0x000fe20000100a00 */
[----:B------:R-:W-:-:S03]  /*12f30*/  IMAD.WIDE R38, R2, 0x4, R198 ;  /* 0x0000000402267825 */ /* 0x000fc600078e02c6 */
[----:B------:R-:W-:Y:S04]  /*12f40*/  STL.64 [R1+0x780], R30 ;  /* 0x0007801e01007387 */ /* 0x000fe80000100a00 */
[----:B------:R3:W-:Y:S04]  /*12f50*/  STL.64 [R1+0x788], R32 ;  /* 0x0007882001007387 */ /* 0x0007e80000100a00 */
[----:B------:R-:W3:Y:S01]  /*12f60*/  LDL.LU.64 R198, [R1+0x90] ;  /* 0x0000900001c67983 */ /* 0x000ee20000300a00 */
[----:B------:R-:W-:-:S03]  /*12f70*/  ISETP.GE.U32.AND P5, PT, R34, 0x7ffffe89, PT ;  /* 0x7ffffe892200780c */ /* 0x000fc60003fa6070 */
[----:B------:R-:W-:Y:S01]  /*12f80*/  LDGSTS.E [R14+0x4c004], desc[UR16][R32.64], !P0 ;  /* 0x4c004000200e7fae */ /* 0x000fe2000c121850 */
[----:B------:R-:W-:Y:S01]  /*12f90*/  ISETP.GE.U32.AND P0, PT, R35, 0x7ffffea5, PT ;  /* 0x7ffffea52300780c */ /* 0x000fe20003f06070 */
[C---:B------:R-:W-:Y:S02]  /*12fa0*/  IMAD.WIDE R34, R2.reuse, 0x4, R202 ;  /* 0x0000000402227825 */ /* 0x040fe400078e02ca */
[----:B------:R-:W2:Y:S02]  /*12fb0*/  LDL.LU.64 R202, [R1+0xa0] ;  /* 0x0000a00001ca7983 */ /* 0x000ea40000300a00 */
[C---:B------:R-:W-:Y:S02]  /*12fc0*/  IMAD.WIDE R36, R2.reuse, 0x4, R200 ;  /* 0x0000000402247825 */ /* 0x040fe400078e02c8 */
[----:B------:R-:W-:Y:S02]  /*12fd0*/  LDGSTS.E [R14+0x48008], desc[UR16][R34.64], !P3 ;  /* 0x48008000220e7fae */ /* 0x000fe4000d921850 */
[----:B------:R-:W-:-:S02]  /*12fe0*/  IMAD.WIDE R40, R2, 0x4, R196 ;  /* 0x0000000402287825 */ /* 0x000fc400078e02c4 */
[----:B------:R-:W-:Y:S01]  /*12ff0*/  LDGSTS.E [R14+0x4c008], desc[UR16][R36.64], !P3 ;  /* 0x4c008000240e7fae */ /* 0x000fe2000d921850 */
[----:B------:R-:W-:-:S03]  /*13000*/  ISETP.GE.U32.AND P3, PT, R43, 0x7ffffea4, PT ;  /* 0x7ffffea42b00780c */ /* 0x000fc60003f66070 */
[----:B------:R-:W-:Y:S04]  /*13010*/  LDGSTS.E [R14+0x4800c], desc[UR16][R38.64], !P5 ;  /* 0x4800c000260e7fae */ /* 0x000fe8000e921850 */
[----:B------:R-:W-:Y:S01]  /*13020*/  LDGSTS.E [R14+0x4c00c], desc[UR16][R40.64], !P5 ;  /* 0x4c00c000280e7fae */ /* 0x000fe2000e921850 */
[----:B------:R-:W-:-:S03]  /*13030*/  ISETP.GE.U32.AND P5, PT, R42, 0x7ffffea3, PT ;  /* 0x7ffffea32a00780c */ /* 0x000fc60003fa6070 */
[----:B------:R-:W2:Y:S04]  /*13040*/  LDL.LU.64 R200, [R1+0xb0] ;  /* 0x0000b00001c87983 */ /* 0x000ea80000300a00 */
[----:B------:R-:W2:Y:S04]  /*13050*/  LDL.LU.64 R196, [R1+0xc0] ;  /* 0x0000c00001c47983 */ /* 0x000ea80000300a00 */
[----:B------:R1:W-:Y:S04]  /*13060*/  STL.64 [R1+0x790], R34 ;  /* 0x0007902201007387 */ /* 0x0003e80000100a00 */
[----:B------:R-:W2:Y:S04]  /*13070*/  LDL.LU.64 R214, [R1+0xd0] ;  /* 0x0000d00001d67983 */ /* 0x000ea80000300a00 */
[----:B------:R-:W2:Y:S01]  /*13080*/  LDL.LU.64 R212, [R1+0xe8] ;  /* 0x0000e80001d47983 */ /* 0x000ea20000300a00 */
[----:B------:R-:W-:-:S03]  /*13090*/  IMAD.WIDE R42, R2, 0x4, R210 ;  /* 0x00000004022a7825 */ /* 0x000fc600078e02d2 */
[----:B------:R-:W2:Y:S04]  /*130a0*/  LDL.LU.64 R210, [R1+0x100] ;  /* 0x0001000001d27983 */ /* 0x000ea80000300a00 */
[----:B------:R-:W-:Y:S01]  /*130b0*/  LDGSTS.E [R9+0x40000], desc[UR16][R42.64], !P4 ;  /* 0x400000002a097fae */ /* 0x000fe2000e121850 */
[----:B------:R-:W-:-:S03]  /*130c0*/  IMAD.WIDE R44, R2, 0x4, R208 ;  /* 0x00000004022c7825 */ /* 0x000fc600078e02d0 */
[----:B------:R-:W2:Y:S04]  /*130d0*/  LDL.LU.64 R208, [R1+0x118] ;  /* 0x0001180001d07983 */ /* 0x000ea80000300a00 */
[----:B------:R-:W-:Y:S01]  /*130e0*/  LDGSTS.E [R9+0x44000], desc[UR16][R44.64], !P4 ;  /* 0x440000002c097fae */ /* 0x000fe2000e121850 */
[----:B------:R-:W-:Y:S01]  /*130f0*/  ISETP.GE.U32.AND P4, PT, R50, 0x7ffffea2, PT ;  /* 0x7ffffea23200780c */ /* 0x000fe20003f86070 */
[----:B------:R-:W-:Y:S02]  /*13100*/  VIADD R50, R51, 0xfffffec7 ;  /* 0xfffffec733327836 */ /* 0x000fe40000000000 */
[C---:B------:R-:W-:Y:S02]  /*13110*/  IMAD.WIDE R46, R2.reuse, 0x4, R206 ;  /* 0x00000004022e7825 */ /* 0x040fe400078e02ce */
[----:B------:R-:W2:Y:S04]  /*13120*/  LDL.LU.64 R206, [R1+0x130] ;  /* 0x0001300001ce7983 */ /* 0x000ea80000300a00 */
[----:B------:R-:W-:Y:S01]  /*13130*/  LDGSTS.E [R9+0x40004], desc[UR16][R46.64], !P2 ;  /* 0x400040002e097fae */ /* 0x000fe2000d121850 */
[----:B----4-:R-:W-:-:S05]  /*13140*/  IMAD.WIDE R48, R2, 0x4, R204 ;  /* 0x0000000402307825 */ /* 0x010fca00078e02cc */
[----:B------:R-:W-:Y:S01]  /*13150*/  LDGSTS.E [R9+0x44004], desc[UR16][R48.64], !P2 ;  /* 0x4400400030097fae */ /* 0x000fe2000d121850 */
[----:B------:R-:W-:Y:S01]  /*13160*/  ISETP.GE.U32.AND P2, PT, R50, 0x7ffffe88, PT ;  /* 0x7ffffe883200780c */ /* 0x000fe20003f46070 */
[C---:B---3--:R-:W-:Y:S02]  /*13170*/  IMAD.WIDE R50, R2.reuse, 0x4, R198 ;  /* 0x0000000402327825 */ /* 0x048fe400078e02c6 */
[----:B------:R-:W3:Y:S04]  /*13180*/  LDL.LU.64 R198, [R1+0x168] ;  /* 0x0001680001c67983 */ /* 0x000ee80000300a00 */
[----:B------:R-:W4:Y:S01]  /*13190*/  LDL.LU.64 R204, [R1+0x2a8] ;  /* 0x0002a80001cc7983 */ /* 0x000f220000300a00 */
[----:B--2---:R-:W-:-:S03]  /*131a0*/  IMAD.WIDE R52, R2, 0x4, R202 ;  /* 0x0000000402347825 */ /* 0x004fc600078e02ca */
[----:B------:R-:W2:Y:S04]  /*131b0*/  LDL.LU.64 R202, [R1+0x2b8] ;  /* 0x0002b80001ca7983 */ /* 0x000ea80000300a00 */
[----:B------:R-:W-:Y:S04]  /*131c0*/  LDGSTS.E [R9+0x40008], desc[UR16][R50.64], !P6 ;  /* 0x4000800032097fae */ /* 0x000fe8000f121850 */
[----:B------:R-:W-:Y:S01]  /*131d0*/  LDGSTS.E [R9+0x44008], desc[UR16][R52.64], !P6 ;  /* 0x4400800034097fae */ /* 0x000fe2000f121850 */
[----:B------:R-:W-:-:S03]  /*131e0*/  IMAD.WIDE R54, R2, 0x4, R200 ;  /* 0x0000000402367825 */ /* 0x000fc600078e02c8 */
[----:B------:R-:W2:Y:S01]  /*131f0*/  LDL.LU.64 R200, [R1+0x2c8] ;  /* 0x0002c80001c87983 */ /* 0x000ea20000300a00 */
[----:B------:R-:W-:-:S03]  /*13200*/  IMAD.WIDE R56, R2, 0x4, R196 ;  /* 0x0000000402387825 */ /* 0x000fc600078e02c4 */
[----:B------:R-:W4:Y:S04]  /*13210*/  LDL.LU.64 R196, [R1+0x2d8] ;  /* 0x0002d80001c47983 */ /* 0x000f280000300a00 */
[----:B------:R-:W2:Y:S01]  /*13220*/  LDL R7, [R1+0x708] ;  /* 0x0007080001077983 */ /* 0x000ea20000100800 */
[----:B---3--:R-:W-:Y:S01]  /*13230*/  IMAD.WIDE R68, R2, 0x4, R198 ;  /* 0x0000000402447825 */ /* 0x008fe200078e02c6 */
[----:B------:R-:W-:Y:S02]  /*13240*/  ISETP.GE.U32.AND P6, PT, R58, 0x7ffffe87, PT ;  /* 0x7ffffe873a00780c */ /* 0x000fe40003fc6070 */
[----:B------:R-:W3:Y:S01]  /*13250*/  LDL.LU.64 R198, [R1+0x2e8] ;  /* 0x0002e80001c67983 */ /* 0x000ee20000300a00 */
[----:B------:R-:W-:-:S03]  /*13260*/  VIADD R58, R59, 0xfffffec5 ;  /* 0xfffffec53b3a7836 */ /* 0x000fc60000000000 */
[----:B------:R-:W-:Y:S01]  /*13270*/  LDGSTS.E [R9+0x4000c], desc[UR16][R54.64], !P0 ;  /* 0x4000c00036097fae */ /* 0x000fe2000c121850 */
[----:B------:R-:W-:-:S03]  /*13280*/  IMAD.WIDE R60, R2, 0x4, R212 ;  /* 0x00000004023c7825 */ /* 0x000fc600078e02d4 */
[----:B------:R-:W-:Y:S01]  /*13290*/  LDGSTS.E [R9+0x4400c], desc[UR16][R56.64], !P0 ;  /* 0x4400c00038097fae */ /* 0x000fe2000c121850 */
[----:B------:R-:W-:Y:S01]  /*132a0*/  ISETP.GE.U32.AND P0, PT, R58, 0x7ffffe86, PT ;  /* 0x7ffffe863a00780c */ /* 0x000fe20003f06070 */
[C---:B------:R-:W-:Y:S02]  /*132b0*/  IMAD.WIDE R58, R2.reuse, 0x4, R214 ;  /* 0x00000004023a7825 */ /* 0x040fe400078e02d6 */
[----:B------:R-:W3:Y:S04]  /*132c0*/  LDL.LU.64 R194, [R1+0x2f8] ;  /* 0x0002f80001c27983 */ /* 0x000ee80000300a00 */
[----:B------:R-:W-:Y:S01]  /*132d0*/  LDGSTS.E [R9+0x48000], desc[UR16][R58.64], !P2 ;  /* 0x480000003a097fae */ /* 0x000fe2000d121850 */
[----:B------:R-:W-:-:S03]  /*132e0*/  IMAD.WIDE R64, R2, 0x4, R208 ;  /* 0x0000000402407825 */ /* 0x000fc600078e02d0 */
[----:B------:R-:W-:Y:S01]  /*132f0*/  LDGSTS.E [R9+0x4c000], desc[UR16][R60.64], !P2 ;  /* 0x4c0000003c097fae */ /* 0x000fe2000d121850 */
[----:B------:R-:W-:Y:S01]  /*13300*/  ISETP.GE.U32.AND P2, PT, R62, 0x7ffffe85, PT ;  /* 0x7ffffe853e00780c */ /* 0x000fe20003f46070 */
[C---:B------:R-:W-:Y:S02]  /*13310*/  IMAD.WIDE R62, R2.reuse, 0x4, R210 ;  /* 0x00000004023e7825 */ /* 0x040fe400078e02d2 */
[----:B------:R-:W3:Y:S02]  /*13320*/  LDL.LU.64 R222, [R1+0x308] ;  /* 0x0003080001de7983 */ /* 0x000ee40000300a00 */
[----:B------:R-:W-:Y:S02]  /*13330*/  IMAD.WIDE R66, R2, 0x4, R206 ;  /* 0x0000000402427825 */ /* 0x000fe400078e02ce */
[----:B------:R-:W3:Y:S04]  /*13340*/  LDL.LU.64 R220, [R1+0x328] ;  /* 0x0003280001dc7983 */ /* 0x000ee80000300a00 */
[----:B------:R-:W3:Y:S04]  /*13350*/  LDL.LU.64 R218, [R1+0x320] ;  /* 0x0003200001da7983 */ /* 0x000ee80000300a00 */
[----:B------:R-:W-:Y:S04]  /*13360*/  LDGSTS.E [R9+0x48004], desc[UR16][R62.64], !P6 ;  /* 0x480040003e097fae */ /* 0x000fe8000f121850 */
[----:B------:R-:W3:Y:S04]  /*13370*/  LDL.LU.64 R216, [R1+0x288] ;  /* 0x0002880001d87983 */ /* 0x000ee80000300a00 */
[----:B------:R-:W-:Y:S01]  /*13380*/  LDGSTS.E [R9+0x4c004], desc[UR16][R64.64], !P6 ;  /* 0x4c00400040097fae */ /* 0x000fe2000f121850 */
[----:B------:R-:W-:-:S03]  /*13390*/  ISETP.GE.U32.AND P6, PT, R71, 0x7ffffea1, PT ;  /* 0x7ffffea14700780c */ /* 0x000fc60003fc6070 */
[----:B------:R-:W3:Y:S04]  /*133a0*/  LDL.LU.64 R214, [R1+0x5a0] ;  /* 0x0005a00001d67983 */ /* 0x000ee80000300a00 */
[----:B------:R-:W-:Y:S04]  /*133b0*/  LDGSTS.E [R9+0x48008], desc[UR16][R66.64], !P0 ;  /* 0x4800800042097fae */ /* 0x000fe8000c121850 */
[----:B------:R-:W3:Y:S01]  /*133c0*/  LDL.LU.64 R212, [R1+0x590] ;  /* 0x0005900001d47983 */ /* 0x000ee20000300a00 */
[----:B----4-:R-:W-:-:S03]  /*133d0*/  IMAD.WIDE R76, R2, 0x4, R196 ;  /* 0x00000004024c7825 */ /* 0x010fc600078e02c4 */
[----:B------:R-:W-:Y:S01]  /*133e0*/  LDGSTS.E [R9+0x4c008], desc[UR16][R68.64], !P0 ;  /* 0x4c00800044097fae */ /* 0x000fe2000c121850 */
[----:B------:R-:W-:Y:S01]  /*133f0*/  ISETP.GE.U32.AND P0, PT, R70, 0x7ffffe84, PT ;  /* 0x7ffffe844600780c */ /* 0x000fe20003f06070 */
[C---:B------:R-:W-:Y:S02]  /*13400*/  IMAD.WIDE R70, R2.reuse, 0x4, R204 ;  /* 0x0000000402467825 */ /* 0x040fe400078e02cc */
[----:B------:R-:W4:Y:S04]  /*13410*/  LDL.LU.64 R208, [R1+0x580] ;  /* 0x0005800001d07983 */ /* 0x000f280000300a00 */
[----:B------:R-:W4:Y:S04]  /*13420*/  LDL.LU.64 R206, [R1+0x570] ;  /* 0x0005700001ce7983 */ /* 0x000f280000300a00 */
[----:B------:R-:W4:Y:S04]  /*13430*/  LDL.LU.64 R210, [R1+0x560] ;  /* 0x0005600001d27983 */ /* 0x000f280000300a00 */
[----:B------:R-:W4:Y:S04]  /*13440*/  LDL.64 R204, [R1+0x598] ;  /* 0x0005980001cc7983 */ /* 0x000f280000100a00 */
[----:B------:R-:W4:Y:S01]  /*13450*/  LDL.LU.64 R196, [R1+0x588] ;  /* 0x0005880001c47983 */ /* 0x000f220000300a00 */
[----:B--2---:R-:W-:-:S03]  /*13460*/  IMAD.WIDE R72, R2, 0x4, R202 ;  /* 0x0000000402487825 */ /* 0x004fc600078e02ca */
[----:B------:R-:W2:Y:S01]  /*13470*/  LDL.LU.64 R202, [R1+0x578] ;  /* 0x0005780001ca7983 */ /* 0x000ea20000300a00 */
[----:B------:R-:W-:-:S03]  /*13480*/  IMAD.WIDE R74, R2, 0x4, R200 ;  /* 0x00000004024a7825 */ /* 0x000fc600078e02c8 */
[----:B------:R-:W2:Y:S04]  /*13490*/  LDL.LU.64 R200, [R1+0x568] ;  /* 0x0005680001c87983 */ /* 0x000ea80000300a00 */
[----:B------:R-:W-:Y:S04]  /*134a0*/  LDGSTS.E [R9+0x4800c], desc[UR16][R70.64], !P2 ;  /* 0x4800c00046097fae */ /* 0x000fe8000d121850 */
[----:B------:R-:W-:Y:S01]  /*134b0*/  LDGSTS.E [R9+0x4c00c], desc[UR16][R72.64], !P2 ;  /* 0x4c00c00048097fae */ /* 0x000fe2000d121850 */
[----:B---3--:R-:W-:-:S03]  /*134c0*/  IMAD.WIDE R78, R2, 0x4, R198 ;  /* 0x00000004024e7825 */ /* 0x008fc600078e02c6 */
[----:B------:R-:W-:Y:S04]  /*134d0*/  LDGSTS.E [R8+0x40000], desc[UR16][R74.64], !P3 ;  /* 0x400000004a087fae */ /* 0x000fe8000d921850 */
[----:B------:R-:W3:Y:S01]  /*134e0*/  LDL.LU.64 R198, [R1+0x558] ;  /* 0x0005580001c67983 */ /* 0x000ee20000300a00 */
[----:B----4-:R-:W-:-:S04]  /*134f0*/  IMAD.WIDE R94, R2, 0x4, R208 ;  /* 0x00000004025e7825 */ /* 0x010fc800078e02d0 */
[C---:B------:R-:W-:Y:S01]  /*13500*/  IMAD.WIDE R96, R2.reuse, 0x4, R206 ;  /* 0x0000000402607825 */ /* 0x040fe200078e02ce */
[----:B------:R-:W4:Y:S03]  /*13510*/  LDL.LU.64 R208, [R1+0x518] ;  /* 0x0005180001d07983 */ /* 0x000f260000300a00 */
[C---:B------:R-:W-:Y:S01]  /*13520*/  IMAD.WIDE R98, R2.reuse, 0x4, R210 ;  /* 0x0000000402627825 */ /* 0x040fe200078e02d2 */
[----:B------:R-:W4:Y:S04]  /*13530*/  LDL.LU.64 R206, [R1+0x4f8] ;  /* 0x0004f80001ce7983 */ /* 0x000f280000300a00 */
[----:B------:R-:W4:Y:S01]  /*13540*/  LDL.LU.64 R210, [R1+0x4d8] ;  /* 0x0004d80001d27983 */ /* 0x000f220000300a00 */
[----:B------:R-:W-:-:S04]  /*13550*/  IMAD.WIDE R102, R2, 0x4, R196 ;  /* 0x0000000402667825 */ /* 0x000fc800078e02c4 */
[C---:B------:R-:W-:Y:S01]  /*13560*/  IMAD.WIDE R100, R2.reuse, 0x4, R204 ;  /* 0x0000000402647825 */ /* 0x040fe200078e02cc */
[----:B------:R-:W4:Y:S03]  /*13570*/  LDL.LU.64 R196, [R1+0x4b8] ;  /* 0x0004b80001c47983 */ /* 0x000f260000300a00 */
[C---:B--2---:R-:W-:Y:S01]  /*13580*/  IMAD.WIDE R104, R2.reuse, 0x4, R202 ;  /* 0x0000000402687825 */ /* 0x044fe200078e02ca */
[----:B------:R-:W2:Y:S03]  /*13590*/  LDL.LU.64 R204, [R1+0x498] ;  /* 0x0004980001cc7983 */ /* 0x000ea60000300a00 */
[C---:B------:R-:W-:Y:S01]  /*135a0*/  IMAD.WIDE R106, R2.reuse, 0x4, R200 ;  /* 0x00000004026a7825 */ /* 0x040fe200078e02c8 */
[----:B------:R-:W2:Y:S04]  /*135b0*/  LDL.LU.64 R202, [R1+0x478] ;  /* 0x0004780001ca7983 */ /* 0x000ea80000300a00 */
[----:B------:R-:W2:Y:S01]  /*135c0*/  LDL.LU.64 R200, [R1+0x458] ;  /* 0x0004580001c87983 */ /* 0x000ea20000300a00 */
[----:B------:R-:W-:Y:S01]  /*135d0*/  IMAD.WIDE R80, R2, 0x4, R194 ;  /* 0x0000000402507825 */ /* 0x000fe200078e02c2 */
[----:B------:R-:W-:-:S02]  /*135e0*/  ISETP.GE.AND P2, PT, R252, R87, PT ;  /* 0x00000057fc00720c */ /* 0x000fc40003f46270 */
[----:B------:R-:W-:Y:S01]  /*135f0*/  LDGSTS.E [R8+0x44000], desc[UR16][R76.64], !P3 ;  /* 0x440000004c087fae */ /* 0x000fe2000d921850 */
[C---:B------:R-:W-:Y:S01]  /*13600*/  IMAD.WIDE R82, R2.reuse, 0x4, R222 ;  /* 0x0000000402527825 */ /* 0x040fe200078e02de */
[----:B------:R-:W1:Y:S02]  /*13610*/  LDC R252, c[0x0][0x230] ;  /* 0x00008c00fffc7b82 */ /* 0x000e640000000800 */
[----:B------:R-:W-:Y:S01]  /*13620*/  LDGSTS.E [R8+0x40004], desc[UR16][R78.64], !P5 ;  /* 0x400040004e087fae */ /* 0x000fe2000e921850 */
[----:B---3--:R-:W-:-:S03]  /*13630*/  IMAD.WIDE R108, R2, 0x4, R198 ;  /* 0x00000004026c7825 */ /* 0x008fc600078e02c6 */
[----:B------:R-:W-:Y:S04]  /*13640*/  LDGSTS.E [R8+0x44004], desc[UR16][R80.64], !P5 ;  /* 0x4400400050087fae */ /* 0x000fe8000e921850 */
[----:B------:R-:W3:Y:S01]  /*13650*/  LDL.LU.64 R198, [R1+0x438] ;  /* 0x0004380001c67983 */ /* 0x000ee20000300a00 */
[----:B------:R-:W-:Y:S01]  /*13660*/  IMAD.WIDE R84, R2, 0x4, R220 ;  /* 0x0000000402547825 */ /* 0x000fe200078e02dc */
[----:B------:R-:W-:Y:S02]  /*13670*/  ISETP.GE.U32.AND P5, PT, R89, 0x7ffffe83, PT ;  /* 0x7ffffe835900780c */ /* 0x000fe40003fa6070 */
[----:B------:R-:W-:Y:S01]  /*13680*/  SEL R86, RZ, 0x4, P2 ;  /* 0x00000004ff567807 */ /* 0x000fe20001000000 */
[----:B------:R-:W-:Y:S01]  /*13690*/  LDGSTS.E [R8+0x40008], desc[UR16][R82.64], !P4 ;  /* 0x4000800052087fae */ /* 0x000fe2000e121850 */
[----:B------:R-:W-:Y:S01]  /*136a0*/  ISETP.GE.U32.AND P2, PT, R88, 0x7ffffe82, PT ;  /* 0x7ffffe825800780c */ /* 0x000fe20003f46070 */
[----:B------:R-:W-:-:S02]  /*136b0*/  IMAD.WIDE R90, R2, 0x4, R214 ;  /* 0x00000004025a7825 */ /* 0x000fc400078e02d6 */
[----:B------:R-:W-:Y:S01]  /*136c0*/  LDGSTS.E [R8+0x44008], desc[UR16][R84.64], !P4 ;  /* 0x4400800054087fae */ /* 0x000fe2000e121850 */
[----:B------:R-:W-:Y:S01]  /*136d0*/  ISETP.GE.U32.AND P4, PT, R87, 0x7ffffe81, PT ;  /* 0x7ffffe815700780c */ /* 0x000fe20003f86070 */
[----:B------:R-:W-:Y:S01]  /*136e0*/  IMAD.WIDE R92, R2, 0x4, R212 ;  /* 0x00000004025c7825 */ /* 0x000fe200078e02d4 */
[----:B------:R-:W-:Y:S01]  /*136f0*/  ISETP.GT.AND P3, PT, R7, 0x17f, PT ;  /* 0x0000017f0700780c */ /* 0x000fe20003f64270 */
[----:B------:R-:W-:Y:S03]  /*13700*/  LDGSTS.E [R8+0x4000c], desc[UR16][R90.64], !P6 ;  /* 0x4000c0005a087fae */ /* 0x000fe6000f121850 */
[----:B------:R-:W-:Y:S01]  /*13710*/  SEL R86, R86, RZ, P3 ;  /* 0x000000ff56567207 */ /* 0x000fe20001800000 */
[----:B------:R-:W-:Y:S04]  /*13720*/  LDGSTS.E [R8+0x4400c], desc[UR16][R100.64], !P6 ;  /* 0x4400c00064087fae */ /* 0x000fe8000f121850 */
[----:B------:R-:W-:Y:S01]  /*13730*/  LDGSTS.E [R8+0x48000], desc[UR16][R92.64], !P0 ;  /* 0x480000005c087fae */ /* 0x000fe2000c121850 */
[----:B------:R-:W-:-:S03]  /*13740*/  ISETP.NE.U32.AND P3, PT, R86, RZ, PT ;  /* 0x000000ff5600720c */ /* 0x000fc60003f65070 */
[----:B------:R-:W-:Y:S01]  /*13750*/  LDGSTS.E [R8+0x4c000], desc[UR16][R102.64], !P0 ;  /* 0x4c00000066087fae */ /* 0x000fe2000c121850 */
[----:B------:R-:W-:-:S03]  /*13760*/  IMAD.WIDE R86, R4, 0x4, R218 ;  /* 0x0000000404567825 */ /* 0x000fc600078e02da */
[----:B------:R-:W-:Y:S01]  /*13770*/  LDGSTS.E [R8+0x48004], desc[UR16][R94.64], !P5 ;  /* 0x480040005e087fae */ /* 0x000fe2000e921850 */
[----:B------:R-:W-:-:S03]  /*13780*/  IMAD.WIDE R88, R4, 0x4, R216 ;  /* 0x0000000404587825 */ /* 0x000fc600078e02d8 */
[----:B------:R-:W-:Y:S04]  /*13790*/  LDGSTS.E [R8+0x4c004], desc[UR16][R104.64], !P5 ;  /* 0x4c00400068087fae */ /* 0x000fe8000e921850 */
[----:B------:R-:W-:Y:S04]  /*137a0*/  LDGSTS.E [R8+0x48008], desc[UR16][R96.64], !P2 ;  /* 0x4800800060087fae */ /* 0x000fe8000d121850 */
[----:B------:R-:W-:Y:S04]  /*137b0*/  LDGSTS.E [R8+0x4c008], desc[UR16][R106.64], !P2 ;  /* 0x4c0080006a087fae */ /* 0x000fe8000d121850 */
[----:B------:R-:W-:Y:S04]  /*137c0*/  LDGSTS.E [R8+0x4800c], desc[UR16][R98.64], !P4 ;  /* 0x4800c00062087fae */ /* 0x000fe8000e121850 */
[----:B------:R-:W-:Y:S04]  /*137d0*/  LDGSTS.E [R8+0x4c00c], desc[UR16][R108.64], !P4 ;  /* 0x4c00c0006c087fae */ /* 0x000fe8000e121850 */
[----:B------:R-:W0:Y:S04]  /*137e0*/  LDGDEPBAR ;  /* 0x00000000000079af */ /* 0x000e280000000000 */
[----:B------:R-:W-:Y:S04]  /*137f0*/  LDGSTS.E [R110+-0x70000], desc[UR16][R86.64], P1 ;  /* 0x90000000566e7fae */ /* 0x000fe80008921850 */
[----:B------:R1:W-:Y:S01]  /*13800*/  LDGSTS.E [R111+-0x6fc00], desc[UR16][R88.64], P1 ;  /* 0x90400000586f7fae */ /* 0x0003e20008921850 */
[----:B----4-:R-:W-:-:S04]  /*13810*/  IMAD.WIDE R112, R4, 0x4, R206 ;  /* 0x0000000404707825 */ /* 0x010fc800078e02ce */
[----:B------:R-:W-:-:S04]  /*13820*/  IMAD.WIDE R114, R4, 0x4, R210 ;  /* 0x0000000404727825 */ /* 0x000fc800078e02d2 */
[C---:B-1----:R-:W-:Y:S02]  /*13830*/  IMAD.WIDE R110, R4.reuse, 0x4, R208 ;  /* 0x00000004046e7825 */ /* 0x042fe400078e02d0 */
[----:B------:R-:W4:Y:S02]  /*13840*/  LDL.LU.64 R208, [R1+0x418] ;  /* 0x0004180001d07983 */ /* 0x000f240000300a00 */
[C---:B------:R-:W-:Y:S02]  /*13850*/  IMAD.WIDE R116, R4.reuse, 0x4, R196 ;  /* 0x0000000404747825 */ /* 0x040fe400078e02c4 */
[----:B------:R-:W4:Y:S04]  /*13860*/  LDL.LU.64 R206, [R1+0x3f8] ;  /* 0x0003f80001ce7983 */ /* 0x000f280000300a00 */
[----:B------:R-:W4:Y:S04]  /*13870*/  LDL.LU.64 R210, [R1+0x3d8] ;  /* 0x0003d80001d27983 */ /* 0x000f280000300a00 */
[----:B------:R-:W4:Y:S04]  /*13880*/  LDL.LU.64 R196, [R1+0x3b8] ;  /* 0x0003b80001c47983 */ /* 0x000f280000300a00 */
[----:B------:R-:W-:Y:S04]  /*13890*/  LDGSTS.E [R121+-0x6f800], desc[UR16][R110.64], P1 ;  /* 0x908000006e797fae */ /* 0x000fe80008921850 */
[----:B------:R1:W-:Y:S04]  /*138a0*/  LDGSTS.E [R120+-0x6f400], desc[UR16][R112.64], P1 ;  /* 0x90c0000070787fae */ /* 0x0003e80008921850 */
[----:B------:R-:W-:Y:S04]  /*138b0*/  LDGSTS.E [R119+-0x6f000], desc[UR16][R114.64], P1 ;  /* 0x9100000072777fae */ /* 0x000fe80008921850 */
[----:B------:R1:W-:Y:S01]  /*138c0*/  LDGSTS.E [R118+-0x6ec00], desc[UR16][R116.64], P1 ;  /* 0x9140000074767fae */ /* 0x0003e20008921850 */
[----:B--2---:R-:W-:-:S04]  /*138d0*/  IMAD.WIDE R122, R4, 0x4, R200 ;  /* 0x00000004047a7825 */ /* 0x004fc800078e02c8 */
[----:B-1----:R-:W-:-:S04]  /*138e0*/  IMAD.WIDE R120, R4, 0x4, R202 ;  /* 0x0000000404787825 */ /* 0x002fc800078e02ca */
[C---:B------:R-:W-:Y:S02]  /*138f0*/  IMAD.WIDE R118, R4.reuse, 0x4, R204 ;  /* 0x0000000404767825 */ /* 0x040fe400078e02cc */
[----:B------:R-:W2:Y:S04]  /*13900*/  LDL.LU.64 R204, [R1+0x398] ;  /* 0x0003980001cc7983 */ /* 0x000ea80000300a00 */
[----:B------:R-:W2:Y:S04]  /*13910*/  LDL.LU.64 R202, [R1+0x378] ;  /* 0x0003780001ca7983 */ /* 0x000ea80000300a00 */
[----:B------:R-:W2:Y:S04]  /*13920*/  LDL.LU.64 R200, [R1+0x548] ;  /* 0x0005480001c87983 */ /* 0x000ea80000300a00 */
[----:B------:R-:W-:Y:S04]  /*13930*/  LDGSTS.E [R129+-0x6e800], desc[UR16][R118.64], P1 ;  /* 0x9180000076817fae */ /* 0x000fe80008921850 */
[----:B------:R-:W-:Y:S04]  /*13940*/  LDGSTS.E [R128+-0x6e400], desc[UR16][R120.64], P1 ;  /* 0x91c0000078807fae */ /* 0x000fe80008921850 */
[----:B------:R-:W-:Y:S01]  /*13950*/  LDGSTS.E [R127+-0x6e000], desc[UR16][R122.64], P1 ;  /* 0x920000007a7f7fae */ /* 0x000fe20008921850 */
[----:B---3--:R-:W-:-:S03]  /*13960*/  IMAD.WIDE R124, R4, 0x4, R198 ;  /* 0x00000004047c7825 */ /* 0x008fc600078e02c6 */
[----:B------:R-:W3:Y:S04]  /*13970*/  LDL.LU.64 R198, [R1+0x530] ;  /* 0x0005300001c67983 */ /* 0x000ee80000300a00 */
[----:B------:R4:W-:Y:S02]  /*13980*/  LDGSTS.E [R126+-0x6dc00], desc[UR16][R124.64], P1 ;  /* 0x924000007c7e7fae */ /* 0x0009e40008921850 */
[C---:B----4-:R-:W-:Y:S02]  /*13990*/  IMAD.WIDE R126, R4.reuse, 0x4, R208 ;  /* 0x00000004047e7825 */ /* 0x050fe400078e02d0 */
[----:B------:R-:W4:Y:S02]  /*139a0*/  LDL.LU.64 R208, [R1+0x510] ;  /* 0x0005100001d07983 */ /* 0x000f240000300a00 */
[----:B------:R-:W-:-:S02]  /*139b0*/  IMAD.WIDE R128, R4, 0x4, R206 ;  /* 0x0000000404807825 */ /* 0x000fc400078e02ce */
[----:B------:R-:W4:Y:S02]  /*139c0*/  LDL.LU.64 R206, [R1+0x4f0] ;  /* 0x0004f00001ce7983 */ /* 0x000f240000300a00 */
[C---:B------:R-:W-:Y:S02]  /*139d0*/  IMAD.WIDE R130, R4.reuse, 0x4, R210 ;  /* 0x0000000404827825 */ /* 0x040fe400078e02d2 */
[----:B------:R-:W4:Y:S02]  /*139e0*/  LDL.LU.64 R212, [R1+0x4d0] ;  /* 0x0004d00001d47983 */ /* 0x000f240000300a00 */
[C---:B------:R-:W-:Y:S02]  /*139f0*/  IMAD.WIDE R132, R4.reuse, 0x4, R196 ;  /* 0x0000000404847825 */ /* 0x040fe400078e02c4 */
[----:B------:R-:W4:Y:S04]  /*13a00*/  LDL.LU.64 R196, [R1+0x4b0] ;  /* 0x0004b00001c47983 */ /* 0x000f280000300a00 */
[----:B------:R-:W-:Y:S04]  /*13a10*/  LDGSTS.E [R137+-0x6d800], desc[UR16][R126.64], P1 ;  /* 0x928000007e897fae */ /* 0x000fe80008921850 */
[----:B------:R-:W-:Y:S04]  /*13a20*/  LDGSTS.E [R136+-0x6d400], desc[UR16][R128.64], P1 ;  /* 0x92c0000080887fae */ /* 0x000fe80008921850 */
[----:B------:R-:W-:Y:S04]  /*13a30*/  LDGSTS.E [R135+-0x6d000], desc[UR16][R130.64], P1 ;  /* 0x9300000082877fae */ /* 0x000fe80008921850 */
[----:B------:R2:W-:Y:S02]  /*13a40*/  LDGSTS.E [R134+-0x6cc00], desc[UR16][R132.64], P1 ;  /* 0x9340000084867fae */ /* 0x0005e40008921850 */
[----:B--2---:R-:W-:-:S02]  /*13a50*/  IMAD.WIDE R134, R4, 0x4, R204 ;  /* 0x0000000404867825 */ /* 0x004fc400078e02cc */
[----:B------:R-:W2:Y:S02]  /*13a60*/  LDL.LU.64 R204, [R1+0x490] ;  /* 0x0004900001cc7983 */ /* 0x000ea40000300a00 */
[C---:B------:R-:W-:Y:S02]  /*13a70*/  IMAD.WIDE R136, R4.reuse, 0x4, R202 ;  /* 0x0000000404887825 */ /* 0x040fe400078e02ca */
[----:B------:R-:W2:Y:S02]  /*13a80*/  LDL.LU.64 R202, [R1+0x470] ;  /* 0x0004700001ca7983 */ /* 0x000ea40000300a00 */
[C---:B------:R-:W-:Y:S02]  /*13a90*/  IMAD.WIDE R138, R4.reuse, 0x4, R200 ;  /* 0x00000004048a7825 */ /* 0x040fe400078e02c8 */
        /* <DEDUP_REMOVED lines=29> */
[----:B------:R-:W3:Y:S04]  /*13c70*/  LDL.64 R198, [R1+0x528] ;  /* 0x0005280001c67983 */ /* 0x000ee80000100a00 */
        /* <DEDUP_REMOVED lines=24> */
[----:B------:R-:W3:Y:S04]  /*13e00*/  LDL.LU.64 R210, [R1+0x408] ;  /* 0x0004080001d27983 */ /* 0x000ee80000300a00 */
[----:B------:R4:W-:Y:S02]  /*13e10*/  LDGSTS.E [R174+-0x6fa00], desc[UR16][R172.64], P1 ;  /* 0x90600000acae7fae */ /* 0x0009e40008921850 */
[----:B----4-:R-:W-:-:S02]  /*13e20*/  IMAD.WIDE R174, R4, 0x4, R208 ;  /* 0x0000000404ae7825 */ /* 0x010fc400078e02d0 */
[----:B------:R-:W4:Y:S02]  /*13e30*/  LDL.LU.64 R208, [R1+0x3e8] ;  /* 0x0003e80001d07983 */ /* 0x000f240000300a00 */
[C---:B------:R-:W-:Y:S02]  /*13e40*/  IMAD.WIDE R176, R4.reuse, 0x4, R212 ;  /* 0x0000000404b07825 */ /* 0x040fe400078e02d4 */
[----:B------:R-:W-:Y:S02]  /*13e50*/  LDGSTS.E [R185+-0x6f600], desc[UR16][R174.64], P1 ;  /* 0x90a00000aeb97fae */ /* 0x000fe40008921850 */
[C---:B------:R-:W-:Y:S02]  /*13e60*/  IMAD.WIDE R178, R4.reuse, 0x4, R206 ;  /* 0x0000000404b27825 */ /* 0x040fe400078e02ce */
[----:B------:R-:W4:Y:S02]  /*13e70*/  LDL.LU.64 R206, [R1+0x3c8] ;  /* 0x0003c80001ce7983 */ /* 0x000f240000300a00 */
[----:B------:R-:W-:-:S02]  /*13e80*/  IMAD.WIDE R180, R4, 0x4, R196 ;  /* 0x0000000404b47825 */ /* 0x000fc400078e02c4 */
[----:B------:R-:W4:Y:S04]  /*13e90*/  LDL.LU.64 R196, [R1+0x3a8] ;  /* 0x0003a80001c47983 */ /* 0x000f280000300a00 */
[----:B------:R-:W-:Y:S04]  /*13ea0*/  LDGSTS.E [R184+-0x6f200], desc[UR16][R176.64], P1 ;  /* 0x90e00000b0b87fae */ /* 0x000fe80008921850 */
[----:B------:R-:W-:Y:S04]  /*13eb0*/  LDGSTS.E [R183+-0x6ee00], desc[UR16][R178.64], P1 ;  /* 0x91200000b2b77fae */ /* 0x000fe80008921850 */
[----:B------:R2:W-:Y:S04]  /*13ec0*/  LDGSTS.E [R182+-0x6ea00], desc[UR16][R180.64], P1 ;  /* 0x91600000b4b67fae */ /* 0x0005e80008921850 */
[----:B------:R-:W4:Y:S04]  /*13ed0*/  LDL.LU.64 R216, [R1+0x388] ;  /* 0x0003880001d87983 */ /* 0x000f280000300a00 */
[----:B------:R-:W4:Y:S01]  /*13ee0*/  LDL.LU.64 R214, [R1+0x368] ;  /* 0x0003680001d67983 */ /* 0x000f220000300a00 */
[----:B--2---:R-:W-:-:S04]  /*13ef0*/  IMAD.WIDE R182, R4, 0x4, R204 ;  /* 0x0000000404b67825 */ /* 0x004fc800078e02cc */
[C---:B------:R-:W-:Y:S01]  /*13f00*/  IMAD.WIDE R184, R4.reuse, 0x4, R202 ;  /* 0x0000000404b87825 */ /* 0x040fe200078e02ca */
[----:B------:R-:W-:Y:S03]  /*13f10*/  LDGSTS.E [R193+-0x6e600], desc[UR16][R182.64], P1 ;  /* 0x91a00000b6c17fae */ /* 0x000fe60008921850 */
[C---:B------:R-:W-:Y:S01]  /*13f20*/  IMAD.WIDE R186, R4.reuse, 0x4, R200 ;  /* 0x0000000404ba7825 */ /* 0x040fe200078e02c8 */
[----:B------:R-:W2:Y:S04]  /*13f30*/  LDL.LU.64 R202, [R1+0x538] ;  /* 0x0005380001ca7983 */ /* 0x000ea80000300a00 */
[----:B------:R-:W2:Y:S04]  /*13f40*/  LDL.LU.64 R204, [R1+0x520] ;  /* 0x0005200001cc7983 */ /* 0x000ea80000300a00 */
[----:B------:R-:W-:Y:S04]  /*13f50*/  LDGSTS.E [R192+-0x6e200], desc[UR16][R184.64], P1 ;  /* 0x91e00000b8c07fae */ /* 0x000fe80008921850 */
[----:B------:R-:W-:Y:S04]  /*13f60*/  LDGSTS.E [R191+-0x6de00], desc[UR16][R186.64], P1 ;  /* 0x92200000babf7fae */ /* 0x000fe80008921850 */
[----:B------:R-:W2:Y:S04]  /*13f70*/  LDL.LU.64 R224, [R1+0x500] ;  /* 0x0005000001e07983 */ /* 0x000ea80000300a00 */
[----:B------:R-:W2:Y:S01]  /*13f80*/  LDL.LU.64 R222, [R1+0x4e0] ;  /* 0x0004e00001de7983 */ /* 0x000ea20000300a00 */
[----:B---3--:R-:W-:-:S05]  /*13f90*/  IMAD.WIDE R188, R4, 0x4, R198 ;  /* 0x0000000404bc7825 */ /* 0x008fca00078e02c6 */
[----:B------:R1:W-:Y:S02]  /*13fa0*/  LDGSTS.E [R190+-0x6da00], desc[UR16][R188.64], P1 ;  /* 0x92600000bcbe7fae */ /* 0x0003e40008921850 */
[----:B-1----:R-:W-:Y:S02]  /*13fb0*/  IMAD.WIDE R190, R4, 0x4, R210 ;  /* 0x0000000404be7825 */ /* 0x002fe400078e02d2 */
[----:B------:R-:W3:Y:S04]  /*13fc0*/  LDL.LU.64 R210, [R1+0x4c0] ;  /* 0x0004c00001d27983 */ /* 0x000ee80000300a00 */
[----:B------:R-:W3:Y:S04]  /*13fd0*/  LDL.64 R212, [R1+0x4a0] ;  /* 0x0004a00001d47983 */ /* 0x000ee80000100a00 */
[----:B------:R-:W3:Y:S04]  /*13fe0*/  LDL.LU.64 R230, [R1+0x480] ;  /* 0x0004800001e67983 */ /* 0x000ee80000300a00 */
[----:B------:R-:W3:Y:S04]  /*13ff0*/  LDL.LU.64 R16, [R1+0x460] ;  /* 0x0004600001107983 */ /* 0x000ee80000300a00 */
[----:B------:R-:W3:Y:S04]  /*14000*/  LDL.LU.64 R218, [R1+0x440] ;  /* 0x0004400001da7983 */ /* 0x000ee80000300a00 */
[----:B------:R-:W3:Y:S04]  /*14010*/  LDL.LU.64 R220, [R1+0x420] ;  /* 0x0004200001dc7983 */ /* 0x000ee80000300a00 */
[----:B------:R-:W3:Y:S04]  /*14020*/  LDL.LU.64 R12, [R1+0x400] ;  /* 0x00040000010c7983 */ /* 0x000ee80000300a00 */
[----:B------:R-:W3:Y:S01]  /*14030*/  LDL.LU.64 R10, [R1+0x3e0] ;  /* 0x0003e000010a7983 */ /* 0x000ee20000300a00 */
[C---:B------:R-:W-:Y:S01]  /*14040*/  VIADD R201, R3.reuse, 0x100000 ;  /* 0x0010000003c97836 */ /* 0x040fe20000000000 */
[C---:B------:R-:W-:Y:S01]  /*14050*/  IADD3 R200, R3.reuse, 0x100000, RZ ;  /* 0x0010000003c87810 */ /* 0x040fe20007ffe0ff */
[C---:B------:R-:W-:Y:S01]  /*14060*/  VIADD R199, R3.reuse, 0x100000 ;  /* 0x0010000003c77836 */ /* 0x040fe20000000000 */
[----:B------:R-:W3:Y:S01]  /*14070*/  LDL.LU.64 R226, [R1+0x3c0] ;  /* 0x0003c00001e27983 */ /* 0x000ee20000300a00 */
[----:B------:R-:W-:-:S03]  /*14080*/  VIADD R198, R3, 0x100000 ;  /* 0x0010000003c67836 */ /* 0x000fc60000000000 */
[----:B------:R-:W-:Y:S04]  /*14090*/  LDGSTS.E [R201+-0x6d600], desc[UR16][R190.64], P1 ;  /* 0x92a00000bec97fae */ /* 0x000fe80008921850 */
[----:B------:R-:W3:Y:S01]  /*140a0*/  LDL.LU.64 R228, [R1+0x3a0] ;  /* 0x0003a00001e47983 */ /* 0x000ee20000300a00 */
[----:B----4-:R-:W-:Y:S01]  /*140b0*/  IMAD.WIDE R192, R4, 0x4, R208 ;  /* 0x0000000404c07825 */ /* 0x010fe200078e02d0 */
[----:B------:R-:W-:-:S04]  /*140c0*/  IADD3 R209, R3, 0x100000, RZ ;  /* 0x0010000003d17810 */ /* 0x000fc80007ffe0ff */
[----:B------:R-:W-:Y:S01]  /*140d0*/  LDGSTS.E [R200+-0x6d200], desc[UR16][R192.64], P1 ;  /* 0x92e00000c0c87fae */ /* 0x000fe20008921850 */
[----:B------:R-:W-:-:S04]  /*140e0*/  IMAD.WIDE R194, R4, 0x4, R206 ;  /* 0x0000000404c27825 */ /* 0x000fc800078e02ce */
[----:B------:R-:W-:Y:S01]  /*140f0*/  IMAD.WIDE R196, R4, 0x4, R196 ;  /* 0x0000000404c47825 */ /* 0x000fe200078e02c4 */
[----:B------:R-:W-:Y:S04]  /*14100*/  LDGSTS.E [R199+-0x6ce00], desc[UR16][R194.64], P1 ;  /* 0x93200000c2c77fae */ /* 0x000fe80008921850 */
[----:B------:R1:W-:Y:S01]  /*14110*/  LDGSTS.E [R198+-0x6ca00], desc[UR16][R196.64], P1 ;  /* 0x93600000c4c67fae */ /* 0x0003e20008921850 */
[----:B------:R-:W-:Y:S01]  /*14120*/  VIADD R208, R3, 0x100000 ;  /* 0x0010000003d07836 */ /* 0x000fe20000000000 */
[C---:B------:R-:W-:Y:S01]  /*14130*/  IADD3 R206, R0.reuse, 0x100000, RZ ;  /* 0x0010000000ce7810 */ /* 0x040fe20007ffe0ff */
[----:B------:R-:W-:Y:S02]  /*14140*/  VIADD R207, R0, 0x100000 ;  /* 0x0010000000cf7836 */ /* 0x000fe40000000000 */
[----:B-1----:R-:W-:-:S04]  /*14150*/  IMAD.WIDE R198, R4, 0x4, R216 ;  /* 0x0000000404c67825 */ /* 0x002fc800078e02d8 */
[----:B------:R-:W-:Y:S01]  /*14160*/  IMAD.WIDE R200, R4, 0x4, R214 ;  /* 0x0000000404c87825 */ /* 0x000fe200078e02d6 */
[----:B------:R-:W-:Y:S04]  /*14170*/  LDGSTS.E [R209+-0x6c600], desc[UR16][R198.64], P1 ;  /* 0x93a00000c6d17fae */ /* 0x000fe80008921850 */
[----:B------:R1:W-:Y:S01]  /*14180*/  LDGSTS.E [R208+-0x6c200], desc[UR16][R200.64], P1 ;  /* 0x93e00000c8d07fae */ /* 0x0003e20008921850 */
[C---:B------:R-:W-:Y:S01]  /*14190*/  VIADD R217, R0.reuse, 0x100000 ;  /* 0x0010000000d97836 */ /* 0x040fe20000000000 */
[C---:B------:R-:W-:Y:S01]  /*141a0*/  IADD3 R215, R0.reuse, 0x100000, RZ ;  /* 0x0010000000d77810 */ /* 0x040fe20007ffe0ff */
[----:B------:R-:W-:Y:S02]  /*141b0*/  VIADD R216, R0, 0x100000 ;  /* 0x0010000000d87836 */ /* 0x000fe40000000000 */
[----:B--2---:R-:W-:-:S04]  /*141c0*/  IMAD.WIDE R202, R4, 0x4, R202 ;  /* 0x0000000404ca7825 */ /* 0x004fc800078e02ca */
[----:B------:R-:W-:Y:S01]  /*141d0*/  IMAD.WIDE R204, R4, 0x4, R204 ;  /* 0x0000000404cc7825 */ /* 0x000fe200078e02cc */
[----:B------:R-:W-:Y:S04]  /*141e0*/  LDGSTS.E [R207+-0x6fd00], desc[UR16][R202.64], P1 ;  /* 0x90300000cacf7fae */ /* 0x000fe80008921850 */
[----:B------:R2:W-:Y:S01]  /*141f0*/  LDGSTS.E [R206+-0x6f900], desc[UR16][R204.64], P1 ;  /* 0x90700000ccce7fae */ /* 0x0005e20008921850 */
[----:B------:R-:W-:Y:S02]  /*14200*/  VIADD R214, R0, 0x100000 ;  /* 0x0010000000d67836 */ /* 0x000fe40000000000 */
[----:B-1----:R-:W-:-:S04]  /*14210*/  IMAD.WIDE R208, R4, 0x4, R222 ;  /* 0x0000000404d07825 */ /* 0x002fc800078e02de */
[----:B--2---:R-:W-:-:S05]  /*14220*/  IMAD.WIDE R206, R4, 0x4, R224 ;  /* 0x0000000404ce7825 */ /* 0x004fca00078e02e0 */
[----:B------:R-:W-:Y:S04]  /*14230*/  LDGSTS.E [R217+-0x6f500], desc[UR16][R206.64], P1 ;  /* 0x90b00000ced97fae */ /* 0x000fe80008921850 */
[----:B------:R1:W-:Y:S01]  /*14240*/  LDGSTS.E [R216+-0x6f100], desc[UR16][R208.64], P1 ;  /* 0x90f00000d0d87fae */ /* 0x0003e20008921850 */
[C---:B------:R-:W-:Y:S01]  /*14250*/  VIADD R225, R0.reuse, 0x100000 ;  /* 0x0010000000e17836 */ /* 0x040fe20000000000 */
[C---:B------:R-:W-:Y:S01]  /*14260*/  IADD3 R224, R0.reuse, 0x100000, RZ ;  /* 0x0010000000e07810 */ /* 0x040fe20007ffe0ff */
[C---:B------:R-:W-:Y:S02]  /*14270*/  VIADD R223, R0.reuse, 0x100000 ;  /* 0x0010000000df7836 */ /* 0x040fe40000000000 */
[----:B------:R-:W-:Y:S02]  /*14280*/  VIADD R222, R0, 0x100000 ;  /* 0x0010000000de7836 */ /* 0x000fe40000000000 */
[----:B---3--:R-:W-:-:S04]  /*14290*/  IMAD.WIDE R210, R4, 0x4, R210 ;  /* 0x0000000404d27825 */ /* 0x008fc800078e02d2 */
[C---:B------:R-:W-:Y:S01]  /*142a0*/  IMAD.WIDE R212, R4.reuse, 0x4, R212 ;  /* 0x0000000404d47825 */ /* 0x040fe200078e02d4 */
[----:B------:R-:W-:Y:S04]  /*142b0*/  LDGSTS.E [R215+-0x6ed00], desc[UR16][R210.64], P1 ;  /* 0x91300000d2d77fae */ /* 0x000fe80008921850 */
[----:B------:R2:W-:Y:S01]  /*142c0*/  LDGSTS.E [R214+-0x6e900], desc[UR16][R212.64], P1 ;  /* 0x91700000d4d67fae */ /* 0x0005e20008921850 */
[----:B-1----:R-:W-:-:S04]  /*142d0*/  IMAD.WIDE R216, R4, 0x4, R16 ;  /* 0x0000000404d87825 */ /* 0x002fc800078e0210 */
[C---:B--2---:R-:W-:Y:S02]  /*142e0*/  IMAD.WIDE R214, R4.reuse, 0x4, R230 ;  /* 0x0000000404d67825 */ /* 0x044fe400078e02e6 */
[----:B------:R-:W2:Y:S04]  /*142f0*/  LDL.LU.64 R230, [R1+0x380] ;  /* 0x0003800001e67983 */ /* 0x000ea80000300a00 */
[----:B------:R-:W3:Y:S01]  /*14300*/  LDL.LU.64 R16, [R1+0x360] ;  /* 0x0003600001107983 */ /* 0x000ee20000300a00 */
[----:B------:R-:W-:-:S03]  /*14310*/  IMAD.WIDE R218, R4, 0x4, R218 ;  /* 0x0000000404da7825 */ /* 0x000fc600078e02da */
[----:B------:R-:W-:Y:S01]  /*14320*/  LDGSTS.E [R225+-0x6e500], desc[UR16][R214.64], P1 ;  /* 0x91b00000d6e17fae */ /* 0x000fe20008921850 */
[----:B------:R-:W-:-:S03]  /*14330*/  IMAD.WIDE R220, R4, 0x4, R220 ;  /* 0x0000000404dc7825 */ /* 0x000fc600078e02dc */
[----:B------:R-:W-:Y:S04]  /*14340*/  LDGSTS.E [R224+-0x6e100], desc[UR16][R216.64], P1 ;  /* 0x91f00000d8e07fae */ /* 0x000fe80008921850 */
[----:B------:R-:W-:Y:S04]  /*14350*/  LDGSTS.E [R223+-0x6dd00], desc[UR16][R218.64], P1 ;  /* 0x92300000dadf7fae */ /* 0x000fe80008921850 */
[----:B------:R1:W-:Y:S04]  /*14360*/  LDGSTS.E [R222+-0x6d900], desc[UR16][R220.64], P1 ;  /* 0x92700000dcde7fae */ /* 0x0003e80008921850 */
[----:B------:R-:W4:Y:S01]  /*14370*/  LDL.LU.64 R250, [R1+0x358] ;  /* 0x0003580001fa7983 */ /* 0x000f220000300a00 */
[----:B-1----:R-:W-:Y:S01]  /*14380*/  IMAD.WIDE R222, R4, 0x4, R12 ;  /* 0x0000000404de7825 */ /* 0x002fe200078e020c */
[C---:B------:R-:W-:Y:S01]  /*14390*/  IADD3 R244, R0.reuse, 0x100000, RZ ;  /* 0x0010000000f47810 */ /* 0x040fe20007ffe0ff */
[----:B------:R-:W1:Y:S03]  /*143a0*/  LDC R12, c[0x0][0x230] ;  /* 0x00008c00ff0c7b82 */ /* 0x000e660000000800 */
[----:B------:R1:W-:Y:S01]  /*143b0*/  LDGSTS.E [R224+-0x6d500], desc[UR16][R222.64], P1 ;  /* 0x92b00000dee07fae */ /* 0x0003e20008921850 */
[----:B------:R-:W-:-:S02]  /*143c0*/  VIADD R241, R0, 0x100000 ;  /* 0x0010000000f17836 */ /* 0x000fc40000000000 */
[C---:B------:R-:W-:Y:S02]  /*143d0*/  IMAD.WIDE R226, R4.reuse, 0x4, R226 ;  /* 0x0000000404e27825 */ /* 0x040fe400078e02e2 */
[----:B------:R-:W3:Y:S02]  /*143e0*/  LDC R13, c[0x0][0x230] ;  /* 0x00008c00ff0d7b82 */ /* 0x000ee40000000800 */
[----:B-1----:R-:W-:Y:S02]  /*143f0*/  IMAD.WIDE R224, R4, 0x4, R10 ;  /* 0x0000000404e07825 */ /* 0x002fe400078e020a */
[----:B------:R-:W4:Y:S04]  /*14400*/  LDL.LU.64 R10, [R1+0x350] ;  /* 0x00035000010a7983 */ /* 0x000f280000300a00 */
[----:B------:R-:W4:Y:S01]  /*14410*/  LDL.LU.64 R242, [R1+0x348] ;  /* 0x0003480001f27983 */ /* 0x000f220000300a00 */
[----:B------:R-:W-:-:S02]  /*14420*/  VIADD R240, R0, 0x100000 ;  /* 0x0010000000f07836 */ /* 0x000fc40000000000 */
[----:B------:R-:W-:Y:S01]  /*14430*/  IMAD.WIDE R228, R4, 0x4, R228 ;  /* 0x0000000404e47825 */ /* 0x000fe200078e02e4 */
[----:B------:R-:W-:Y:S04]  /*14440*/  LDGSTS.E [R244+-0x6d100], desc[UR16][R224.64], P1 ;  /* 0x92f00000e0f47fae */ /* 0x000fe80008921850 */
[----:B------:R1:W-:Y:S04]  /*14450*/  LDGSTS.E [R241+-0x6cd00], desc[UR16][R226.64], P1 ;  /* 0x93300000e2f17fae */ /* 0x0003e80008921850 */
[----:B------:R1:W-:Y:S02]  /*14460*/  LDGSTS.E [R240+-0x6c900], desc[UR16][R228.64], P1 ;  /* 0x93700000e4f07fae */ /* 0x0003e40008921850 */
[----:B-1----:R-:W-:-:S05]  /*14470*/  VIADD R241, R245, 0xfffffebf ;  /* 0xfffffebff5f17836 */ /* 0x002fca0000000000 */
[----:B------:R-:W-:Y:S02]  /*14480*/  ISETP.GE.U32.AND P6, PT, R241, 0x7ffffe80, PT ;  /* 0x7ffffe80f100780c */ /* 0x000fe40003fc6070 */
[----:B------:R-:W-:Y:S01]  /*14490*/  IADD3 R240, R248, -0x142, RZ ;  /* 0xfffffebef8f07810 */ /* 0x000fe20007ffe0ff */
[----:B------:R-:W-:-:S03]  /*144a0*/  VIADD R12, R12, 0xfffffe9d ;  /* 0xfffffe9d0c0c7836 */ /* 0x000fc60000000000 */
[----:B------:R-:W-:Y:S01]  /*144b0*/  ISETP.GE.U32.AND P0, PT, R240, 0x7ffffe7f, PT ;  /* 0x7ffffe7ff000780c */ /* 0x000fe20003f06070 */
[----:B--2---:R-:W-:-:S04]  /*144c0*/  IMAD.WIDE R230, R4, 0x4, R230 ;  /* 0x0000000404e67825 */ /* 0x004fc800078e02e6 */
[----:B---3--:R-:W-:Y:S01]  /*144d0*/  IMAD.WIDE R232, R4, 0x4, R16 ;  /* 0x0000000404e87825 */ /* 0x008fe200078e0210 */
[----:B------:R1:W-:Y:S04]  /*144e0*/  LDGSTS.E [R237+-0x6c500], desc[UR16][R230.64], P1 ;  /* 0x93b00000e6ed7fae */ /* 0x0003e80008921850 */
[----:B------:R2:W-:Y:S04]  /*144f0*/  LDGSTS.E [R236+-0x6c100], desc[UR16][R232.64], P1 ;  /* 0x93f00000e8ec7fae */ /* 0x0005e80008921850 */
[----:B------:R-:W0:Y:S01]  /*14500*/  LDGDEPBAR ;  /* 0x00000000000079af */ /* 0x000e220000000000 */
[----:B-1----:R-:W-:-:S03]  /*14510*/  VIADD R237, R249, 0xfffffebd ;  /* 0xfffffebdf9ed7836 */ /* 0x002fc60000000000 */
[----:B------:R-:W3:Y:S01]  /*14520*/  LDL.LU.64 R16, [R1+0x340] ;  /* 0x0003400001107983 */ /* 0x000ee20000300a00 */
[----:B--2---:R-:W-:Y:S01]  /*14530*/  VIADD R236, R21, 0xfffffebc ;  /* 0xfffffebc15ec7836 */ /* 0x004fe20000000000 */
[----:B------:R-:W-:Y:S01]  /*14540*/  ISETP.GE.U32.AND P1, PT, R237, 0x7ffffe7e, PT ;  /* 0x7ffffe7eed00780c */ /* 0x000fe20003f26070 */
[----:B------:R-:W1:Y:S01]  /*14550*/  LDC R21, c[0x0][0x230] ;  /* 0x00008c00ff157b82 */ /* 0x000e620000000800 */
[----:B------:R-:W-:Y:S02]  /*14560*/  IADD3 R237, R252, -0x161, RZ ;  /* 0xfffffe9ffced7810 */ /* 0x000fe40007ffe0ff */
[----:B------:R-:W-:Y:S01]  /*14570*/  ISETP.GE.U32.AND P2, PT, R236, 0x7ffffe7d, PT ;  /* 0x7ffffe7dec00780c */ /* 0x000fe20003f46070 */
[----:B------:R-:W-:Y:S01]  /*14580*/  VIADD R236, R20, 0xfffffe9e ;  /* 0xfffffe9e14ec7836 */ /* 0x000fe20000000000 */
[----:B------:R-:W-:Y:S02]  /*14590*/  ISETP.GE.U32.AND P4, PT, R237, 0x7ffffe60, PT ;  /* 0x7ffffe60ed00780c */ /* 0x000fe40003f86070 */
[----:B------:R-:W-:Y:S01]  /*145a0*/  IADD3 R252, R13, -0x164, RZ ;  /* 0xfffffe9c0dfc7810 */ /* 0x000fe20007ffe0ff */
[----:B------:R-:W2:Y:S01]  /*145b0*/  LDC R20, c[0x0][0x230] ;  /* 0x00008c00ff147b82 */ /* 0x000ea20000000800 */
[----:B------:R-:W-:Y:S01]  /*145c0*/  ISETP.GE.U32.AND P5, PT, R236, 0x7ffffe5f, PT ;  /* 0x7ffffe5fec00780c */ /* 0x000fe20003fa6070 */
[----:B----4-:R-:W-:-:S06]  /*145d0*/  IMAD.WIDE R236, R2, 0x4, R250 ;  /* 0x0000000402ec7825 */ /* 0x010fcc00078e02fa */
[----:B------:R-:W-:Y:S06]  /*145e0*/  BAR.SYNC.DEFER_BLOCKING 0x0 ;  /* 0x0000000000007b1d */ /* 0x000fec0000010000 */
[----:B------:R-:W4:Y:S04]  /*145f0*/  LDL.LU.64 R250, [R1+0x338] ;  /* 0x0003380001fa7983 */ /* 0x000f280000300a00 */
[----:B------:R-:W2:Y:S04]  /*14600*/  LDL.LU.64 R246, [R1+0x318] ;  /* 0x0003180001f67983 */ /* 0x000ea80000300a00 */
[----:B------:R-:W2:Y:S01]  /*14610*/  LDL.LU.64 R234, [R1+0x300] ;  /* 0x0003000001ea7983 */ /* 0x000ea20000300a00 */
[----:B------:R-:W-:-:S03]  /*14620*/  IMAD.WIDE R240, R2, 0x4, R10 ;  /* 0x0000000402f07825 */ /* 0x000fc600078e020a */
[----:B------:R-:W2:Y:S01]  /*14630*/  LDL.LU.64 R32, [R1+0x2e0] ;  /* 0x0002e00001207983 */ /* 0x000ea20000300a00 */
[----:B------:R-:W-:-:S03]  /*14640*/  IMAD.WIDE R244, R2, 0x4, R242 ;  /* 0x0000000402f47825 */ /* 0x000fc600078e02f2 */
[----:B------:R-:W2:Y:S04]  /*14650*/  LDL.LU.64 R10, [R1+0x2c0] ;  /* 0x0002c000010a7983 */ /* 0x000ea80000300a00 */
[----:B------:R-:W2:Y:S04]  /*14660*/  LDL.LU.64 R28, [R1+0x1b0] ;  /* 0x0001b000011c7983 */ /* 0x000ea80000300a00 */
[----:B------:R-:W2:Y:S04]  /*14670*/  LDL.LU.64 R242, [R1+0x550] ;  /* 0x0005500001f27983 */ /* 0x000ea80000300a00 */
[----:B------:R-:W-:Y:S01]  /*14680*/  @!PT LDS RZ, [RZ] ;  /* 0x00000000fffff984 */ /* 0x000fe20000000800 */
[----:B------:R-:W-:Y:S01]  /*14690*/  @!PT LDS RZ, [RZ] ;  /* 0x00000000fffff984 */ /* 0x000fe20000000800 */
[----:B------:R-:W-:Y:S01]  /*146a0*/  @!PT LDS RZ, [RZ] ;  /* 0x00000000fffff984 */ /* 0x000fe20000000800 */
[----:B------:R-:W-:Y:S04]  /*146b0*/  LDGSTS.E [R19+0x50000], desc[UR16][R236.64], !P6 ;  /* 0x50000000ec137fae */ /* 0x000fe8000f121850 */
[----:B------:R-:W2:Y:S04]  /*146c0*/  LDL.LU.64 R238, [R1+0x330] ;  /* 0x0003300001ee7983 */ /* 0x000ea80000300a00 */
[----:B------:R-:W-:Y:S01]  /*146d0*/  LDGSTS.E [R19+0x54000], desc[UR16][R240.64], !P6 ;  /* 0x54000000f0137fae */ /* 0x000fe2000f121850 */
[----:B------:R-:W-:-:S03]  /*146e0*/  ISETP.GE.U32.AND P6, PT, R12, 0x7ffffe5e, PT ;  /* 0x7ffffe5e0c00780c */ /* 0x000fc60003fc6070 */
[----:B------:R-:W2:Y:S04]  /*146f0*/  LDL.LU.64 R34, [R1+0x310] ;  /* 0x0003100001227983 */ /* 0x000ea80000300a00 */
[----:B------:R-:W2:Y:S04]  /*14700*/  LDL.LU.64 R12, [R1+0x2f0] ;  /* 0x0002f000010c7983 */ /* 0x000ea80000300a00 */
[----:B------:R-:W2:Y:S04]  /*14710*/  LDL.LU.64 R30, [R1+0x2d0] ;  /* 0x0002d000011e7983 */ /* 0x000ea80000300a00 */
[----:B------:R-:W2:Y:S04]  /*14720*/  LDL.LU.64 R26, [R1+0x2b0] ;  /* 0x0002b000011a7983 */ /* 0x000ea80000300a00 */
[----:B------:R-:W-:Y:S01]  /*14730*/  LDGSTS.E [R19+0x50004], desc[UR16][R244.64], !P0 ;  /* 0x50004000f4137fae */ /* 0x000fe2000c121850 */
[----:B---3--:R-:W-:-:S02]  /*14740*/  IMAD.WIDE R248, R2, 0x4, R16 ;  /* 0x0000000402f87825 */ /* 0x008fc400078e0210 */
[----:B------:R-:W3:Y:S03]  /*14750*/  LDC R17, c[0x0][0x230] ;  /* 0x00008c00ff117b82 */ /* 0x000ee60000000800 */
[----:B------:R-:W-:Y:S01]  /*14760*/  LDGSTS.E [R19+0x54004], desc[UR16][R248.64], !P0 ;  /* 0x54004000f8137fae */ /* 0x000fe2000c121850 */
[----:B----4-:R-:W-:-:S04]  /*14770*/  IMAD.WIDE R250, R2, 0x4, R250 ;  /* 0x0000000402fa7825 */ /* 0x010fc800078e02fa */
[----:B------:R-:W4:Y:S01]  /*14780*/  LDC R16, c[0x0][0x230] ;  /* 0x00008c00ff107b82 */ /* 0x000f220000000800 */
[C---:B--2---:R-:W-:Y:S01]  /*14790*/  IMAD.WIDE R246, R2.reuse, 0x4, R246 ;  /* 0x0000000402f67825 */ /* 0x044fe200078e02f6 */
[----:B------:R-:W-:Y:S03]  /*147a0*/  STL.64 [R1+0x100], R250 ;  /* 0x000100fa01007387 */ /* 0x000fe60000100a00 */
[C---:B------:R-:W-:Y:S01]  /*147b0*/  IMAD.WIDE R234, R2.reuse, 0x4, R234 ;  /* 0x0000000402ea7825 */ /* 0x040fe200078e02ea */
[----:B------:R-:W-:Y:S03]  /*147c0*/  STL.64 [R1+0x130], R246 ;  /* 0x000130f601007387 */ /* 0x000fe60000100a00 */
[C---:B------:R-:W-:Y:S01]  /*147d0*/  IMAD.WIDE R32, R2.reuse, 0x4, R32 ;  /* 0x0000000402207825 */ /* 0x040fe200078e0220 */
[----:B------:R-:W-:Y:S03]  /*147e0*/  STL.64 [R1+0x400], R234 ;  /* 0x000400ea01007387 */ /* 0x000fe60000100a00 */
[C---:B------:R-:W-:Y:S01]  /*147f0*/  IMAD.WIDE R10, R2.reuse, 0x4, R10 ;  /* 0x00000004020a7825 */ /* 0x040fe200078e020a */
[----:B------:R-:W-:Y:S03]  /*14800*/  STL.64 [R1+0x520], R32 ;  /* 0x0005202001007387 */ /* 0x000fe60000100a00 */
[----:B------:R-:W-:-:S04]  /*14810*/  IMAD.WIDE R28, R2, 0x4, R28 ;  /* 0x00000004021c7825 */ /* 0x000fc800078e021c */
[C---:B------:R-:W-:Y:S01]  /*14820*/  IMAD.WIDE R242, R2.reuse, 0x4, R242 ;  /* 0x0000000402f27825 */ /* 0x040fe200078e02f2 */
[----:B------:R-:W-:Y:S04]  /*14830*/  STL.64 [R1+0x580], R10 ;  /* 0x0005800a01007387 */ /* 0x000fe80000100a00 */
[----:B------:R2:W-:Y:S01]  /*14840*/  STL.64 [R1+0x118], R242 ;  /* 0x000118f201007387 */ /* 0x0005e20000100a00 */
[----:B------:R-:W-:-:S03]  /*14850*/  IMAD.WIDE R238, R2, 0x4, R238 ;  /* 0x0000000402ee7825 */ /* 0x000fc600078e02ee */
[----:B------:R-:W-:Y:S01]  /*14860*/  STL.64 [R1+0x5a0], R28 ;  /* 0x0005a01c01007387 */ /* 0x000fe20000100a00 */
[----:B------:R-:W-:-:S03]  /*14870*/  IMAD.WIDE R34, R2, 0x4, R34 ;  /* 0x0000000402227825 */ /* 0x000fc600078e0222 */
[----:B------:R-:W-:Y:S01]  /*14880*/  STL.64 [R1+0x168], R238 ;  /* 0x000168ee01007387 */ /* 0x000fe20000100a00 */
[----:B------:R-:W-:-:S03]  /*14890*/  IMAD.WIDE R12, R2, 0x4, R12 ;  /* 0x00000004020c7825 */ /* 0x000fc600078e020c */
[----:B------:R-:W-:Y:S01]  /*148a0*/  LDGSTS.E [R19+0x50008], desc[UR16][R250.64], !P1 ;  /* 0x50008000fa137fae */ /* 0x000fe2000c921850 */
[----:B------:R-:W-:-:S03]  /*148b0*/  IMAD.WIDE R30, R2, 0x4, R30 ;  /* 0x00000004021e7825 */ /* 0x000fc600078e021e */
[----:B------:R-:W-:Y:S01]  /*148c0*/  STL.64 [R1+0x320], R34 ;  /* 0x0003202201007387 */ /* 0x000fe20000100a00 */
[----:B------:R-:W-:-:S03]  /*148d0*/  IMAD.WIDE R26, R2, 0x4, R26 ;  /* 0x00000004021a7825 */ /* 0x000fc600078e021a */
[----:B------:R-:W-:Y:S04]  /*148e0*/  LDGSTS.E [R19+0x54008], desc[UR16][R242.64], !P1 ;  /* 0x54008000f2137fae */ /* 0x000fe8000c921850 */
[----:B------:R1:W-:Y:S04]  /*148f0*/  STL.64 [R1+0x388], R12 ;  /* 0x0003880c01007387 */ /* 0x0003e80000100a00 */
[----:B------:R-:W-:Y:S04]  /*14900*/  LDGSTS.E [R19+0x5000c], desc[UR16][R246.64], !P2 ;  /* 0x5000c000f6137fae */ /* 0x000fe8000d121850 */
[----:B------:R-:W-:Y:S04]  /*14910*/  STL.64 [R1+0x4f0], R30 ;  /* 0x0004f01e01007387 */ /* 0x000fe80000100a00 */
[----:B------:R-:W-:Y:S04]  /*14920*/  LDGSTS.E [R19+0x5400c], desc[UR16][R238.64], !P2 ;  /* 0x5400c000ee137fae */ /* 0x000fe8000d121850 */
[----:B--2---:R-:W2:Y:S04]  /*14930*/  LDL.LU.64 R242, [R1+0x2a0] ;  /* 0x0002a00001f27983 */ /* 0x004ea80000300a00 */
[----:B------:R-:W-:Y:S04]  /*14940*/  LDGSTS.E [R19+0x58000], desc[UR16][R234.64], !P4 ;  /* 0x58000000ea137fae */ /* 0x000fe8000e121850 */
[----:B------:R4:W-:Y:S04]  /*14950*/  STL.64 [R1+0x570], R26 ;  /* 0x0005701a01007387 */ /* 0x0009e80000100a00 */
[----:B------:R-:W-:Y:S04]  /*14960*/  LDGSTS.E [R19+0x5c000], desc[UR16][R34.64], !P4 ;  /* 0x5c00000022137fae */ /* 0x000fe8000e121850 */
[----:B------:R-:W2:Y:S04]  /*14970*/  LDL.LU.64 R250, [R1+0x1b8] ;  /* 0x0001b80001fa7983 */ /* 0x000ea80000300a00 */
[----:B------:R-:W-:Y:S04]  /*14980*/  LDGSTS.E [R19+0x58004], desc[UR16][R32.64], !P5 ;  /* 0x5800400020137fae */ /* 0x000fe8000e921850 */
[----:B------:R-:W-:Y:S04]  /*14990*/  LDGSTS.E [R19+0x5c004], desc[UR16][R12.64], !P5 ;  /* 0x5c0040000c137fae */ /* 0x000fe8000e921850 */
[----:B------:R-:W-:Y:S01]  /*149a0*/  LDGSTS.E [R19+0x58008], desc[UR16][R10.64], !P6 ;  /* 0x580080000a137fae */ /* 0x000fe2000f121850 */
[----:B------:R-:W-:-:S03]  /*149b0*/  ISETP.GE.U32.AND P0, PT, R252, 0x7ffffe5d, PT ;  /* 0x7ffffe5dfc00780c */ /* 0x000fc60003f06070 */
[----:B-1----:R-:W2:Y:S04]  /*149c0*/  LDL.LU.64 R12, [R1+0x298] ;  /* 0x00029800010c7983 */ /* 0x002ea80000300a00 */
[----:B------:R-:W2:Y:S01]  /*149d0*/  LDL.LU.64 R10, [R1+0x290] ;  /* 0x00029000010a7983 */ /* 0x000ea20000300a00 */
[----:B------:R-:W-:Y:S01]  /*149e0*/  VIADD R252, R25, 0xfffffeba ;  /* 0xfffffeba19fc7836 */ /* 0x000fe20000000000 */
[----:B------:R-:W-:Y:S01]  /*149f0*/  IADD3 R20, R20, -0x147, RZ ;  /* 0xfffffeb914147810 */ /* 0x000fe20007ffe0ff */
[----:B---3--:R-:W-:Y:S01]  /*14a00*/  VIADD R17, R17, 0xfffffeb8 ;  /* 0xfffffeb811117836 */ /* 0x008fe20000000000 */
[----:B------:R-:W-:Y:S01]  /*14a10*/  LDGSTS.E [R19+0x5c008], desc[UR16][R30.64], !P6 ;  /* 0x5c0080001e137fae */ /* 0x000fe2000f121850 */
[----:B------:R-:W-:Y:S01]  /*14a20*/  VIADD R24, R24, 0xfffffebb ;  /* 0xfffffebb18187836 */ /* 0x000fe20000000000 */
[----:B------:R-:W1:Y:S02]  /*14a30*/  LDC R25, c[0x0][0x230] ;  /* 0x00008c00ff197b82 */ /* 0x000e640000000800 */
[----:B------:R-:W-:Y:S04]  /*14a40*/  LDGSTS.E [R19+0x5800c], desc[UR16][R28.64], !P0 ;  /* 0x5800c0001c137fae */ /* 0x000fe8000c121850 */
[----:B------:R3:W-:Y:S01]  /*14a50*/  LDGSTS.E [R19+0x5c00c], desc[UR16][R26.64], !P0 ;  /* 0x5c00c0001a137fae */ /* 0x0007e2000c121850 */
[----:B------:R-:W-:Y:S01]  /*14a60*/  ISETP.GE.U32.AND P0, PT, R252, 0x7ffffe7b, PT ;  /* 0x7ffffe7bfc00780c */ /* 0x000fe20003f06070 */
[----:B------:R-:W-:Y:S01]  /*14a70*/  VIADD R252, R23, 0xfffffe9b ;  /* 0xfffffe9b17fc7836 */ /* 0x000fe20000000000 */
[----:B------:R-:W-:-:S02]  /*14a80*/  ISETP.GE.U32.AND P2, PT, R17, 0x7ffffe79, PT ;  /* 0x7ffffe791100780c */ /* 0x000fc40003f46070 */
[----:B------:R-:W-:Y:S02]  /*14a90*/  ISETP.GE.U32.AND P6, PT, R24, 0x7ffffe7c, PT ;  /* 0x7ffffe7c1800780c */ /* 0x000fe40003fc6070 */
[----:B------:R-:W-:Y:S01]  /*14aa0*/  ISETP.GE.U32.AND P4, PT, R252, 0x7ffffe5c, PT ;  /* 0x7ffffe5cfc00780c */ /* 0x000fe20003f86070 */
[----:B----4-:R-:W-:Y:S01]  /*14ab0*/  VIADD R252, R16, 0xfffffe99 ;  /* 0xfffffe9910fc7836 */ /* 0x010fe20000000000 */
[----:B------:R-:W-:Y:S01]  /*14ac0*/  ISETP.GE.U32.AND P1, PT, R20, 0x7ffffe7a, PT ;  /* 0x7ffffe7a1400780c */ /* 0x000fe20003f26070 */
[----:B------:R-:W4:Y:S01]  /*14ad0*/  LDL.LU.64 R16, [R1+0x280] ;  /* 0x0002800001107983 */ /* 0x000f220000300a00 */
[----:B------:R-:W1:Y:S01]  /*14ae0*/  LDC R24, c[0x0][0x230] ;  /* 0x00008c00ff187b82 */ /* 0x000e620000000800 */
[----:B---3--:R-:W-:Y:S02]  /*14af0*/  IADD3 R19, R21, -0x166, RZ ;  /* 0xfffffe9a15137810 */ /* 0x008fe40007ffe0ff */
[----:B------:R-:W3:Y:S04]  /*14b00*/  LDL.LU.64 R20, [R1+0x270] ;  /* 0x0002700001147983 */ /* 0x000ee80000300a00 */
[----:B------:R-:W3:Y:S01]  /*14b10*/  LDL.LU.64 R246, [R1+0x260] ;  /* 0x0002600001f67983 */ /* 0x000ee20000300a00 */
[----:B------:R-:W-:Y:S01]  /*14b20*/  ISETP.GE.U32.AND P5, PT, R19, 0x7ffffe5b, PT ;  /* 0x7ffffe5b1300780c */ /* 0x000fe20003fa6070 */
[----:B------:R-:W1:Y:S02]  /*14b30*/  LDC R27, c[0x0][0x230] ;  /* 0x00008c00ff1b7b82 */ /* 0x000e640000000800 */
[----:B------:R-:W3:Y:S01]  /*14b40*/  LDL.LU.64 R238, [R1+0x250] ;  /* 0x0002500001ee7983 */ /* 0x000ee20000300a00 */
[----:B------:R-:W-:-:S03]  /*14b50*/  VIADD R19, R22, 0xfffffe98 ;  /* 0xfffffe9816137836 */ /* 0x000fc60000000000 */
[----:B------:R-:W3:Y:S02]  /*14b60*/  LDL.LU.64 R34, [R1+0x240] ;  /* 0x0002400001227983 */ /* 0x000ee40000300a00 */
[----:B------:R-:W1:Y:S02]  /*14b70*/  LDC R26, c[0x0][0x230] ;  /* 0x00008c00ff1a7b82 */ /* 0x000e640000000800 */
[----:B------:R-:W3:Y:S01]  /*14b80*/  LDL.LU.64 R30, [R1+0x230] ;  /* 0x00023000011e7983 */ /* 0x000ee20000300a00 */
[----:B--2---:R-:W-:-:S05]  /*14b90*/  IMAD.WIDE R32, R2, 0x4, R242 ;  /* 0x0000000402207825 */ /* 0x004fca00078e02f2 */
[----:B------:R2:W-:Y:S04]  /*14ba0*/  STL.64 [R1+0x1b0], R32 ;  /* 0x0001b02001007387 */ /* 0x0005e80000100a00 */
[----:B------:R-:W3:Y:S04]  /*14bb0*/  LDL.LU.64 R22, [R1+0x278] ;  /* 0x0002780001167983 */ /* 0x000ee80000300a00 */
[----:B------:R-:W-:Y:S01]  /*14bc0*/  LDGSTS.E [R18+0x50000], desc[UR16][R32.64], !P6 ;  /* 0x5000000020127fae */ /* 0x000fe2000f121850 */
[----:B------:R-:W-:-:S05]  /*14bd0*/  IMAD.WIDE R28, R2, 0x4, R250 ;  /* 0x00000004021c7825 */ /* 0x000fca00078e02fa */
[----:B------:R1:W-:Y:S04]  /*14be0*/  STL.64 [R1+0x1b8], R28 ;  /* 0x0001b81c01007387 */ /* 0x0003e80000100a00 */
[----:B------:R-:W3:Y:S04]  /*14bf0*/  LDL.LU.64 R250, [R1+0x268] ;  /* 0x0002680001fa7983 */ /* 0x000ee80000300a00 */
[----:B------:R-:W-:Y:S01]  /*14c00*/  LDGSTS.E [R18+0x54000], desc[UR16][R28.64], !P6 ;  /* 0x540000001c127fae */ /* 0x000fe2000f121850 */
[----:B------:R-:W-:-:S04]  /*14c10*/  IMAD.WIDE R12, R2, 0x4, R12 ;  /* 0x00000004020c7825 */ /* 0x000fc800078e020c */
[C---:B------:R-:W-:Y:S01]  /*14c20*/  IMAD.WIDE R10, R2.reuse, 0x4, R10 ;  /* 0x00000004020a7825 */ /* 0x040fe200078e020a */
[----:B------:R3:W-:Y:S04]  /*14c30*/  STL.64 [R1+0x2b8], R12 ;  /* 0x0002b80c01007387 */ /* 0x0007e80000100a00 */
[----:B------:R-:W3:Y:S04]  /*14c40*/  LDL.LU.64 R242, [R1+0x258] ;  /* 0x0002580001f27983 */ /* 0x000ee80000300a00 */
[----:B------:R3:W-:Y:S04]  /*14c50*/  STL.64 [R1+0x2d8], R10 ;  /* 0x0002d80a01007387 */ /* 0x0007e80000100a00 */
[----:B------:R-:W3:Y:S04]  /*14c60*/  LDL.LU.64 R234, [R1+0x248] ;  /* 0x0002480001ea7983 */ /* 0x000ee80000300a00 */
[----:B--2---:R-:W2:Y:S04]  /*14c70*/  LDL.64 R32, [R1+0x238] ;  /* 0x0002380001207983 */ /* 0x004ea80000100a00 */
[----:B-1----:R-:W2:Y:S01]  /*14c80*/  LDL.64 R28, [R1+0x228] ;  /* 0x00022800011c7983 */ /* 0x002ea20000100a00 */
[----:B----4-:R-:W-:-:S03]  /*14c90*/  IMAD.WIDE R16, R2, 0x4, R16 ;  /* 0x0000000402107825 */ /* 0x010fc600078e0210 */
[----:B------:R1:W-:Y:S01]  /*14ca0*/  LDGSTS.E [R18+0x50004], desc[UR16][R12.64], !P0 ;  /* 0x500040000c127fae */ /* 0x0003e2000c121850 */
[----:B---3--:R-:W-:-:S04]  /*14cb0*/  IMAD.WIDE R20, R2, 0x4, R20 ;  /* 0x0000000402147825 */ /* 0x008fc800078e0214 */
[C---:B------:R-:W-:Y:S01]  /*14cc0*/  IMAD.WIDE R246, R2.reuse, 0x4, R246 ;  /* 0x0000000402f67825 */ /* 0x040fe200078e02f6 */
[----:B------:R3:W-:Y:S03]  /*14cd0*/  STL.64 [R1+0x2e8], R16 ;  /* 0x0002e81001007387 */ /* 0x0007e60000100a00 */
[C---:B------:R-:W-:Y:S01]  /*14ce0*/  IMAD.WIDE R238, R2.reuse, 0x4, R238 ;  /* 0x0000000402ee7825 */ /* 0x040fe200078e02ee */
[----:B------:R-:W-:Y:S01]  /*14cf0*/  STL.64 [R1+0x300], R20 ;  /* 0x0003001401007387 */ /* 0x000fe20000100a00 */
[----:B-1----:R-:W1:Y:S02]  /*14d00*/  LDC R12, c[0x0][0x230] ;  /* 0x00008c00ff0c7b82 */ /* 0x002e640000000800 */
[C---:B------:R-:W-:Y:S01]  /*14d10*/  IMAD.WIDE R34, R2.reuse, 0x4, R34 ;  /* 0x0000000402227825 */ /* 0x040fe200078e0222 */
[----:B------:R-:W-:Y:S03]  /*14d20*/  STL.64 [R1+0x380], R246 ;  /* 0x000380f601007387 */ /* 0x000fe60000100a00 */
[C---:B------:R-:W-:Y:S01]  /*14d30*/  IMAD.WIDE R30, R2.reuse, 0x4, R30 ;  /* 0x00000004021e7825 */ /* 0x040fe200078e021e */
[----:B------:R-:W-:Y:S01]  /*14d40*/  STL.64 [R1+0x4d8], R238 ;  /* 0x0004d8ee01007387 */ /* 0x000fe20000100a00 */
[----:B------:R-:W4:Y:S03]  /*14d50*/  LDC R13, c[0x0][0x230] ;  /* 0x00008c00ff0d7b82 */ /* 0x000f260000000800 */
[----:B------:R-:W-:Y:S04]  /*14d60*/  STL.64 [R1+0x568], R34 ;  /* 0x0005682201007387 */ /* 0x000fe80000100a00 */
[----:B------:R1:W-:Y:S04]  /*14d70*/  LDGSTS.E [R18+0x54004], desc[UR16][R10.64], !P0 ;  /* 0x540040000a127fae */ /* 0x0003e8000c121850 */
[----:B------:R-:W-:Y:S01]  /*14d80*/  LDGSTS.E [R18+0x50008], desc[UR16][R16.64], !P1 ;  /* 0x5000800010127fae */ /* 0x000fe2000c921850 */
[----:B------:R-:W-:-:S04]  /*14d90*/  IMAD.WIDE R22, R2, 0x4, R22 ;  /* 0x0000000402167825 */ /* 0x000fc800078e0216 */
[----:B------:R-:W-:Y:S01]  /*14da0*/  IMAD.WIDE R250, R2, 0x4, R250 ;  /* 0x0000000402fa7825 */ /* 0x000fe200078e02fa */
[----:B------:R4:W-:Y:S01]  /*14db0*/  STL.64 [R1+0x270], R22 ;  /* 0x0002701601007387 */ /* 0x0009e20000100a00 */
[----:B------:R-:W-:Y:S01]  /*14dc0*/  ISETP.GE.U32.AND P6, PT, R252, 0x7ffffe5a, PT ;  /* 0x7ffffe5afc00780c */ /* 0x000fe20003fc6070 */
[----:B-1----:R-:W1:Y:S02]  /*14dd0*/  LDC R11, c[0x0][0x230] ;  /* 0x00008c00ff0b7b82 */ /* 0x002e640000000800 */
[----:B------:R-:W-:Y:S04]  /*14de0*/  STL.64 [R1+0x590], R30 ;  /* 0x0005901e01007387 */ /* 0x000fe80000100a00 */
[----:B------:R1:W-:Y:S02]  /*14df0*/  STL.64 [R1+0x2d0], R250 ;  /* 0x0002d0fa01007387 */ /* 0x0003e40000100a00 */
[----:B------:R-:W1:Y:S02]  /*14e00*/  LDC R10, c[0x0][0x230] ;  /* 0x00008c00ff0a7b82 */ /* 0x000e640000000800 */
[----:B------:R-:W-:Y:S04]  /*14e10*/  LDGSTS.E [R18+0x54008], desc[UR16][R22.64], !P1 ;  /* 0x5400800016127fae */ /* 0x000fe8000c921850 */
[----:B------:R-:W-:Y:S01]  /*14e20*/  LDGSTS.E [R18+0x5000c], desc[UR16][R20.64], !P2 ;  /* 0x5000c00014127fae */ /* 0x000fe2000d121850 */
[----:B------:R-:W-:-:S03]  /*14e30*/  IMAD.WIDE R242, R2, 0x4, R242 ;  /* 0x0000000402f27825 */ /* 0x000fc600078e02f2 */
[----:B------:R-:W-:Y:S04]  /*14e40*/  LDGSTS.E [R18+0x5400c], desc[UR16][R250.64], !P2 ;  /* 0x5400c000fa127fae */ /* 0x000fe8000d121850 */
[----:B------:R1:W-:Y:S01]  /*14e50*/  STL.64 [R1+0x310], R242 ;  /* 0x000310f201007387 */ /* 0x0003e20000100a00 */
[----:B------:R-:W-:-:S03]  /*14e60*/  IMAD.WIDE R234, R2, 0x4, R234 ;  /* 0x0000000402ea7825 */ /* 0x000fc600078e02ea */
[----:B---3--:R-:W3:Y:S01]  /*14e70*/  LDL.LU.64 R16, [R1+0x798] ;  /* 0x0007980001107983 */ /* 0x008ee20000300a00 */
[----:B--2---:R-:W-:-:S03]  /*14e80*/  IMAD.WIDE R32, R2, 0x4, R32 ;  /* 0x0000000402207825 */ /* 0x004fc600078e0220 */
[----:B------:R2:W-:Y:S01]  /*14e90*/  STL.64 [R1+0x348], R234 ;  /* 0x000348ea01007387 */ /* 0x0005e20000100a00 */
[----:B------:R-:W-:-:S03]  /*14ea0*/  IMAD.WIDE R28, R2, 0x4, R28 ;  /* 0x00000004021c7825 */ /* 0x000fc600078e021c */
[----:B------:R-:W-:Y:S04]  /*14eb0*/  STL.64 [R1+0x490], R32 ;  /* 0x0004902001007387 */ /* 0x000fe80000100a00 */
[----:B----4-:R-:W4:Y:S04]  /*14ec0*/  LDL.LU.64 R22, [R1+0x220] ;  /* 0x0002200001167983 */ /* 0x010f280000300a00 */
[----:B------:R4:W-:Y:S04]  /*14ed0*/  STL.64 [R1+0x550], R28 ;  /* 0x0005501c01007387 */ /* 0x0009e80000100a00 */
[----:B------:R-:W3:Y:S04]  /*14ee0*/  LDL.LU.64 R20, [R1+0x218] ;  /* 0x0002180001147983 */ /* 0x000ee80000300a00 */
[----:B------:R-:W-:Y:S04]  /*14ef0*/  LDGSTS.E [R18+0x58000], desc[UR16][R246.64], !P4 ;  /* 0x58000000f6127fae */ /* 0x000fe8000e121850 */
[----:B------:R-:W-:Y:S04]  /*14f00*/  LDGSTS.E [R18+0x5c000], desc[UR16][R242.64], !P4 ;  /* 0x5c000000f2127fae */ /* 0x000fe8000e121850 */
[----:B------:R-:W-:Y:S04]  /*14f10*/  LDGSTS.E [R18+0x58004], desc[UR16][R238.64], !P5 ;  /* 0x58004000ee127fae */ /* 0x000fe8000e921850 */
[----:B------:R-:W3:Y:S01]  /*14f20*/  LDL.LU.64 R246, [R1+0x210] ;  /* 0x0002100001f67983 */ /* 0x000ee20000300a00 */
[----:B------:R-:W-:Y:S01]  /*14f30*/  ISETP.GE.U32.AND P0, PT, R19, 0x7ffffe59, PT ;  /* 0x7ffffe591300780c */ /* 0x000fe20003f06070 */
[----:B------:R-:W-:Y:S01]  /*14f40*/  VIADD R12, R12, 0xfffffeb5 ;  /* 0xfffffeb50c0c7836 */ /* 0x000fe20000000000 */
[----:B------:R-:W-:Y:S01]  /*14f50*/  IADD3 R252, R27, -0x149, RZ ;  /* 0xfffffeb71bfc7810 */ /* 0x000fe20007ffe0ff */
[----:B------:R-:W-:Y:S04]  /*14f60*/  LDGSTS.E [R18+0x5c004], desc[UR16][R234.64], !P5 ;  /* 0x5c004000ea127fae */ /* 0x000fe8000e921850 */
[----:B------:R-:W3:Y:S01]  /*14f70*/  LDL.LU.64 R238, [R1+0x208] ;  /* 0x0002080001ee7983 */ /* 0x000ee20000300a00 */
[----:B------:R-:W-:Y:S01]  /*14f80*/  VIADD R19, R25, 0xfffffeb6 ;  /* 0xfffffeb619137836 */ /* 0x000fe20000000000 */
[----:B------:R-:W-:Y:S01]  /*14f90*/  ISETP.GE.U32.AND P1, PT, R12, 0x7ffffe76, PT ;  /* 0x7ffffe760c00780c */ /* 0x000fe20003f26070 */
[----:B------:R-:W3:Y:S01]  /*14fa0*/  LDC R25, c[0x0][0x230] ;  /* 0x00008c00ff197b82 */ /* 0x000ee20000000800 */
[----:B------:R-:W-:Y:S04]  /*14fb0*/  LDGSTS.E [R18+0x58008], desc[UR16][R34.64], !P6 ;  /* 0x5800800022127fae */ /* 0x000fe8000f121850 */
[----:B------:R-:W-:Y:S01]  /*14fc0*/  LDGSTS.E [R18+0x5c008], desc[UR16][R32.64], !P6 ;  /* 0x5c00800020127fae */ /* 0x000fe2000f121850 */
[----:B------:R-:W-:-:S03]  /*14fd0*/  ISETP.GE.U32.AND P6, PT, R252, 0x7ffffe78, PT ;  /* 0x7ffffe78fc00780c */ /* 0x000fc60003fc6070 */
[----:B------:R-:W-:Y:S04]  /*14fe0*/  LDGSTS.E [R18+0x5800c], desc[UR16][R30.64], !P0 ;  /* 0x5800c0001e127fae */ /* 0x000fe8000c121850 */
[----:B------:R2:W-:Y:S01]  /*14ff0*/  LDGSTS.E [R18+0x5c00c], desc[UR16][R28.64], !P0 ;  /* 0x5c00c0001c127fae */ /* 0x0005e2000c121850 */
[----:B------:R-:W-:Y:S01]  /*15000*/  ISETP.GE.U32.AND P0, PT, R19, 0x7ffffe77, PT ;  /* 0x7ffffe771300780c */ /* 0x000fe20003f06070 */
[----:B------:R-:W-:Y:S02]  /*15010*/  VIADD R19, R24, 0xfffffe97 ;  /* 0xfffffe9718137836 */ /* 0x000fe40000000000 */
[----:B-1----:R-:W3:Y:S01]  /*15020*/  LDL.LU.64 R250, [R1+0x200] ;  /* 0x0002000001fa7983 */ /* 0x002ee20000300a00 */
[----:B------:R-:W-:Y:S01]  /*15030*/  IADD3 R252, R26, -0x14c, RZ ;  /* 0xfffffeb41afc7810 */ /* 0x000fe20007ffe0ff */
[----:B------:R-:W1:Y:S01]  /*15040*/  LDC R24, c[0x0][0x230] ;  /* 0x00008c00ff187b82 */ /* 0x000e620000000800 */
[----:B------:R-:W-:Y:S01]  /*15050*/  ISETP.GE.U32.AND P4, PT, R19, 0x7ffffe58, PT ;  /* 0x7ffffe581300780c */ /* 0x000fe20003f86070 */
[----:B--2---:R-:W-:-:S02]  /*15060*/  VIADD R18, R13, 0xfffffe96 ;  /* 0xfffffe960d127836 */ /* 0x004fc40000000000 */
[----:B------:R-:W2:Y:S04]  /*15070*/  LDL.LU.64 R12, [R1+0x1f0] ;  /* 0x0001f000010c7983 */ /* 0x000ea80000300a00 */
[----:B------:R-:W2:Y:S01]  /*15080*/  LDL.LU.64 R242, [R1+0x1e0] ;  /* 0x0001e00001f27983 */ /* 0x000ea20000300a00 */
[----:B------:R-:W-:-:S03]  /*15090*/  ISETP.GE.U32.AND P5, PT, R18, 0x7ffffe57, PT ;  /* 0x7ffffe571200780c */ /* 0x000fc60003fa6070 */
[----:B------:R-:W2:Y:S01]  /*150a0*/  LDL.LU.64 R234, [R1+0x1d0] ;  /* 0x0001d00001ea7983 */ /* 0x000ea20000300a00 */
[----:B------:R-:W-:Y:S01]  /*150b0*/  IADD3 R19, R11, -0x16b, RZ ;  /* 0xfffffe950b137810 */ /* 0x000fe20007ffe0ff */
[----:B------:R-:W-:Y:S02]  /*150c0*/  VIADD R18, R10, 0xfffffe94 ;  /* 0xfffffe940a127836 */ /* 0x000fe40000000000 */
[----:B------:R-:W2:Y:S04]  /*150d0*/  LDL.LU.64 R34, [R1+0x1c0] ;  /* 0x0001c00001227983 */ /* 0x000ea80000300a00 */
[----:B------:R-:W2:Y:S01]  /*150e0*/  LDL.LU.64 R30, [R1+0x1a0] ;  /* 0x0001a000011e7983 */ /* 0x000ea20000300a00 */
[----:B----4-:R-:W-:-:S05]  /*150f0*/  IMAD.WIDE R28, R2, 0x4, R22 ;  /* 0x00000004021c7825 */ /* 0x010fca00078e0216 */
[----:B------:R-:W-:Y:S01]  /*15100*/  STL.64 [R1+0x250], R28 ;  /* 0x0002501c01007387 */ /* 0x000fe20000100a00 */
[----:B---3--:R-:W-:-:S03]  /*15110*/  IMAD.WIDE R20, R2, 0x4, R20 ;  /* 0x0000000402147825 */ /* 0x008fc600078e0214 */
[----:B------:R-:W3:Y:S04]  /*15120*/  LDL.LU.64 R10, [R1+0x1f8] ;  /* 0x0001f800010a7983 */ /* 0x000ee80000300a00 */
[----:B------:R4:W-:Y:S04]  /*15130*/  STL.64 [R1+0x268], R20 ;  /* 0x0002681401007387 */ /* 0x0009e80000100a00 */
[----:B------:R-:W-:Y:S04]  /*15140*/  LDGSTS.E [R17+0x50000], desc[UR16][R28.64], !P6 ;  /* 0x500000001c117fae */ /* 0x000fe8000f121850 */
[----:B------:R-:W-:Y:S01]  /*15150*/  LDGSTS.E [R17+0x54000], desc[UR16][R20.64], !P6 ;  /* 0x5400000014117fae */ /* 0x000fe2000f121850 */
[----:B------:R-:W-:-:S03]  /*15160*/  IMAD.WIDE R26, R2, 0x4, R246 ;  /* 0x00000004021a7825 */ /* 0x000fc600078e02f6 */
[----:B------:R-:W3:Y:S01]  /*15170*/  LDL.LU.64 R246, [R1+0x1e8] ;  /* 0x0001e80001f67983 */ /* 0x000ee20000300a00 */
[----:B------:R-:W-:-:S03]  /*15180*/  IMAD.WIDE R22, R2, 0x4, R238 ;  /* 0x0000000402167825 */ /* 0x000fc600078e02ee */
[----:B------:R1:W-:Y:S04]  /*15190*/  STL.64 [R1+0x290], R26 ;  /* 0x0002901a01007387 */ /* 0x0003e80000100a00 */
[----:B------:R-:W3:Y:S04]  /*151a0*/  LDL.LU.64 R238, [R1+0x1d8] ;  /* 0x0001d80001ee7983 */ /* 0x000ee80000300a00 */
[----:B------:R1:W-:Y:S04]  /*151b0*/  STL.64 [R1+0x2b0], R22 ;  /* 0x0002b01601007387 */ /* 0x0003e80000100a00 */
[----:B----4-:R-:W4:Y:S04]  /*151c0*/  LDL.LU.64 R20, [R1+0x1c8] ;  /* 0x0001c80001147983 */ /* 0x010f280000300a00 */
[----:B------:R-:W4:Y:S04]  /*151d0*/  LDL.LU.64 R32, [R1+0x1a8] ;  /* 0x0001a80001207983 */ /* 0x000f280000300a00 */
[----:B------:R-:W4:Y:S01]  /*151e0*/  LDL.LU.64 R28, [R1+0x198] ;  /* 0x00019800011c7983 */ /* 0x000f220000300a00 */
[----:B------:R-:W-:Y:S01]  /*151f0*/  IMAD.WIDE R250, R2, 0x4, R250 ;  /* 0x0000000402fa7825 */ /* 0x000fe200078e02fa */
[----:B------:R-:W-:-:S02]  /*15200*/  ISETP.GE.U32.AND P2, PT, R252, 0x7ffffe75, PT ;  /* 0x7ffffe75fc00780c */ /* 0x000fc40003f46070 */
[----:B------:R1:W-:Y:S01]  /*15210*/  LDGSTS.E [R17+0x50004], desc[UR16][R26.64], !P0 ;  /* 0x500040001a117fae */ /* 0x0003e2000c121850 */
[----:B--2---:R-:W-:-:S03]  /*15220*/  IMAD.WIDE R12, R2, 0x4, R12 ;  /* 0x00000004020c7825 */ /* 0x004fc600078e020c */
        /* <DEDUP_REMOVED lines=8> */
[----:B------:R-:W-:Y:S01]  /*152b0*/  STL.64 [R1+0x540], R34 ;  /* 0x0005402201007387 */ /* 0x000fe20000100a00 */
[----:B---3--:R-:W-:-:S03]  /*152c0*/  IMAD.WIDE R10, R2, 0x4, R10 ;  /* 0x00000004020a7825 */ /* 0x008fc600078e020a */
[----:B------:R2:W-:Y:S01]  /*152d0*/  LDGSTS.E [R17+0x54004], desc[UR16][R22.64], !P0 ;  /* 0x5400400016117fae */ /* 0x0005e2000c121850 */
[----:B------:R-:W-:Y:S01]  /*152e0*/  ISETP.GE.U32.AND P6, PT, R19, 0x7ffffe56, PT ;  /* 0x7ffffe561300780c */ /* 0x000fe20003fc6070 */
[----:B-1----:R-:W1:Y:S02]  /*152f0*/  LDC R26, c[0x0][0x230] ;  /* 0x00008c00ff1a7b82 */ /* 0x002e640000000800 */
[----:B------:R3:W-:Y:S04]  /*15300*/  STL.64 [R1+0x240], R10 ;  /* 0x0002400a01007387 */ /* 0x0007e80000100a00 */
[----:B------:R-:W-:Y:S02]  /*15310*/  STL.64 [R1+0x588], R30 ;  /* 0x0005881e01007387 */ /* 0x000fe40000100a00 */
[----:B------:R-:W1:Y:S02]  /*15320*/  LDC R19, c[0x0][0x230] ;  /* 0x00008c00ff137b82 */ /* 0x000e640000000800 */
[----:B------:R-:W-:Y:S01]  /*15330*/  LDGSTS.E [R17+0x50008], desc[UR16][R250.64], !P1 ;  /* 0x50008000fa117fae */ /* 0x000fe2000c921850 */
[----:B------:R-:W-:-:S03]  /*15340*/  IMAD.WIDE R246, R2, 0x4, R246 ;  /* 0x0000000402f67825 */ /* 0x000fc600078e02f6 */
[----:B------:R-:W-:Y:S02]  /*15350*/  LDGSTS.E [R17+0x54008], desc[UR16][R10.64], !P1 ;  /* 0x540080000a117fae */ /* 0x000fe4000c921850 */
[----:B--2---:R-:W2:Y:S02]  /*15360*/  LDC R23, c[0x0][0x230] ;  /* 0x00008c00ff177b82 */ /* 0x004ea40000000800 */
[----:B------:R-:W-:Y:S04]  /*15370*/  STL.64 [R1+0x2a8], R246 ;  /* 0x0002a8f601007387 */ /* 0x000fe80000100a00 */
[----:B------:R-:W-:Y:S02]  /*15380*/  LDGSTS.E [R17+0x5000c], desc[UR16][R12.64], !P2 ;  /* 0x5000c0000c117fae */ /* 0x000fe4000d121850 */
[----:B------:R-:W2:Y:S01]  /*15390*/  LDC R22, c[0x0][0x230] ;  /* 0x00008c00ff167b82 */ /* 0x000ea20000000800 */
[C---:B------:R-:W-:Y:S01]  /*153a0*/  IMAD.WIDE R238, R2.reuse, 0x4, R238 ;  /* 0x0000000402ee7825 */ /* 0x040fe200078e02ee */
[----:B------:R-:W-:Y:S03]  /*153b0*/  LDGSTS.E [R17+0x5400c], desc[UR16][R246.64], !P2 ;  /* 0x5400c000f6117fae */ /* 0x000fe6000d121850 */
[C---:B----4-:R-:W-:Y:S01]  /*153c0*/  IMAD.WIDE R20, R2.reuse, 0x4, R20 ;  /* 0x0000000402147825 */ /* 0x050fe200078e0214 */
[----:B------:R-:W-:Y:S02]  /*153d0*/  STL.64 [R1+0x308], R238 ;  /* 0x000308ee01007387 */ /* 0x000fe40000100a00 */
[----:B------:R-:W4:Y:S01]  /*153e0*/  LDC R27, c[0x0][0x230] ;  /* 0x00008c00ff1b7b82 */ /* 0x000f220000000800 */
[C---:B------:R-:W-:Y:S01]  /*153f0*/  IMAD.WIDE R32, R2.reuse, 0x4, R32 ;  /* 0x0000000402207825 */ /* 0x040fe200078e0220 */
[----:B------:R1:W-:Y:S03]  /*15400*/  STL.64 [R1+0x338], R20 ;  /* 0x0003381401007387 */ /* 0x0003e60000100a00 */
[----:B------:R-:W-:Y:S01]  /*15410*/  IMAD.WIDE R28, R2, 0x4, R28 ;  /* 0x00000004021c7825 */ /* 0x000fe200078e021c */
[----:B------:R-:W-:Y:S02]  /*15420*/  STL.64 [R1+0x3c0], R32 ;  /* 0x0003c02001007387 */ /* 0x000fe40000100a00 */
[----:B------:R-:W2:Y:S02]  /*15430*/  LDC R252, c[0x0][0x230] ;  /* 0x00008c00fffc7b82 */ /* 0x000ea40000000800 */
[----:B---3--:R-:W3:Y:S04]  /*15440*/  LDL.LU.64 R10, [R1+0x190] ;  /* 0x00019000010a7983 */ /* 0x008ee80000300a00 */
[----:B------:R-:W-:Y:S04]  /*15450*/  LDGSTS.E [R17+0x58000], desc[UR16][R242.64], !P4 ;  /* 0x58000000f2117fae */ /* 0x000fe8000e121850 */
[----:B------:R4:W-:Y:S04]  /*15460*/  STL.64 [R1+0x518], R28 ;  /* 0x0005181c01007387 */ /* 0x0009e80000100a00 */
[----:B------:R-:W-:Y:S04]  /*15470*/  LDGSTS.E [R17+0x5c000], desc[UR16][R238.64], !P4 ;  /* 0x5c000000ee117fae */ /* 0x000fe8000e121850 */
[----:B------:R-:W4:Y:S04]  /*15480*/  LDL.LU.64 R12, [R1+0x188] ;  /* 0x00018800010c7983 */ /* 0x000f280000300a00 */
[----:B------:R-:W-:Y:S04]  /*15490*/  LDGSTS.E [R17+0x58004], desc[UR16][R234.64], !P5 ;  /* 0x58004000ea117fae */ /* 0x000fe8000e921850 */
[----:B------:R-:W-:Y:S01]  /*154a0*/  LDGSTS.E [R17+0x5c004], desc[UR16][R20.64], !P5 ;  /* 0x5c00400014117fae */ /* 0x000fe2000e921850 */
[----:B------:R-:W-:-:S03]  /*154b0*/  ISETP.GE.U32.AND P0, PT, R18, 0x7ffffe55, PT ;  /* 0x7ffffe551200780c */ /* 0x000fc60003f06070 */
[----:B-1----:R-:W4:Y:S04]  /*154c0*/  LDL.LU.64 R20, [R1+0x180] ;  /* 0x0001800001147983 */ /* 0x002f280000300a00 */
[----:B------:R-:W4:Y:S01]  /*154d0*/  LDL.LU.64 R238, [R1+0x178] ;  /* 0x0001780001ee7983 */ /* 0x000f220000300a00 */
[----:B------:R-:W-:Y:S01]  /*154e0*/  VIADD R19, R19, 0xfffffeb3 ;  /* 0xfffffeb313137836 */ /* 0x000fe20000000000 */
[----:B------:R-:W-:Y:S02]  /*154f0*/  IADD3 R18, R25, -0x14e, RZ ;  /* 0xfffffeb219127810 */ /* 0x000fe40007ffe0ff */
[----:B------:R-:W-:Y:S01]  /*15500*/  LDGSTS.E [R17+0x58008], desc[UR16][R34.64], !P6 ;  /* 0x5800800022117fae */ /* 0x000fe2000f121850 */
[----:B--2---:R-:W-:Y:S01]  /*15510*/  VIADD R252, R252, 0xfffffeb1 ;  /* 0xfffffeb1fcfc7836 */ /* 0x004fe20000000000 */
[----:B------:R-:W1:Y:S02]  /*15520*/  LDC R25, c[0x0][0x230] ;  /* 0x00008c00ff197b82 */ /* 0x000e640000000800 */
[----:B------:R-:W-:Y:S01]  /*15530*/  LDGSTS.E [R17+0x5c008], desc[UR16][R32.64], !P6 ;  /* 0x5c00800020117fae */ /* 0x000fe2000f121850 */
[----:B------:R-:W-:-:S03]  /*15540*/  ISETP.GE.U32.AND P6, PT, R19, 0x7ffffe74, PT ;  /* 0x7ffffe741300780c */ /* 0x000fc60003fc6070 */
[----:B------:R-:W-:Y:S04]  /*15550*/  LDGSTS.E [R17+0x5800c], desc[UR16][R30.64], !P0 ;  /* 0x5800c0001e117fae */ /* 0x000fe8000c121850 */
[----:B------:R2:W-:Y:S01]  /*15560*/  LDGSTS.E [R17+0x5c00c], desc[UR16][R28.64], !P0 ;  /* 0x5c00c0001c117fae */ /* 0x0005e2000c121850 */
[----:B------:R-:W-:Y:S02]  /*15570*/  ISETP.GE.U32.AND P0, PT, R18, 0x7ffffe73, PT ;  /* 0x7ffffe731200780c */ /* 0x000fe40003f06070 */
[----:B------:R-:W-:Y:S01]  /*15580*/  IADD3 R18, R26, -0x16d, RZ ;  /* 0xfffffe931a127810 */ /* 0x000fe20007ffe0ff */
[----:B------:R-:W4:Y:S04]  /*15590*/  LDL.LU.64 R34, [R1+0x170] ;  /* 0x0001700001227983 */ /* 0x000f280000300a00 */
[----:B------:R-:W4:Y:S01]  /*155a0*/  LDL.LU.64 R242, [R1+0x158] ;  /* 0x0001580001f27983 */ /* 0x000f220000300a00 */
[----:B--2---:R-:W-:-:S03]  /*155b0*/  VIADD R17, R24, 0xfffffe92 ;  /* 0xfffffe9218117836 */ /* 0x004fc60000000000 */
[----:B------:R-:W2:Y:S01]  /*155c0*/  LDL.LU.64 R30, [R1+0x148] ;  /* 0x00014800011e7983 */ /* 0x000ea20000300a00 */
[----:B------:R-:W-:Y:S01]  /*155d0*/  ISETP.GE.U32.AND P4, PT, R18, 0x7ffffe54, PT ;  /* 0x7ffffe541200780c */ /* 0x000fe20003f86070 */
[----:B------:R-:W-:Y:S02]  /*155e0*/  VIADD R18, R23, 0xfffffe91 ;  /* 0xfffffe9117127836 */ /* 0x000fe40000000000 */
[----:B---3--:R-:W-:Y:S01]  /*155f0*/  IMAD.WIDE R10, R2, 0x4, R10 ;  /* 0x00000004020a7825 */ /* 0x008fe200078e020a */
[----:B------:R-:W-:Y:S01]  /*15600*/  ISETP.GE.U32.AND P5, PT, R17, 0x7ffffe53, PT ;  /* 0x7ffffe531100780c */ /* 0x000fe20003fa6070 */
[----:B------:R-:W3:Y:S01]  /*15610*/  LDL.LU.64 R234, [R1+0x138] ;  /* 0x0001380001ea7983 */ /* 0x000ee20000300a00 */
[----:B------:R-:W-:Y:S01]  /*15620*/  IADD3 R17, R22, -0x170, RZ ;  /* 0xfffffe9016117810 */ /* 0x000fe20007ffe0ff */
[----:B----4-:R-:W-:Y:S02]  /*15630*/  VIADD R19, R27, 0xfffffeb0 ;  /* 0xfffffeb01b137836 */ /* 0x010fe40000000000 */
[----:B------:R-:W-:Y:S01]  /*15640*/  IMAD.WIDE R12, R2, 0x4, R12 ;  /* 0x00000004020c7825 */ /* 0x000fe200078e020c */
[----:B------:R-:W4:Y:S01]  /*15650*/  LDL.LU.64 R246, [R1+0x120] ;  /* 0x0001200001f67983 */ /* 0x000f220000300a00 */
[----:B------:R-:W-:Y:S01]  /*15660*/  ISETP.GE.U32.AND P1, PT, R252, 0x7ffffe72, PT ;  /* 0x7ffffe72fc00780c */ /* 0x000fe20003f26070 */
[----:B------:R-:W1:Y:S02]  /*15670*/  LDC R24, c[0x0][0x230] ;  /* 0x00008c00ff187b82 */ /* 0x000e640000000800 */
[----:B------:R-:W4:Y:S04]  /*15680*/  LDL.LU.64 R28, [R1+0x108] ;  /* 0x00010800011c7983 */ /* 0x000f280000300a00 */
[----:B------:R1:W-:Y:S04]  /*15690*/  STL.64 [R1+0x1a8], R10 ;  /* 0x0001a80a01007387 */ /* 0x0003e80000100a00 */
[----:B------:R4:W-:Y:S01]  /*156a0*/  LDGSTS.E [R16+0x50000], desc[UR16][R10.64], !P6 ;  /* 0x500000000a107fae */ /* 0x0009e2000f121850 */
[----:B------:R-:W-:-:S03]  /*156b0*/  IMAD.WIDE R22, R2, 0x4, R20 ;  /* 0x0000000402167825 */ /* 0x000fc600078e0214 */
[----:B------:R-:W4:Y:S01]  /*156c0*/  LDL.LU.64 R250, [R1+0x160] ;  /* 0x0001600001fa7983 */ /* 0x000f220000300a00 */
[----:B------:R-:W-:Y:S01]  /*156d0*/  ISETP.GE.U32.AND P2, PT, R19, 0x7ffffe71, PT ;  /* 0x7ffffe711300780c */ /* 0x000fe20003f46070 */
[----:B------:R-:W4:Y:S01]  /*156e0*/  LDC R252, c[0x0][0x230] ;  /* 0x00008c00fffc7b82 */ /* 0x000f220000000800 */
[C---:B------:R-:W-:Y:S01]  /*156f0*/  IMAD.WIDE R20, R2.reuse, 0x4, R238 ;  /* 0x0000000402147825 */ /* 0x040fe200078e02ee */
[----:B------:R1:W-:Y:S04]  /*15700*/  STL.64 [R1+0x188], R12 ;  /* 0x0001880c01007387 */ /* 0x0003e80000100a00 */
[----:B------:R-:W4:Y:S02]  /*15710*/  LDL.LU.64 R32, [R1+0x150] ;  /* 0x0001500001207983 */ /* 0x000f240000300a00 */
[----:B------:R-:W4:Y:S02]  /*15720*/  LDC R19, c[0x0][0x230] ;  /* 0x00008c00ff137b82 */ /* 0x000f240000000800 */
[----:B------:R4:W-:Y:S04]  /*15730*/  STL.64 [R1+0x180], R22 ;  /* 0x0001801601007387 */ /* 0x0009e80000100a00 */
[----:B-1----:R-:W4:Y:S04]  /*15740*/  LDL.LU.64 R10, [R1+0x140] ;  /* 0x00014000010a7983 */ /* 0x002f280000300a00 */
[----:B------:R-:W-:Y:S04]  /*15750*/  LDGSTS.E [R16+0x54000], desc[UR16][R12.64], !P6 ;  /* 0x540000000c107fae */ /* 0x000fe8000f121850 */
[----:B------:R1:W-:Y:S01]  /*15760*/  STL.64 [R1+0x288], R20 ;  /* 0x0002881401007387 */ /* 0x0003e20000100a00 */
[----:B------:R-:W-:-:S03]  /*15770*/  IMAD.WIDE R34, R2, 0x4, R34 ;  /* 0x0000000402227825 */ /* 0x000fc600078e0222 */
[----:B------:R1:W-:Y:S04]  /*15780*/  LDGSTS.E [R16+0x50004], desc[UR16][R22.64], !P0 ;  /* 0x5000400016107fae */ /* 0x0003e8000c121850 */
[----:B------:R-:W4:Y:S04]  /*15790*/  LDL.LU.64 R12, [R1+0x128] ;  /* 0x00012800010c7983 */ /* 0x000f280000300a00 */
[----:B------:R-:W4:Y:S04]  /*157a0*/  LDL.LU.64 R238, [R1+0x110] ;  /* 0x0001100001ee7983 */ /* 0x000f280000300a00 */
[----:B------:R-:W4:Y:S01]  /*157b0*/  LDL.LU.64 R26, [R1+0xf8] ;  /* 0x0000f800011a7983 */ /* 0x000f220000300a00 */
[----:B------:R-:W-:-:S04]  /*157c0*/  IMAD.WIDE R242, R2, 0x4, R242 ;  /* 0x0000000402f27825 */ /* 0x000fc800078e02f2 */
[C---:B--2---:R-:W-:Y:S01]  /*157d0*/  IMAD.WIDE R30, R2.reuse, 0x4, R30 ;  /* 0x00000004021e7825 */ /* 0x044fe200078e021e */
[----:B------:R2:W-:Y:S03]  /*157e0*/  STL.64 [R1+0x2a0], R34 ;  /* 0x0002a02201007387 */ /* 0x0005e60000100a00 */
[C---:B---3--:R-:W-:Y:S01]  /*157f0*/  IMAD.WIDE R234, R2.reuse, 0x4, R234 ;  /* 0x0000000402ea7825 */ /* 0x048fe200078e02ea */
[----:B------:R-:W-:Y:S03]  /*15800*/  STL.64 [R1+0x2f0], R242 ;  /* 0x0002f0f201007387 */ /* 0x000fe60000100a00 */
[C---:B----4-:R-:W-:Y:S01]  /*15810*/  IMAD.WIDE R246, R2.reuse, 0x4, R246 ;  /* 0x0000000402f67825 */ /* 0x050fe200078e02f6 */
[----:B------:R-:W-:Y:S03]  /*15820*/  STL.64 [R1+0x330], R30 ;  /* 0x0003301e01007387 */ /* 0x000fe60000100a00 */
[C---:B------:R-:W-:Y:S01]  /*15830*/  IMAD.WIDE R28, R2.reuse, 0x4, R28 ;  /* 0x00000004021c7825 */ /* 0x040fe200078e021c */
[----:B------:R-:W-:Y:S03]  /*15840*/  STL.64 [R1+0x3b0], R234 ;  /* 0x0003b0ea01007387 */ /* 0x000fe60000100a00 */
[C---:B------:R-:W-:Y:S01]  /*15850*/  IMAD.WIDE R250, R2.reuse, 0x4, R250 ;  /* 0x0000000402fa7825 */ /* 0x040fe200078e02fa */
[----:B------:R-:W-:Y:S03]  /*15860*/  STL.64 [R1+0x510], R246 ;  /* 0x000510f601007387 */ /* 0x000fe60000100a00 */
[C---:B------:R-:W-:Y:S01]  /*15870*/  IMAD.WIDE R32, R2.reuse, 0x4, R32 ;  /* 0x0000000402207825 */ /* 0x040fe200078e0220 */
[----:B------:R3:W-:Y:S03]  /*15880*/  STL.64 [R1+0x138], R250 ;  /* 0x000138fa01007387 */ /* 0x0007e60000100a00 */
[----:B------:R-:W-:Y:S01]  /*15890*/  IMAD.WIDE R10, R2, 0x4, R10 ;  /* 0x00000004020a7825 */ /* 0x000fe200078e020a */
[----:B------:R-:W-:Y:S01]  /*158a0*/  STL.64 [R1+0x578], R28 ;  /* 0x0005781c01007387 */ /* 0x000fe20000100a00 */
[----:B------:R-:W-:Y:S01]  /*158b0*/  ISETP.GE.U32.AND P6, PT, R18, 0x7ffffe52, PT ;  /* 0x7ffffe521200780c */ /* 0x000fe20003fc6070 */
[----:B-1----:R-:W1:Y:S02]  /*158c0*/  LDC R23, c[0x0][0x230] ;  /* 0x00008c00ff177b82 */ /* 0x002e640000000800 */
[----:B------:R4:W-:Y:S04]  /*158d0*/  LDGSTS.E [R16+0x54004], desc[UR16][R20.64], !P0 ;  /* 0x5400400014107fae */ /* 0x0009e8000c121850 */
[----:B------:R3:W-:Y:S02]  /*158e0*/  STL.64 [R1+0x148], R32 ;  /* 0x0001482001007387 */ /* 0x0007e40000100a00 */
[----:B------:R-:W1:Y:S02]  /*158f0*/  LDC R22, c[0x0][0x230] ;  /* 0x00008c00ff167b82 */ /* 0x000e640000000800 */
[----:B------:R3:W-:Y:S01]  /*15900*/  STL.64 [R1+0x318], R10 ;  /* 0x0003180a01007387 */ /* 0x0007e20000100a00 */
[----:B------:R-:W-:-:S03]  /*15910*/  IMAD.WIDE R12, R2, 0x4, R12 ;  /* 0x00000004020c7825 */ /* 0x000fc600078e020c */
[----:B------:R-:W-:Y:S02]  /*15920*/  LDGSTS.E [R16+0x50008], desc[UR16][R34.64], !P1 ;  /* 0x5000800022107fae */ /* 0x000fe4000c921850 */
[----:B----4-:R-:W4:Y:S01]  /*15930*/  LDC R21, c[0x0][0x230] ;  /* 0x00008c00ff157b82 */ /* 0x010f220000000800 */
[C---:B------:R-:W-:Y:S01]  /*15940*/  IMAD.WIDE R238, R2.reuse, 0x4, R238 ;  /* 0x0000000402ee7825 */ /* 0x040fe200078e02ee */
[----:B------:R-:W-:Y:S03]  /*15950*/  LDGSTS.E [R16+0x54008], desc[UR16][R250.64], !P1 ;  /* 0x54008000fa107fae */ /* 0x000fe6000c921850 */
[----:B------:R-:W-:Y:S01]  /*15960*/  IMAD.WIDE R26, R2, 0x4, R26 ;  /* 0x00000004021a7825 */ /* 0x000fe200078e021a */
[----:B------:R-:W-:Y:S02]  /*15970*/  LDGSTS.E [R16+0x5000c], desc[UR16][R242.64], !P2 ;  /* 0x5000c000f2107fae */ /* 0x000fe4000d121850 */
[----:B------:R-:W1:Y:S02]  /*15980*/  LDC R20, c[0x0][0x230] ;  /* 0x00008c00ff147b82 */ /* 0x000e640000000800 */
[----:B--2---:R-:W2:Y:S04]  /*15990*/  LDL.LU.64 R34, [R1+0x790] ;  /* 0x0007900001227983 */ /* 0x004ea80000300a00 */
[----:B------:R4:W-:Y:S04]  /*159a0*/  STL.64 [R1+0x328], R12 ;  /* 0x0003280c01007387 */ /* 0x0009e80000100a00 */
[----:B------:R1:W-:Y:S04]  /*159b0*/  STL.64 [R1+0x370], R238 ;  /* 0x000370ee01007387 */ /* 0x0003e80000100a00 */
[----:B------:R1:W-:Y:S04]  /*159c0*/  STL.64 [R1+0x4d0], R26 ;  /* 0x0004d01a01007387 */ /* 0x0003e80000100a00 */
[----:B---3--:R-:W3:Y:S04]  /*159d0*/  LDL.LU.64 R250, [R1+0xf0] ;  /* 0x0000f00001fa7983 */ /* 0x008ee80000300a00 */
[----:B------:R-:W-:Y:S04]  /*159e0*/  LDGSTS.E [R16+0x5400c], desc[UR16][R32.64], !P2 ;  /* 0x5400c00020107fae */ /* 0x000fe8000d121850 */
[----:B------:R-:W2:Y:S04]  /*159f0*/  LDL.LU.64 R242, [R1+0xe0] ;  /* 0x0000e00001f27983 */ /* 0x000ea80000300a00 */
[----:B------:R-:W-:Y:S04]  /*15a00*/  LDGSTS.E [R16+0x58000], desc[UR16][R30.64], !P4 ;  /* 0x580000001e107fae */ /* 0x000fe8000e121850 */
[----:B------:R-:W2:Y:S04]  /*15a10*/  LDL.LU.64 R32, [R1+0x788] ;  /* 0x0007880001207983 */ /* 0x000ea80000300a00 */
[----:B------:R-:W-:Y:S04]  /*15a20*/  LDGSTS.E [R16+0x5c000], desc[UR16][R10.64], !P4 ;  /* 0x5c0000000a107fae */ /* 0x000fe8000e121850 */
[----:B------:R-:W2:Y:S04]  /*15a30*/  LDL.LU.64 R30, [R1+0x780] ;  /* 0x00078000011e7983 */ /* 0x000ea80000300a00 */
[----:B------:R-:W-:Y:S04]  /*15a40*/  LDGSTS.E [R16+0x58004], desc[UR16][R234.64], !P5 ;  /* 0x58004000ea107fae */ /* 0x000fe8000e921850 */
[----:B------:R-:W2:Y:S04]  /*15a50*/  LDL.LU.64 R10, [R1+0x778] ;  /* 0x00077800010a7983 */ /* 0x000ea80000300a00 */
[----:B------:R-:W-:Y:S01]  /*15a60*/  LDGSTS.E [R16+0x5c004], desc[UR16][R12.64], !P5 ;  /* 0x5c0040000c107fae */ /* 0x000fe2000e921850 */
[----:B------:R-:W-:-:S03]  /*15a70*/  ISETP.GE.U32.AND P0, PT, R17, 0x7ffffe51, PT ;  /* 0x7ffffe511100780c */ /* 0x000fc60003f06070 */
[----:B----4-:R-:W4:Y:S04]  /*15a80*/  LDL.LU.64 R12, [R1+0xd8] ;  /* 0x0000d800010c7983 */ /* 0x010f280000300a00 */
[----:B------:R-:W4:Y:S01]  /*15a90*/  LDL.LU.64 R234, [R1+0xc8] ;  /* 0x0000c80001ea7983 */ /* 0x000f220000300a00 */
[----:B------:R-:W-:Y:S02]  /*15aa0*/  VIADD R18, R252, 0xfffffeaf ;  /* 0xfffffeaffc127836 */ /* 0x000fe40000000000 */
[----:B------:R-:W-:Y:S01]  /*15ab0*/  VIADD R17, R25, 0xfffffeae ;  /* 0xfffffeae19117836 */ /* 0x000fe20000000000 */
[----:B------:R-:W-:Y:S01]  /*15ac0*/  LDGSTS.E [R16+0x58008], desc[UR16][R246.64], !P6 ;  /* 0x58008000f6107fae */ /* 0x000fe2000f121850 */
[----:B------:R-:W-:Y:S01]  /*15ad0*/  IADD3 R19, R19, -0x153, RZ ;  /* 0xfffffead13137810 */ /* 0x000fe20007ffe0ff */
[----:B------:R-:W4:Y:S02]  /*15ae0*/  LDC R252, c[0x0][0x230] ;  /* 0x00008c00fffc7b82 */ /* 0x000f240000000800 */
[----:B------:R-:W-:Y:S01]  /*15af0*/  LDGSTS.E [R16+0x5c008], desc[UR16][R238.64], !P6 ;  /* 0x5c008000ee107fae */ /* 0x000fe2000f121850 */
[----:B------:R-:W-:-:S03]  /*15b00*/  ISETP.GE.U32.AND P6, PT, R18, 0x7ffffe70, PT ;  /* 0x7ffffe701200780c */ /* 0x000fc60003fc6070 */
[----:B------:R-:W-:Y:S01]  /*15b10*/  LDGSTS.E [R16+0x5800c], desc[UR16][R28.64], !P0 ;  /* 0x5800c0001c107fae */ /* 0x000fe2000c121850 */
[----:B------:R-:W-:-:S03]  /*15b20*/  VIADD R18, R24, 0xfffffeac ;  /* 0xfffffeac18127836 */ /* 0x000fc60000000000 */
[----:B------:R1:W-:Y:S01]  /*15b30*/  LDGSTS.E [R16+0x5c00c], desc[UR16][R26.64], !P0 ;  /* 0x5c00c0001a107fae */ /* 0x0003e2000c121850 */
[----:B------:R-:W-:Y:S01]  /*15b40*/  ISETP.GE.U32.AND P0, PT, R17, 0x7ffffe6f, PT ;  /* 0x7ffffe6f1100780c */ /* 0x000fe20003f06070 */
[----:B------:R-:W-:Y:S01]  /*15b50*/  VIADD R17, R21, 0xfffffe8f ;  /* 0xfffffe8f15117836 */ /* 0x000fe20000000000 */
[----:B------:R-:W-:Y:S01]  /*15b60*/  ISETP.GE.U32.AND P1, PT, R19, 0x7ffffe6e, PT ;  /* 0x7ffffe6e1300780c */ /* 0x000fe20003f26070 */
[----:B------:R-:W4:Y:S01]  /*15b70*/  LDL.LU.64 R28, [R1+0xb8] ;  /* 0x0000b800011c7983 */ /* 0x000f220000300a00 */
[----:B-1----:R-:W-:-:S03]  /*15b80*/  IADD3 R16, R20, -0x172, RZ ;  /* 0xfffffe8e14107810 */ /* 0x002fc60007ffe0ff */
[----:B------:R-:W4:Y:S01]  /*15b90*/  LDL.LU.64 R24, [R1+0x98] ;  /* 0x0000980001187983 */ /* 0x000f220000300a00 */
[----:B------:R-:W-:-:S03]  /*15ba0*/  ISETP.GE.U32.AND P2, PT, R18, 0x7ffffe6d, PT ;  /* 0x7ffffe6d1200780c */ /* 0x000fc60003f46070 */
[----:B------:R-:W4:Y:S01]  /*15bb0*/  LDL.LU.64 R20, [R1+0x78] ;  /* 0x0000780001147983 */ /* 0x000f220000300a00 */
[----:B------:R-:W-:-:S03]  /*15bc0*/  ISETP.GE.U32.AND P4, PT, R17, 0x7ffffe50, PT ;  /* 0x7ffffe501100780c */ /* 0x000fc60003f86070 */
[----:B------:R-:W4:Y:S01]  /*15bd0*/  LDL.LU.64 R238, [R1+0x58] ;  /* 0x0000580001ee7983 */ /* 0x000f220000300a00 */
[----:B------:R-:W-:Y:S01]  /*15be0*/  ISETP.GE.U32.AND P5, PT, R16, 0x7ffffe4f, PT ;  /* 0x7ffffe4f1000780c */ /* 0x000fe20003fa6070 */
[----:B------:R-:W-:Y:S02]  /*15bf0*/  VIADD R17, R23, 0xfffffe8d ;  /* 0xfffffe8d17117836 */ /* 0x000fe40000000000 */
[----:B------:R-:W4:Y:S01]  /*15c00*/  LDL.LU.64 R246, [R1+0x38] ;  /* 0x0000380001f67983 */ /* 0x000f220000300a00 */
[----:B------:R-:W-:-:S03]  /*15c10*/  VIADD R16, R22, 0xfffffe8c ;  /* 0xfffffe8c16107836 */ /* 0x000fc60000000000 */
[----:B------:R-:W4:Y:S01]  /*15c20*/  LDL.LU.64 R26, [R1+0xa8] ;  /* 0x0000a800011a7983 */ /* 0x000f220000300a00 */
[----:B---3--:R-:W-:-:S05]  /*15c30*/  IMAD.WIDE R250, R2, 0x4, R250 ;  /* 0x0000000402fa7825 */ /* 0x008fca00078e02fa */
[----:B------:R-:W-:Y:S01]  /*15c40*/  STL.64 [R1+0x150], R250 ;  /* 0x000150fa01007387 */ /* 0x000fe20000100a00 */
[----:B--2---:R-:W-:-:S03]  /*15c50*/  IMAD.WIDE R242, R2, 0x4, R242 ;  /* 0x0000000402f27825 */ /* 0x004fc600078e02f2 */
[----:B------:R-:W2:Y:S04]  /*15c60*/  LDL.LU.64 R22, [R1+0x88] ;  /* 0x0000880001167983 */ /* 0x000ea80000300a00 */
[----:B------:R1:W-:Y:S04]  /*15c70*/  STL.64 [R1+0x158], R242 ;  /* 0x000158f201007387 */ /* 0x0003e80000100a00 */
[----:B------:R-:W-:Y:S04]  /*15c80*/  LDGSTS.E [R15+0x50000], desc[UR16][R250.64], !P6 ;  /* 0x50000000fa0f7fae */ /* 0x000fe8000f121850 */
[----:B------:R-:W-:Y:S01]  /*15c90*/  LDGSTS.E [R15+0x54000], desc[UR16][R242.64], !P6 ;  /* 0x54000000f20f7fae */ /* 0x000fe2000f121850 */
[----:B----4-:R-:W-:-:S04]  /*15ca0*/  IMAD.WIDE R12, R2, 0x4, R12 ;  /* 0x00000004020c7825 */ /* 0x010fc800078e020c */
[C---:B------:R-:W-:Y:S01]  /*15cb0*/  IMAD.WIDE R18, R2.reuse, 0x4, R234 ;  /* 0x0000000402127825 */ /* 0x040fe200078e02ea */
[----:B------:R-:W-:Y:S04]  /*15cc0*/  LDGSTS.E [R15+0x50004], desc[UR16][R12.64], !P0 ;  /* 0x500040000c0f7fae */ /* 0x000fe8000c121850 */
[----:B------:R-:W3:Y:S04]  /*15cd0*/  LDL.LU.64 R234, [R1+0x68] ;  /* 0x0000680001ea7983 */ /* 0x000ee80000300a00 */
[----:B------:R4:W-:Y:S04]  /*15ce0*/  STL.64 [R1+0x160], R12 ;  /* 0x0001600c01007387 */ /* 0x0009e80000100a00 */
[----:B------:R4:W-:Y:S04]  /*15cf0*/  STL.64 [R1+0x170], R18 ;  /* 0x0001701201007387 */ /* 0x0009e80000100a00 */
[----:B-1----:R-:W3:Y:S04]  /*15d00*/  LDL.LU.64 R242, [R1+0x48] ;  /* 0x0000480001f27983 */ /* 0x002ee80000300a00 */
[----:B------:R-:W3:Y:S04]  /*15d10*/  LDL.LU.64 R250, [R1+0x28] ;  /* 0x0000280001fa7983 */ /* 0x000ee80000300a00 */
[----:B----4-:R-:W4:Y:S01]  /*15d20*/  LDL.LU.64 R12, [R1+0x770] ;  /* 0x00077000010c7983 */ /* 0x010f220000300a00 */
[----:B------:R-:W-:-:S04]  /*15d30*/  IMAD.WIDE R28, R2, 0x4, R28 ;  /* 0x00000004021c7825 */ /* 0x000fc800078e021c */
[C---:B------:R-:W-:Y:S01]  /*15d40*/  IMAD.WIDE R24, R2.reuse, 0x4, R24 ;  /* 0x0000000402187825 */ /* 0x040fe200078e0218 */
[----:B------:R1:W-:Y:S03]  /*15d50*/  STL.64 [R1+0x280], R28 ;  /* 0x0002801c01007387 */ /* 0x0003e60000100a00 */
[C---:B------:R-:W-:Y:S01]  /*15d60*/  IMAD.WIDE R20, R2.reuse, 0x4, R20 ;  /* 0x0000000402147825 */ /* 0x040fe200078e0214 */
[----:B------:R-:W-:Y:S03]  /*15d70*/  STL.64 [R1+0x2e0], R24 ;  /* 0x0002e01801007387 */ /* 0x000fe60000100a00 */
[C---:B------:R-:W-:Y:S01]  /*15d80*/  IMAD.WIDE R238, R2.reuse, 0x4, R238 ;  /* 0x0000000402ee7825 */ /* 0x040fe200078e02ee */
[----:B------:R-:W-:Y:S03]  /*15d90*/  STL.64 [R1+0x350], R20 ;  /* 0x0003501401007387 */ /* 0x000fe60000100a00 */
[C---:B------:R-:W-:Y:S01]  /*15da0*/  IMAD.WIDE R246, R2.reuse, 0x4, R246 ;  /* 0x0000000402f67825 */ /* 0x040fe200078e02f6 */
[----:B------:R-:W-:Y:S03]  /*15db0*/  STL.64 [R1+0x360], R238 ;  /* 0x000360ee01007387 */ /* 0x000fe60000100a00 */
[----:B------:R-:W-:Y:S01]  /*15dc0*/  IMAD.WIDE R26, R2, 0x4, R26 ;  /* 0x00000004021a7825 */ /* 0x000fe200078e021a */
[----:B------:R-:W-:Y:S01]  /*15dd0*/  STL.64 [R1+0x4b8], R246 ;  /* 0x0004b8f601007387 */ /* 0x000fe20000100a00 */
[----:B------:R-:W-:-:S03]  /*15de0*/  ISETP.GE.U32.AND P6, PT, R17, 0x7ffffe4e, PT ;  /* 0x7ffffe4e1100780c */ /* 0x000fc60003fc6070 */
[----:B------:R1:W-:Y:S01]  /*15df0*/  STL.64 [R1+0x178], R26 ;  /* 0x0001781a01007387 */ /* 0x0003e20000100a00 */
[----:B------:R-:W-:-:S03]  /*15e00*/  IMAD.WIDE R10, R2, 0x4, R10 ;  /* 0x00000004020a7825 */ /* 0x000fc600078e020a */
[----:B------:R1:W-:Y:S04]  /*15e10*/  LDGSTS.E [R15+0x54004], desc[UR16][R18.64], !P0 ;  /* 0x54004000120f7fae */ /* 0x0003e8000c121850 */
[----:B------:R-:W-:Y:S04]  /*15e20*/  LDGSTS.E [R15+0x50008], desc[UR16][R28.64], !P1 ;  /* 0x500080001c0f7fae */ /* 0x000fe8000c921850 */
[----:B------:R-:W-:Y:S04]  /*15e30*/  LDGSTS.E [R15+0x54008], desc[UR16][R26.64], !P1 ;  /* 0x540080001a0f7fae */ /* 0x000fe8000c921850 */
[----:B------:R-:W-:Y:S01]  /*15e40*/  LDGSTS.E [R15+0x5000c], desc[UR16][R24.64], !P2 ;  /* 0x5000c000180f7fae */ /* 0x000fe2000d121850 */
[----:B-1----:R-:W1:Y:S01]  /*15e50*/  LDC R19, c[0x0][0x230] ;  /* 0x00008c00ff137b82 */ /* 0x002e620000000800 */
[----:B--2---:R-:W-:-:S04]  /*15e60*/  IMAD.WIDE R22, R2, 0x4, R22 ;  /* 0x0000000402167825 */ /* 0x004fc800078e0216 */
[C---:B---3--:R-:W-:Y:S01]  /*15e70*/  IMAD.WIDE R234, R2.reuse, 0x4, R234 ;  /* 0x0000000402ea7825 */ /* 0x048fe200078e02ea */
[----:B------:R-:W-:Y:S03]  /*15e80*/  LDGSTS.E [R15+0x5400c], desc[UR16][R22.64], !P2 ;  /* 0x5400c000160f7fae */ /* 0x000fe6000d121850 */
[C---:B------:R-:W-:Y:S01]  /*15e90*/  IMAD.WIDE R242, R2.reuse, 0x4, R242 ;  /* 0x0000000402f27825 */ /* 0x040fe200078e02f2 */
[----:B------:R-:W-:Y:S03]  /*15ea0*/  LDGSTS.E [R15+0x58000], desc[UR16][R20.64], !P4 ;  /* 0x58000000140f7fae */ /* 0x000fe6000e121850 */
[C---:B----4-:R-:W-:Y:S01]  /*15eb0*/  IMAD.WIDE R12, R2.reuse, 0x4, R12 ;  /* 0x00000004020c7825 */ /* 0x050fe200078e020c */
[----:B------:R-:W-:Y:S03]  /*15ec0*/  LDGSTS.E [R15+0x5c000], desc[UR16][R234.64], !P4 ;  /* 0x5c000000ea0f7fae */ /* 0x000fe6000e121850 */
[----:B------:R-:W-:Y:S01]  /*15ed0*/  IMAD.WIDE R250, R2, 0x4, R250 ;  /* 0x0000000402fa7825 */ /* 0x000fe200078e02fa */
[----:B------:R-:W-:Y:S01]  /*15ee0*/  STL.64 [R1+0x560], R12 ;  /* 0x0005600c01007387 */ /* 0x000fe20000100a00 */
[----:B------:R-:W-:Y:S01]  /*15ef0*/  IADD3 R17, R252, -0x155, RZ ;  /* 0xfffffeabfc117810 */ /* 0x000fe20007ffe0ff */
[----:B------:R-:W2:Y:S02]  /*15f00*/  LDC R18, c[0x0][0x230] ;  /* 0x00008c00ff127b82 */ /* 0x000ea40000000800 */
[----:B------:R3:W-:Y:S04]  /*15f10*/  STL.64 [R1+0x260], R22 ;  /* 0x0002601601007387 */ /* 0x0007e80000100a00 */
[----:B------:R4:W-:Y:S01]  /*15f20*/  STL.64 [R1+0x358], R234 ;  /* 0x000358ea01007387 */ /* 0x0009e20000100a00 */
[----:B------:R-:W-:Y:S01]  /*15f30*/  ISETP.GE.U32.AND P0, PT, R16, 0x7ffffe4d, PT ;  /* 0x7ffffe4d1000780c */ /* 0x000fe20003f06070 */
[----:B------:R-:W2:Y:S02]  /*15f40*/  LDC R252, c[0x0][0x230] ;  /* 0x00008c00fffc7b82 */ /* 0x000ea40000000800 */
[----:B------:R-:W2:Y:S04]  /*15f50*/  LDL.LU.64 R28, [R1+0x768] ;  /* 0x00076800011c7983 */ /* 0x000ea80000300a00 */
[----:B------:R1:W-:Y:S04]  /*15f60*/  STL.64 [R1+0x368], R242 ;  /* 0x000368f201007387 */ /* 0x0003e80000100a00 */
[----:B------:R-:W2:Y:S04]  /*15f70*/  LDL.LU.64 R26, [R1+0x760] ;  /* 0x00076000011a7983 */ /* 0x000ea80000300a00 */
[----:B------:R1:W-:Y:S04]  /*15f80*/  STL.64 [R1+0x378], R250 ;  /* 0x000378fa01007387 */ /* 0x0003e80000100a00 */
[----:B------:R-:W2:Y:S04]  /*15f90*/  LDL.LU.64 R24, [R1+0x758] ;  /* 0x0007580001187983 */ /* 0x000ea80000300a00 */
[----:B------:R2:W-:Y:S04]  /*15fa0*/  STL.64 [R1+0x468], R10 ;  /* 0x0004680a01007387 */ /* 0x0005e80000100a00 */
[----:B---3--:R-:W3:Y:S04]  /*15fb0*/  LDL.LU.64 R22, [R1+0x750] ;  /* 0x0007500001167983 */ /* 0x008ee80000300a00 */
[----:B------:R-:W3:Y:S04]  /*15fc0*/  LDL.LU.64 R20, [R1+0x748] ;  /* 0x0007480001147983 */ /* 0x000ee80000300a00 */
[----:B----4-:R-:W4:Y:S04]  /*15fd0*/  LDL.LU.64 R234, [R1+0x740] ;  /* 0x0007400001ea7983 */ /* 0x010f280000300a00 */
[----:B------:R-:W-:Y:S04]  /*15fe0*/  LDGSTS.E [R15+0x58004], desc[UR16][R238.64], !P5 ;  /* 0x58004000ee0f7fae */ /* 0x000fe8000e921850 */
[----:B------:R-:W-:Y:S04]  /*15ff0*/  LDGSTS.E [R15+0x5c004], desc[UR16][R242.64], !P5 ;  /* 0x5c004000f20f7fae */ /* 0x000fe8000e921850 */
[----:B------:R-:W-:Y:S04]  /*16000*/  LDGSTS.E [R15+0x58008], desc[UR16][R246.64], !P6 ;  /* 0x58008000f60f7fae */ /* 0x000fe8000f121850 */
[----:B------:R-:W4:Y:S04]  /*16010*/  LDL.LU.64 R238, [R1+0x738] ;  /* 0x0007380001ee7983 */ /* 0x000f280000300a00 */
[----:B-1----:R-:W4:Y:S04]  /*16020*/  LDL.LU.64 R242, [R1+0x730] ;  /* 0x0007300001f27983 */ /* 0x002f280000300a00 */
[----:B------:R-:W4:Y:S04]  /*16030*/  LDL.LU.64 R246, [R1+0x728] ;  /* 0x0007280001f67983 */ /* 0x000f280000300a00 */
[----:B------:R-:W-:Y:S04]  /*16040*/  LDGSTS.E [R15+0x5c008], desc[UR16][R250.64], !P6 ;  /* 0x5c008000fa0f7fae */ /* 0x000fe8000f121850 */
[----:B------:R-:W4:Y:S01]  /*16050*/  LDL.LU.64 R250, [R1+0x720] ;  /* 0x0007200001fa7983 */ /* 0x000f220000300a00 */
[----:B------:R-:W-:-:S02]  /*16060*/  ISETP.GE.U32.AND P6, PT, R17, 0x7ffffe6c, PT ;  /* 0x7ffffe6c1100780c */ /* 0x000fc40003fc6070 */
[----:B------:R-:W1:Y:S01]  /*16070*/  LDC R17, c[0x0][0x230] ;  /* 0x00008c00ff117b82 */ /* 0x000e620000000800 */
[----:B------:R-:W-:Y:S01]  /*16080*/  VIADD R16, R19, 0xfffffeaa ;  /* 0xfffffeaa13107836 */ /* 0x000fe20000000000 */
[----:B------:R-:W-:Y:S01]  /*16090*/  LDGSTS.E [R15+0x5800c], desc[UR16][R12.64], !P0 ;  /* 0x5800c0000c0f7fae */ /* 0x000fe2000c121850 */
[----:B--2---:R-:W-:-:S03]  /*160a0*/  VIADD R18, R18, 0xfffffea9 ;  /* 0xfffffea912127836 */ /* 0x004fc60000000000 */
[----:B------:R2:W-:Y:S01]  /*160b0*/  LDGSTS.E [R15+0x5c00c], desc[UR16][R10.64], !P0 ;  /* 0x5c00c0000a0f7fae */ /* 0x0005e2000c121850 */
[----:B------:R-:W-:Y:S01]  /*160c0*/  ISETP.GE.U32.AND P0, PT, R16, 0x7ffffe6b, PT ;  /* 0x7ffffe6b1000780c */ /* 0x000fe20003f06070 */
[----:B------:R-:W4:Y:S01]  /*160d0*/  LDC R19, c[0x0][0x230] ;  /* 0x00008c00ff137b82 */ /* 0x000f220000000800 */
[----:B------:R-:W-:Y:S01]  /*160e0*/  ISETP.GE.U32.AND P1, PT, R18, 0x7ffffe6a, PT ;  /* 0x7ffffe6a1200780c */ /* 0x000fe20003f26070 */
[----:B------:R-:W5:Y:S06]  /*160f0*/  LDL.LU.64 R12, [R1+0x718] ;  /* 0x00071800010c7983 */ /* 0x000f6c0000300a00 */
[----:B------:R-:W2:Y:S01]  /*16100*/  LDC R16, c[0x0][0x230] ;  /* 0x00008c00ff107b82 */ /* 0x000ea20000000800 */
[----:B------:R-:W5:Y:S01]  /*16110*/  LDL.LU.64 R10, [R1+0x710] ;  /* 0x00071000010a7983 */ /* 0x000f620000300a00 */
[----:B-1----:R-:W-:-:S06]  /*16120*/  IADD3 R17, R17, -0x158, RZ ;  /* 0xfffffea811117810 */ /* 0x002fcc0007ffe0ff */
[----:B--2---:R-:W1:Y:S01]  /*16130*/  LDC R15, c[0x0][0x230] ;  /* 0x00008c00ff0f7b82 */ /* 0x004e620000000800 */
[----:B------:R-:W-:-:S07]  /*16140*/  ISETP.GE.U32.AND P2, PT, R17, 0x7ffffe69, PT ;  /* 0x7ffffe691100780c */ /* 0x000fce0003f46070 */
[----:B------:R-:W2:Y:S08]  /*16150*/  LDC R17, c[0x0][0x230] ;  /* 0x00008c00ff117b82 */ /* 0x000eb00000000800 */
[----:B------:R-:W2:Y:S01]  /*16160*/  LDC R18, c[0x0][0x230] ;  /* 0x00008c00ff127b82 */ /* 0x000ea20000000800 */
[----:B------:R-:W-:Y:S02]  /*16170*/  VIADD R16, R16, 0xfffffe8b ;  /* 0xfffffe8b10107836 */ /* 0x000fe40000000000 */
[----:B-1----:R-:W-:-:S03]  /*16180*/  VIADD R15, R15, 0xfffffe8a ;  /* 0xfffffe8a0f0f7836 */ /* 0x002fc60000000000 */
[----:B------:R-:W-:Y:S02]  /*16190*/  ISETP.GE.U32.AND P4, PT, R16, 0x7ffffe4c, PT ;  /* 0x7ffffe4c1000780c */ /* 0x000fe40003f86070 */
[----:B------:R-:W-:Y:S02]  /*161a0*/  ISETP.GE.U32.AND P5, PT, R15, 0x7ffffe4b, PT ;  /* 0x7ffffe4b0f00780c */ /* 0x000fe40003fa6070 */
[----:B--2---:R-:W-:Y:S02]  /*161b0*/  IADD3 R16, R17, -0x177, RZ ;  /* 0xfffffe8911107810 */ /* 0x004fe40007ffe0ff */
[----:B------:R-:W1:Y:S01]  /*161c0*/  LDC R17, c[0x0][0x230] ;  /* 0x00008c00ff117b82 */ /* 0x000e620000000800 */
[----:B------:R-:W-:Y:S02]  /*161d0*/  VIADD R15, R18, 0xfffffe88 ;  /* 0xfffffe88120f7836 */ /* 0x000fe40000000000 */
[----:B------:R-:W-:-:S05]  /*161e0*/  IMAD.WIDE R30, R2, 0x4, R30 ;  /* 0x00000004021e7825 */ /* 0x000fca00078e021e */
[----:B------:R-:W2:Y:S01]  /*161f0*/  LDC R18, c[0x0][0x230] ;  /* 0x00008c00ff127b82 */ /* 0x000ea20000000800 */
[----:B------:R-:W-:-:S04]  /*16200*/  IMAD.WIDE R32, R2, 0x4, R32 ;  /* 0x0000000402207825 */ /* 0x000fc800078e0220 */
[----:B------:R-:W-:-:S04]  /*16210*/  IMAD.WIDE R34, R2, 0x4, R34 ;  /* 0x0000000402227825 */ /* 0x000fc800078e0222 */
[----:B------:R-:W-:-:S04]  /*16220*/  IMAD.WIDE R36, R2, 0x4, R36 ;  /* 0x0000000402247825 */ /* 0x000fc800078e0224 */
[----:B------:R-:W-:-:S04]  /*16230*/  IMAD.WIDE R38, R2, 0x4, R38 ;  /* 0x0000000402267825 */ /* 0x000fc800078e0226 */
[----:B------:R-:W-:-:S04]  /*16240*/  IMAD.WIDE R40, R2, 0x4, R40 ;  /* 0x0000000402287825 */ /* 0x000fc800078e0228 */
[----:B-1----:R-:W-:Y:S02]  /*16250*/  VIADD R17, R17, 0xfffffea5 ;  /* 0xfffffea511117836 */ /* 0x002fe40000000000 */
[----:B------:R-:W-:-:S04]  /*16260*/  IMAD.WIDE R28, R2, 0x4, R28 ;  /* 0x00000004021c7825 */ /* 0x000fc800078e021c */
[----:B------:R-:W-:-:S04]  /*16270*/  IMAD.WIDE R26, R2, 0x4, R26 ;  /* 0x00000004021a7825 */ /* 0x000fc800078e021a */
[----:B------:R-:W-:-:S04]  /*16280*/  IMAD.WIDE R24, R2, 0x4, R24 ;  /* 0x0000000402187825 */ /* 0x000fc800078e0218 */
[----:B---3--:R-:W-:-:S04]  /*16290*/  IMAD.WIDE R22, R2, 0x4, R22 ;  /* 0x0000000402167825 */ /* 0x008fc800078e0216 */
[----:B------:R-:W-:-:S04]  /*162a0*/  IMAD.WIDE R20, R2, 0x4, R20 ;  /* 0x0000000402147825 */ /* 0x000fc800078e0214 */
[----:B----4-:R-:W-:-:S04]  /*162b0*/  IMAD.WIDE R234, R2, 0x4, R234 ;  /* 0x0000000402ea7825 */ /* 0x010fc800078e02ea */
[----:B------:R-:W-:-:S04]  /*162c0*/  IMAD.WIDE R238, R2, 0x4, R238 ;  /* 0x0000000402ee7825 */ /* 0x000fc800078e02ee */
[----:B------:R-:W-:-:S04]  /*162d0*/  IMAD.WIDE R242, R2, 0x4, R242 ;  /* 0x0000000402f27825 */ /* 0x000fc800078e02f2 */
[----:B------:R-:W-:-:S04]  /*162e0*/  IMAD.WIDE R246, R2, 0x4, R246 ;  /* 0x0000000402f67825 */ /* 0x000fc800078e02f6 */
[----:B------:R-:W-:-:S05]  /*162f0*/  IMAD.WIDE R250, R2, 0x4, R250 ;  /* 0x0000000402fa7825 */ /* 0x000fca00078e02fa */
[----:B------:R-:W-:Y:S04]  /*16300*/  STL.64 [R1+0x190], R250 ;  /* 0x000190fa01007387 */ /* 0x000fe80000100a00 */
[----:B------:R-:W-:Y:S04]  /*16310*/  LDGSTS.E [R14+0x50000], desc[UR16][R250.64], !P6 ;  /* 0x50000000fa0e7fae */ /* 0x000fe8000f121850 */
[----:B------:R1:W-:Y:S04]  /*16320*/  STL.64 [R1+0x198], R246 ;  /* 0x000198f601007387 */ /* 0x0003e80000100a00 */
[----:B------:R1:W-:Y:S01]  /*16330*/  LDGSTS.E [R14+0x54000], desc[UR16][R246.64], !P6 ;  /* 0x54000000f60e7fae */ /* 0x0003e2000f121850 */
[----:B------:R-:W-:-:S03]  /*16340*/  ISETP.GE.U32.AND P6, PT, R16, 0x7ffffe4a, PT ;  /* 0x7ffffe4a1000780c */ /* 0x000fc60003fc6070 */
[----:B------:R3:W-:Y:S04]  /*16350*/  STL.64 [R1+0x1a0], R242 ;  /* 0x0001a0f201007387 */ /* 0x0007e80000100a00 */
[----:B------:R3:W-:Y:S04]  /*16360*/  LDGSTS.E [R14+0x50004], desc[UR16][R242.64], !P0 ;  /* 0x50004000f20e7fae */ /* 0x0007e8000c121850 */
[----:B------:R4:W-:Y:S01]  /*16370*/  STL.64 [R1+0x200], R238 ;  /* 0x000200ee01007387 */ /* 0x0009e20000100a00 */
[----:B-1----:R-:W1:Y:S03]  /*16380*/  LDC R246, c[0x0][0x230] ;  /* 0x00008c00fff67b82 */ /* 0x002e660000000800 */
[----:B------:R4:W-:Y:S01]  /*16390*/  LDGSTS.E [R14+0x54004], desc[UR16][R238.64], !P0 ;  /* 0x54004000ee0e7fae */ /* 0x0009e2000c121850 */
[----:B------:R-:W-:-:S03]  /*163a0*/  ISETP.GE.U32.AND P0, PT, R15, 0x7ffffe49, PT ;  /* 0x7ffffe490f00780c */ /* 0x000fc60003f06070 */
[----:B------:R-:W-:Y:S01]  /*163b0*/  LDGSTS.E [R14+0x50008], desc[UR16][R234.64], !P1 ;  /* 0x50008000ea0e7fae */ /* 0x000fe2000c921850 */
[----:B---3--:R-:W3:Y:S03]  /*163c0*/  LDC R242, c[0x0][0x230] ;  /* 0x00008c00fff27b82 */ /* 0x008ee60000000800 */
[----:B------:R-:W-:Y:S01]  /*163d0*/  LDGSTS.E [R14+0x54008], desc[UR16][R20.64], !P1 ;  /* 0x54008000140e7fae */ /* 0x000fe2000c921850 */
[----:B------:R-:W-:-:S03]  /*163e0*/  VIADD R16, R19, 0xfffffea7 ;  /* 0xfffffea713107836 */ /* 0x000fc60000000000 */
[----:B------:R-:W-:Y:S01]  /*163f0*/  LDGSTS.E [R14+0x5000c], desc[UR16][R22.64], !P2 ;  /* 0x5000c000160e7fae */ /* 0x000fe2000d121850 */
[----:B----4-:R-:W4:Y:S03]  /*16400*/  LDC R238, c[0x0][0x230] ;  /* 0x00008c00ffee7b82 */ /* 0x010f260000000800 */
[----:B------:R-:W-:Y:S04]  /*16410*/  LDGSTS.E [R14+0x5400c], desc[UR16][R24.64], !P2 ;  /* 0x5400c000180e7fae */ /* 0x000fe8000d121850 */
[----:B------:R2:W-:Y:S01]  /*16420*/  LDGSTS.E [R14+0x58000], desc[UR16][R26.64], !P4 ;  /* 0x580000001a0e7fae */ /* 0x0005e2000e121850 */
[----:B------:R-:W1:Y:S03]  /*16430*/  LDC R239, c[0x0][0x230] ;  /* 0x00008c00ffef7b82 */ /* 0x000e660000000800 */
[----:B------:R-:W-:Y:S05]  /*16440*/  LDGSTS.E [R14+0x5c000], desc[UR16][R28.64], !P4 ;  /* 0x5c0000001c0e7fae */ /* 0x000fea000e121850 */
[----:B------:R-:W3:Y:S01]  /*16450*/  LDC R243, c[0x0][0x230] ;  /* 0x00008c00fff37b82 */ /* 0x000ee20000000800 */
[----:B------:R-:W-:Y:S01]  /*16460*/  LDGSTS.E [R14+0x58004], desc[UR16][R30.64], !P5 ;  /* 0x580040001e0e7fae */ /* 0x000fe2000e921850 */
[----:B------:R-:W-:-:S03]  /*16470*/  IADD3 R15, R252, -0x15a, RZ ;  /* 0xfffffea6fc0f7810 */ /* 0x000fc60007ffe0ff */
[----:B------:R-:W-:Y:S03]  /*16480*/  LDGSTS.E [R14+0x5c004], desc[UR16][R32.64], !P5 ;  /* 0x5c004000200e7fae */ /* 0x000fe6000e921850 */
[----:B------:R-:W3:Y:S01]  /*16490*/  LDC R19, c[0x0][0x230] ;  /* 0x00008c00ff137b82 */ /* 0x000ee20000000800 */
[----:B------:R-:W-:Y:S04]  /*164a0*/  LDGSTS.E [R14+0x58008], desc[UR16][R34.64], !P6 ;  /* 0x58008000220e7fae */ /* 0x000fe8000f121850 */
[----:B------:R-:W-:Y:S01]  /*164b0*/  LDGSTS.E [R14+0x5c008], desc[UR16][R36.64], !P6 ;  /* 0x5c008000240e7fae */ /* 0x000fe2000f121850 */
[----:B------:R-:W-:-:S03]  /*164c0*/  ISETP.GE.U32.AND P6, PT, R16, 0x7ffffe68, PT ;  /* 0x7ffffe681000780c */ /* 0x000fc60003fc6070 */
[----:B------:R-:W-:Y:S04]  /*164d0*/  LDGSTS.E [R14+0x5800c], desc[UR16][R38.64], !P0 ;  /* 0x5800c000260e7fae */ /* 0x000fe8000c121850 */
[----:B------:R-:W-:Y:S04]  /*164e0*/  STL.64 [R1+0x258], R234 ;  /* 0x000258ea01007387 */ /* 0x000fe80000100a00 */
[----:B------:R3:W-:Y:S01]  /*164f0*/  LDGSTS.E [R14+0x5c00c], desc[UR16][R40.64], !P0 ;  /* 0x5c00c000280e7fae */ /* 0x0007e2000c121850 */
[----:B------:R-:W-:-:S03]  /*16500*/  ISETP.GE.U32.AND P0, PT, R15, 0x7ffffe67, PT ;  /* 0x7ffffe670f00780c */ /* 0x000fc60003f06070 */
[----:B------:R-:W-:Y:S04]  /*16510*/  STL.64 [R1+0x2c0], R22 ;  /* 0x0002c01601007387 */ /* 0x000fe80000100a00 */
[----:B------:R2:W-:Y:S04]  /*16520*/  STL.64 [R1+0x390], R26 ;  /* 0x0003901a01007387 */ /* 0x0005e80000100a00 */
[----:B------:R-:W-:Y:S04]  /*16530*/  STL.64 [R1+0x3a0], R30 ;  /* 0x0003a01e01007387 */ /* 0x000fe80000100a00 */
[----:B------:R-:W-:Y:S01]  /*16540*/  STL.64 [R1+0x440], R34 ;  /* 0x0004402201007387 */ /* 0x000fe20000100a00 */
[----:B----4-:R-:W-:-:S03]  /*16550*/  VIADD R16, R238, 0xfffffea4 ;  /* 0xfffffea4ee107836 */ /* 0x010fc60000000000 */
[----:B------:R4:W-:Y:S01]  /*16560*/  STL.64 [R1+0x1c0], R20 ;  /* 0x0001c01401007387 */ /* 0x0009e20000100a00 */
[----:B--2---:R-:W-:-:S03]  /*16570*/  IMAD.WIDE R26, R2, 0x4, R42 ;  /* 0x00000004021a7825 */ /* 0x004fc600078e022a */
[----:B------:R-:W-:Y:S01]  /*16580*/  STL.64 [R1+0x538], R38 ;  /* 0x0005382601007387 */ /* 0x000fe20000100a00 */
[----:B------:R-:W-:-:S03]  /*16590*/  IMAD.WIDE R22, R2, 0x4, R46 ;  /* 0x0000000402167825 */ /* 0x000fc600078e022e */
[----:B------:R2:W-:Y:S01]  /*165a0*/  STL.64 [R1+0x1c8], R24 ;  /* 0x0001c81801007387 */ /* 0x0005e20000100a00 */
[----:B-1----:R-:W-:-:S03]  /*165b0*/  IADD3 R15, R239, -0x179, RZ ;  /* 0xfffffe87ef0f7810 */ /* 0x002fc60007ffe0ff */
[----:B------:R-:W-:Y:S01]  /*165c0*/  STL.64 [R1+0x398], R28 ;  /* 0x0003981c01007387 */ /* 0x000fe20000100a00 */
[----:B----4-:R-:W-:-:S03]  /*165d0*/  IMAD.WIDE R20, R2, 0x4, R48 ;  /* 0x0000000402147825 */ /* 0x010fc600078e0230 */
[----:B------:R-:W-:Y:S01]  /*165e0*/  STL.64 [R1+0x3a8], R32 ;  /* 0x0003a82001007387 */ /* 0x000fe20000100a00 */
[----:B--2---:R-:W-:-:S03]  /*165f0*/  IMAD.WIDE R24, R2, 0x4, R44 ;  /* 0x0000000402187825 */ /* 0x004fc600078e022c */
[----:B------:R-:W-:Y:S01]  /*16600*/  STL.64 [R1+0x3b8], R36 ;  /* 0x0003b82401007387 */ /* 0x000fe20000100a00 */
[----:B------:R-:W-:Y:S01]  /*16610*/  ISETP.GE.U32.AND P1, PT, R17, 0x7ffffe66, PT ;  /* 0x7ffffe661100780c */ /* 0x000fe20003f26070 */
[----:B---3--:R-:W-:Y:S02]  /*16620*/  VIADD R14, R242, 0xfffffe86 ;  /* 0xfffffe86f20e7836 */ /* 0x008fe40000000000 */
[----:B------:R-:W-:Y:S01]  /*16630*/  STL.64 [R1+0x3c8], R40 ;  /* 0x0003c82801007387 */ /* 0x000fe20000100a00 */
[----:B------:R-:W-:Y:S01]  /*16640*/  ISETP.GE.U32.AND P2, PT, R16, 0x7ffffe65, PT ;  /* 0x7ffffe651000780c */ /* 0x000fe20003f46070 */
[----:B------:R-:W1:Y:S02]  /*16650*/  LDC R17, c[0x0][0x230] ;  /* 0x00008c00ff117b82 */ /* 0x000e640000000800 */
[----:B------:R-:W-:Y:S01]  /*16660*/  STL.64 [R1+0x1d0], R26 ;  /* 0x0001d01a01007387 */ /* 0x000fe20000100a00 */
[----:B------:R-:W-:-:S03]  /*16670*/  ISETP.GE.U32.AND P4, PT, R15, 0x7ffffe48, PT ;  /* 0x7ffffe480f00780c */ /* 0x000fc60003f86070 */
[----:B------:R-:W-:Y:S01]  /*16680*/  LDGSTS.E [R9+0x50000], desc[UR16][R26.64], !P6 ;  /* 0x500000001a097fae */ /* 0x000fe2000f121850 */
[----:B------:R-:W-:Y:S01]  /*16690*/  VIADD R15, R243, 0xfffffe85 ;  /* 0xfffffe85f30f7836 */ /* 0x000fe20000000000 */
[----:B------:R-:W2:Y:S02]  /*166a0*/  LDC R16, c[0x0][0x230] ;  /* 0x00008c00ff107b82 */ /* 0x000ea40000000800 */
[----:B------:R-:W-:Y:S04]  /*166b0*/  STL.64 [R1+0x1d8], R24 ;  /* 0x0001d81801007387 */ /* 0x000fe80000100a00 */
[----:B------:R-:W-:Y:S01]  /*166c0*/  LDGSTS.E [R9+0x54000], desc[UR16][R24.64], !P6 ;  /* 0x5400000018097fae */ /* 0x000fe2000f121850 */
[----:B------:R-:W-:-:S03]  /*166d0*/  ISETP.GE.U32.AND P5, PT, R14, 0x7ffffe47, PT ;  /* 0x7ffffe470e00780c */ /* 0x000fc60003fa6070 */
[----:B------:R3:W-:Y:S04]  /*166e0*/  STL.64 [R1+0x1e0], R22 ;  /* 0x0001e01601007387 */ /* 0x0007e80000100a00 */
[----:B------:R3:W-:Y:S01]  /*166f0*/  LDGSTS.E [R9+0x50004], desc[UR16][R22.64], !P0 ;  /* 0x5000400016097fae */ /* 0x0007e2000c121850 */
[----:B------:R-:W-:-:S03]  /*16700*/  IADD3 R14, R246, -0x17c, RZ ;  /* 0xfffffe84f60e7810 */ /* 0x000fc60007ffe0ff */
[----:B------:R4:W-:Y:S04]  /*16710*/  STL.64 [R1+0x1e8], R20 ;  /* 0x0001e81401007387 */ /* 0x0009e80000100a00 */
[----:B------:R4:W-:Y:S01]  /*16720*/  LDGSTS.E [R9+0x54004], desc[UR16][R20.64], !P0 ;  /* 0x5400400014097fae */ /* 0x0009e2000c121850 */
[----:B------:R-:W-:Y:S01]  /*16730*/  ISETP.GE.U32.AND P6, PT, R15, 0x7ffffe46, PT ;  /* 0x7ffffe460f00780c */ /* 0x000fe20003fc6070 */
[----:B------:R-:W-:Y:S01]  /*16740*/  IMAD.WIDE R46, R2, 0x4, R50 ;  /* 0x00000004022e7825 */ /* 0x000fe200078e0232 */
[----:B------:R-:W-:Y:S01]  /*16750*/  ISETP.GE.U32.AND P0, PT, R14, 0x7ffffe45, PT ;  /* 0x7ffffe450e00780c */ /* 0x000fe20003f06070 */
[----:B---3--:R-:W3:Y:S02]  /*16760*/  LDC R22, c[0x0][0x230] ;  /* 0x00008c00ff167b82 */ /* 0x008ee40000000800 */
[C---:B------:R-:W-:Y:S01]  /*16770*/  IMAD.WIDE R44, R2.reuse, 0x4, R52 ;  /* 0x00000004022c7825 */ /* 0x040fe200078e0234 */
[----:B------:R-:W-:Y:S03]  /*16780*/  LDGSTS.E [R9+0x50008], desc[UR16][R46.64], !P1 ;  /* 0x500080002e097fae */ /* 0x000fe6000c921850 */
[C---:B------:R-:W-:Y:S01]  /*16790*/  IMAD.WIDE R42, R2.reuse, 0x4, R54 ;  /* 0x00000004022a7825 */ /* 0x040fe200078e0236 */
[----:B------:R-:W-:Y:S01]  /*167a0*/  LDGSTS.E [R9+0x54008], desc[UR16][R44.64], !P1 ;  /* 0x540080002c097fae */ /* 0x000fe2000c921850 */
[----:B----4-:R-:W4:Y:S02]  /*167b0*/  LDC R21, c[0x0][0x230] ;  /* 0x00008c00ff157b82 */ /* 0x010f240000000800 */
[C---:B------:R-:W-:Y:S01]  /*167c0*/  IMAD.WIDE R40, R2.reuse, 0x4, R56 ;  /* 0x0000000402287825 */ /* 0x040fe200078e0238 */
[----:B------:R-:W-:Y:S03]  /*167d0*/  LDGSTS.E [R9+0x5000c], desc[UR16][R42.64], !P2 ;  /* 0x5000c0002a097fae */ /* 0x000fe6000d121850 */
[C---:B------:R-:W-:Y:S01]  /*167e0*/  IMAD.WIDE R38, R2.reuse, 0x4, R58 ;  /* 0x0000000402267825 */ /* 0x040fe200078e023a */
[----:B------:R-:W-:Y:S01]  /*167f0*/  LDGSTS.E [R9+0x5400c], desc[UR16][R40.64], !P2 ;  /* 0x5400c00028097fae */ /* 0x000fe2000d121850 */
[----:B------:R-:W3:Y:S02]  /*16800*/  LDC R20, c[0x0][0x230] ;  /* 0x00008c00ff147b82 */ /* 0x000ee40000000800 */
[C---:B------:R-:W-:Y:S01]  /*16810*/  IMAD.WIDE R36, R2.reuse, 0x4, R60 ;  /* 0x0000000402247825 */ /* 0x040fe200078e023c */
[----:B------:R-:W-:Y:S05]  /*16820*/  LDGSTS.E [R9+0x58000], desc[UR16][R38.64], !P4 ;  /* 0x5800000026097fae */ /* 0x000fea000e121850 */
[----:B------:R-:W4:Y:S01]  /*16830*/  LDC R23, c[0x0][0x230] ;  /* 0x00008c00ff177b82 */ /* 0x000f220000000800 */
[C---:B------:R-:W-:Y:S01]  /*16840*/  IMAD.WIDE R34, R2.reuse, 0x4, R62 ;  /* 0x0000000402227825 */ /* 0x040fe200078e023e */
[----:B------:R-:W-:Y:S03]  /*16850*/  LDGSTS.E [R9+0x5c000], desc[UR16][R36.64], !P4 ;  /* 0x5c00000024097fae */ /* 0x000fe6000e121850 */
[C---:B------:R-:W-:Y:S01]  /*16860*/  IMAD.WIDE R32, R2.reuse, 0x4, R64 ;  /* 0x0000000402207825 */ /* 0x040fe200078e0240 */
[----:B------:R-:W-:Y:S03]  /*16870*/  LDGSTS.E [R9+0x58004], desc[UR16][R34.64], !P5 ;  /* 0x5800400022097fae */ /* 0x000fe6000e921850 */
[C---:B------:R-:W-:Y:S01]  /*16880*/  IMAD.WIDE R30, R2.reuse, 0x4, R66 ;  /* 0x00000004021e7825 */ /* 0x040fe200078e0242 */
[----:B------:R-:W-:Y:S03]  /*16890*/  STL.64 [R1+0x1f0], R46 ;  /* 0x0001f02e01007387 */ /* 0x000fe60000100a00 */
[----:B------:R-:W-:Y:S01]  /*168a0*/  IMAD.WIDE R28, R2, 0x4, R68 ;  /* 0x00000004021c7825 */ /* 0x000fe200078e0244 */
[----:B------:R-:W-:Y:S03]  /*168b0*/  LDGSTS.E [R9+0x5c004], desc[UR16][R32.64], !P5 ;  /* 0x5c00400020097fae */ /* 0x000fe6000e921850 */
[----:B------:R-:W-:-:S02]  /*168c0*/  VIADD R15, R18, 0xfffffea3 ;  /* 0xfffffea3120f7836 */ /* 0x000fc40000000000 */
[C---:B------:R-:W-:Y:S01]  /*168d0*/  IMAD.WIDE R26, R2.reuse, 0x4, R70 ;  /* 0x00000004021a7825 */ /* 0x040fe200078e0246 */
[----:B------:R-:W-:Y:S03]  /*168e0*/  STL.64 [R1+0x298], R42 ;  /* 0x0002982a01007387 */ /* 0x000fe60000100a00 */
[----:B------:R-:W-:Y:S01]  /*168f0*/  IMAD.WIDE R24, R2, 0x4, R72 ;  /* 0x0000000402187825 */ /* 0x000fe200078e0248 */
[----:B------:R-:W-:Y:S03]  /*16900*/  LDGSTS.E [R9+0x58008], desc[UR16][R30.64], !P6 ;  /* 0x580080001e097fae */ /* 0x000fe6000f121850 */
[----:B------:R-:W-:Y:S01]  /*16910*/  VIADD R14, R19, 0xfffffea2 ;  /* 0xfffffea2130e7836 */ /* 0x000fe20000000000 */
[----:B------:R-:W-:Y:S04]  /*16920*/  STL.64 [R1+0x3d0], R38 ;  /* 0x0003d02601007387 */ /* 0x000fe80000100a00 */
[----:B------:R-:W-:Y:S01]  /*16930*/  LDGSTS.E [R9+0x5c008], desc[UR16][R28.64], !P6 ;  /* 0x5c0080001c097fae */ /* 0x000fe2000f121850 */
[----:B------:R-:W-:-:S03]  /*16940*/  ISETP.GE.U32.AND P6, PT, R15, 0x7ffffe64, PT ;  /* 0x7ffffe640f00780c */ /* 0x000fc60003fc6070 */
[----:B------:R-:W-:Y:S01]  /*16950*/  STL.64 [R1+0x3e0], R34 ;  /* 0x0003e02201007387 */ /* 0x000fe20000100a00 */
[----:B--2---:R-:W-:-:S03]  /*16960*/  IADD3 R16, R16, -0x15f, RZ ;  /* 0xfffffea110107810 */ /* 0x004fc60007ffe0ff */
[----:B------:R-:W-:Y:S01]  /*16970*/  LDGSTS.E [R9+0x5800c], desc[UR16][R26.64], !P0 ;  /* 0x5800c0001a097fae */ /* 0x000fe2000c121850 */
[----:B-1----:R-:W-:-:S03]  /*16980*/  VIADD R15, R17, 0xfffffea0 ;  /* 0xfffffea0110f7836 */ /* 0x002fc60000000000 */
[----:B------:R-:W-:Y:S04]  /*16990*/  STL.64 [R1+0x3f0], R30 ;  /* 0x0003f01e01007387 */ /* 0x000fe80000100a00 */
[----:B------:R4:W-:Y:S01]  /*169a0*/  LDGSTS.E [R9+0x5c00c], desc[UR16][R24.64], !P0 ;  /* 0x5c00c00018097fae */ /* 0x0009e2000c121850 */
[----:B------:R-:W-:-:S03]  /*169b0*/  ISETP.GE.U32.AND P0, PT, R14, 0x7ffffe63, PT ;  /* 0x7ffffe630e00780c */ /* 0x000fc60003f06070 */
[----:B------:R-:W-:Y:S01]  /*169c0*/  STL.64 [R1+0x1f8], R44 ;  /* 0x0001f82c01007387 */ /* 0x000fe20000100a00 */
[----:B---3--:R-:W-:-:S03]  /*169d0*/  VIADD R14, R20, 0xfffffe83 ;  /* 0xfffffe83140e7836 */ /* 0x008fc60000000000 */
[----:B------:R1:W-:Y:S01]  /*169e0*/  STL.64 [R1+0x4f8], R26 ;  /* 0x0004f81a01007387 */ /* 0x0003e20000100a00 */
[----:B------:R-:W-:-:S03]  /*169f0*/  ISETP.GE.U32.AND P1, PT, R16, 0x7ffffe62, PT ;  /* 0x7ffffe621000780c */ /* 0x000fc60003f26070 */
[----:B------:R-:W-:Y:S01]  /*16a00*/  STL.64 [R1+0x208], R40 ;  /* 0x0002082801007387 */ /* 0x000fe20000100a00 */
[----:B----4-:R-:W-:-:S03]  /*16a10*/  IADD3 R9, R21, -0x17e, RZ ;  /* 0xfffffe8215097810 */ /* 0x010fc60007ffe0ff */
[----:B------:R-:W-:Y:S01]  /*16a20*/  STL.64 [R1+0x3d8], R36 ;  /* 0x0003d82401007387 */ /* 0x000fe20000100a00 */
[----:B------:R-:W-:-:S03]  /*16a30*/  ISETP.GE.U32.AND P2, PT, R15, 0x7ffffe61, PT ;  /* 0x7ffffe610f00780c */ /* 0x000fc60003f46070 */
[----:B------:R-:W-:Y:S01]  /*16a40*/  STL.64 [R1+0x3e8], R32 ;  /* 0x0003e82001007387 */ /* 0x000fe20000100a00 */
[----:B------:R-:W-:Y:S01]  /*16a50*/  ISETP.GE.U32.AND P5, PT, R9, 0x7ffffe43, PT ;  /* 0x7ffffe430900780c */ /* 0x000fe20003fa6070 */
[----:B-1----:R-:W-:Y:S02]  /*16a60*/  IMAD.WIDE R26, R2, 0x4, R76 ;  /* 0x00000004021a7825 */ /* 0x002fe400078e024c */
[----:B------:R1:W-:Y:S01]  /*16a70*/  STL.64 [R1+0x3f8], R28 ;  /* 0x0003f81c01007387 */ /* 0x0003e20000100a00 */
[----:B------:R-:W-:Y:S01]  /*16a80*/  ISETP.GE.U32.AND P4, PT, R14, 0x7ffffe44, PT ;  /* 0x7ffffe440e00780c */ /* 0x000fe20003f86070 */
[----:B------:R-:W-:Y:S02]  /*16a90*/  VIADD R9, R22, 0xfffffe81 ;  /* 0xfffffe8116097836 */ /* 0x000fe40000000000 */
[----:B------:R2:W-:Y:S01]  /*16aa0*/  STL.64 [R1+0x408], R24 ;  /* 0x0004081801007387 */ /* 0x0005e20000100a00 */
[----:B------:R-:W-:-:S04]  /*16ab0*/  IMAD.WIDE R246, R2, 0x4, R80 ;  /* 0x0000000402f67825 */ /* 0x000fc800078e0250 */
[----:B-1----:R-:W-:-:S04]  /*16ac0*/  IMAD.WIDE R28, R2, 0x4, R74 ;  /* 0x00000004021c7825 */ /* 0x002fc800078e024a */
[C---:B--2---:R-:W-:Y:S01]  /*16ad0*/  IMAD.WIDE R24, R2.reuse, 0x4, R78 ;  /* 0x0000000402187825 */ /* 0x044fe200078e024e */
[----:B------:R1:W-:Y:S03]  /*16ae0*/  LDGSTS.E [R8+0x50000], desc[UR16][R28.64], !P6 ;  /* 0x500000001c087fae */ /* 0x0003e6000f121850 */
[----:B------:R-:W-:Y:S01]  /*16af0*/  VIADD R18, R23, 0xfffffe80 ;  /* 0xfffffe8017127836 */ /* 0x000fe20000000000 */
[----:B------:R2:W-:Y:S01]  /*16b00*/  LDGSTS.E [R8+0x54000], desc[UR16][R26.64], !P6 ;  /* 0x540000001a087fae */ /* 0x0005e2000f121850 */
[----:B------:R-:W-:Y:S01]  /*16b10*/  ISETP.GE.U32.AND P6, PT, R9, 0x7ffffe42, PT ;  /* 0x7ffffe420900780c */ /* 0x000fe20003fc6070 */
[C---:B------:R-:W-:Y:S02]  /*16b20*/  IMAD.WIDE R36, R2.reuse, 0x4, R82 ;  /* 0x0000000402247825 */ /* 0x040fe400078e0252 */
[----:B------:R3:W-:Y:S02]  /*16b30*/  LDGSTS.E [R8+0x50004], desc[UR16][R24.64], !P0 ;  /* 0x5000400018087fae */ /* 0x0007e4000c121850 */
[----:B------:R-:W-:-:S02]  /*16b40*/  IMAD.WIDE R238, R2, 0x4, R84 ;  /* 0x0000000402ee7825 */ /* 0x000fc400078e0254 */
[----:B------:R-:W-:Y:S01]  /*16b50*/  LDGSTS.E [R8+0x54004], desc[UR16][R246.64], !P0 ;  /* 0x54004000f6087fae */ /* 0x000fe2000c121850 */
[----:B------:R-:W-:Y:S01]  /*16b60*/  ISETP.GE.U32.AND P0, PT, R18, 0x7ffffe41, PT ;  /* 0x7ffffe411200780c */ /* 0x000fe20003f06070 */
[C---:B------:R-:W-:Y:S02]  /*16b70*/  IMAD.WIDE R34, R2.reuse, 0x4, R90 ;  /* 0x0000000402227825 */ /* 0x040fe400078e025a */
[----:B------:R1:W-:Y:S02]  /*16b80*/  STL.64 [R1+0x210], R28 ;  /* 0x0002101c01007387 */ /* 0x0003e40000100a00 */
[C---:B------:R-:W-:Y:S02]  /*16b90*/  IMAD.WIDE R32, R2.reuse, 0x4, R100 ;  /* 0x0000000402207825 */ /* 0x040fe400078e0264 */
[----:B------:R2:W-:Y:S02]  /*16ba0*/  STL.64 [R1+0x218], R26 ;  /* 0x0002181a01007387 */ /* 0x0005e40000100a00 */
[----:B------:R-:W-:-:S02]  /*16bb0*/  IMAD.WIDE R30, R2, 0x4, R92 ;  /* 0x00000004021e7825 */ /* 0x000fc400078e025c */
[----:B------:R-:W-:Y:S02]  /*16bc0*/  LDGSTS.E [R8+0x50008], desc[UR16][R36.64], !P1 ;  /* 0x5000800024087fae */ /* 0x000fe4000c921850 */
[C---:B------:R-:W-:Y:S02]  /*16bd0*/  IMAD.WIDE R22, R2.reuse, 0x4, R96 ;  /* 0x0000000402167825 */ /* 0x040fe400078e0260 */
[----:B------:R3:W-:Y:S02]  /*16be0*/  STL.64 [R1+0x220], R24 ;  /* 0x0002201801007387 */ /* 0x0007e40000100a00 */
[C---:B-1----:R-:W-:Y:S02]  /*16bf0*/  IMAD.WIDE R28, R2.reuse, 0x4, R102 ;  /* 0x00000004021c7825 */ /* 0x042fe400078e0266 */
[----:B------:R-:W-:Y:S02]  /*16c00*/  LDGSTS.E [R8+0x54008], desc[UR16][R238.64], !P1 ;  /* 0x54008000ee087fae */ /* 0x000fe4000c921850 */
[----:B--2---:R-:W-:-:S02]  /*16c10*/  IMAD.WIDE R26, R2, 0x4, R94 ;  /* 0x00000004021a7825 */ /* 0x004fc400078e025e */
[----:B------:R-:W-:Y:S02]  /*16c20*/  STL.64 [R1+0x230], R36 ;  /* 0x0002302401007387 */ /* 0x000fe40000100a00 */
[C---:B------:R-:W-:Y:S02]  /*16c30*/  IMAD.WIDE R18, R2.reuse, 0x4, R98 ;  /* 0x0000000402127825 */ /* 0x040fe400078e0262 */
[----:B------:R-:W-:Y:S02]  /*16c40*/  LDGSTS.E [R8+0x5000c], desc[UR16][R34.64], !P2 ;  /* 0x5000c00022087fae */ /* 0x000fe4000d121850 */
[C---:B---3--:R-:W-:Y:S02]  /*16c50*/  IMAD.WIDE R24, R2.reuse, 0x4, R104 ;  /* 0x0000000402187825 */ /* 0x048fe400078e0268 */
[----:B------:R-:W-:Y:S02]  /*16c60*/  STL.64 [R1+0x278], R34 ;  /* 0x0002782201007387 */ /* 0x000fe40000100a00 */
[----:B------:R-:W-:-:S02]  /*16c70*/  IMAD.WIDE R20, R2, 0x4, R106 ;  /* 0x0000000402147825 */ /* 0x000fc400078e026a */
[----:B------:R-:W-:Y:S04]  /*16c80*/  LDGSTS.E [R8+0x5400c], desc[UR16][R32.64], !P2 ;  /* 0x5400c00020087fae */ /* 0x000fe8000d121850 */
[----:B------:R-:W-:Y:S01]  /*16c90*/  STL.64 [R1+0x410], R30 ;  /* 0x0004101e01007387 */ /* 0x000fe20000100a00 */
[----:B------:R-:W-:-:S03]  /*16ca0*/  IMAD.WIDE R16, R2, 0x4, R108 ;  /* 0x0000000402107825 */ /* 0x000fc600078e026c */
[----:B------:R-:W-:Y:S04]  /*16cb0*/  LDGSTS.E [R8+0x58000], desc[UR16][R30.64], !P4 ;  /* 0x580000001e087fae */ /* 0x000fe8000e121850 */
[----:B------:R-:W-:Y:S04]  /*16cc0*/  STL.64 [R1+0x420], R26 ;  /* 0x0004201a01007387 */ /* 0x000fe80000100a00 */
[----:B------:R-:W-:Y:S04]  /*16cd0*/  LDGSTS.E [R8+0x5c000], desc[UR16][R28.64], !P4 ;  /* 0x5c0000001c087fae */ /* 0x000fe8000e121850 */
[----:B------:R-:W-:Y:S04]  /*16ce0*/  STL.64 [R1+0x430], R22 ;  /* 0x0004301601007387 */ /* 0x000fe80000100a00 */
[----:B------:R-:W-:Y:S04]  /*16cf0*/  LDGSTS.E [R8+0x58004], desc[UR16][R26.64], !P5 ;  /* 0x580040001a087fae */ /* 0x000fe8000e921850 */
[----:B------:R1:W-:Y:S04]  /*16d00*/  STL.64 [R1+0x4b0], R18 ;  /* 0x0004b01201007387 */ /* 0x0003e80000100a00 */
[----:B------:R-:W-:Y:S01]  /*16d10*/  LDGSTS.E [R8+0x5c004], desc[UR16][R24.64], !P5 ;  /* 0x5c00400018087fae */ /* 0x000fe2000e921850 */
[----:B------:R-:W-:-:S03]  /*16d20*/  IADD3 R15, R6, 0x100000, RZ ;  /* 0x00100000060f7810 */ /* 0x000fc60007ffe0ff */
[----:B------:R-:W-:Y:S04]  /*16d30*/  STL.64 [R1+0x248], R32 ;  /* 0x0002482001007387 */ /* 0x000fe80000100a00 */
[----:B------:R-:W-:Y:S01]  /*16d40*/  LDGSTS.E [R8+0x58008], desc[UR16][R22.64], !P6 ;  /* 0x5800800016087fae */ /* 0x000fe2000f121850 */
[----:B------:R-:W-:-:S03]  /*16d50*/  VIADD R14, R6, 0x100000 ;  /* 0x00100000060e7836 */ /* 0x000fc60000000000 */
[----:B------:R-:W-:Y:S04]  /*16d60*/  STL.64 [R1+0x418], R28 ;  /* 0x0004181c01007387 */ /* 0x000fe80000100a00 */
[----:B------:R-:W-:Y:S01]  /*16d70*/  LDGSTS.E [R8+0x5c008], desc[UR16][R20.64], !P6 ;  /* 0x5c00800014087fae */ /* 0x000fe2000f121850 */
[----:B------:R-:W-:-:S03]  /*16d80*/  VIADD R9, R6, 0x100000 ;  /* 0x0010000006097836 */ /* 0x000fc60000000000 */
[----:B------:R-:W-:Y:S04]  /*16d90*/  STL.64 [R1+0x428], R24 ;  /* 0x0004281801007387 */ /* 0x000fe80000100a00 */
[----:B------:R1:W-:Y:S04]  /*16da0*/  LDGSTS.E [R8+0x5800c], desc[UR16][R18.64], !P0 ;  /* 0x5800c00012087fae */ /* 0x0003e8000c121850 */
[----:B------:R2:W-:Y:S04]  /*16db0*/  STL.64 [R1+0x438], R20 ;  /* 0x0004381401007387 */ /* 0x0005e80000100a00 */
[----:B------:R3:W-:Y:S01]  /*16dc0*/  STL.64 [R1+0x448], R16 ;  /* 0x0004481001007387 */ /* 0x0007e20000100a00 */
[----:B-1----:R-:W-:-:S03]  /*16dd0*/  IMAD.WIDE R18, R4, 0x4, R86 ;  /* 0x0000000404127825 */ /* 0x002fc600078e0256 */
[----:B------:R3:W-:Y:S01]  /*16de0*/  LDGSTS.E [R8+0x5c00c], desc[UR16][R16.64], !P0 ;  /* 0x5c00c00010087fae */ /* 0x0007e2000c121850 */
[----:B--2---:R-:W-:-:S03]  /*16df0*/  IMAD.WIDE R20, R4, 0x4, R88 ;  /* 0x0000000404147825 */ /* 0x004fc600078e0258 */
[----:B------:R-:W0:Y:S04]  /*16e00*/  LDGDEPBAR ;  /* 0x00000000000079af */ /* 0x000e280000000000 */
[----:B------:R1:W-:Y:S01]  /*16e10*/  STL.64 [R1+0x450], R18 ;  /* 0x0004501201007387 */ /* 0x0003e20000100a00 */
[----:B---3--:R-:W-:-:S03]  /*16e20*/  IMAD.WIDE R16, R4, 0x4, R110 ;  /* 0x0000000404107825 */ /* 0x008fc600078e026e */
[----:B------:R1:W-:Y:S01]  /*16e30*/  LDGSTS.E [R15+-0x68000], desc[UR16][R18.64], P3 ;  /* 0x98000000120f7fae */ /* 0x0003e20009921850 */
[----:B------:R-:W-:-:S03]  /*16e40*/  IADD3 R8, R6, 0x100000, RZ ;  /* 0x0010000006087810 */ /* 0x000fc60007ffe0ff */
[----:B------:R2:W-:Y:S04]  /*16e50*/  STL.64 [R1+0x558], R20 ;  /* 0x0005581401007387 */ /* 0x0005e80000100a00 */
[----:B------:R2:W-:Y:S04]  /*16e60*/  LDGSTS.E [R14+-0x67c00], desc[UR16][R20.64], P3 ;  /* 0x98400000140e7fae */ /* 0x0005e80009921850 */
[----:B------:R3:W-:Y:S01]  /*16e70*/  STL.64 [R1+0x5b8], R16 ;  /* 0x0005b81001007387 */ /* 0x0007e20000100a00 */
[----:B-1----:R-:W-:-:S03]  /*16e80*/  IMAD.WIDE R18, R4, 0x4, R112 ;  /* 0x0000000404127825 */ /* 0x002fc600078e0270 */
[----:B------:R3:W-:Y:S04]  /*16e90*/  LDGSTS.E [R9+-0x67800], desc[UR16][R16.64], P3 ;  /* 0x9880000010097fae */ /* 0x0007e80009921850 */
[----:B------:R1:W-:Y:S01]  /*16ea0*/  STL.64 [R1+0x5d8], R18 ;  /* 0x0005d81201007387 */ /* 0x0003e20000100a00 */
[----:B--2---:R-:W-:-:S03]  /*16eb0*/  IMAD.WIDE R20, R4, 0x4, R116 ;  /* 0x0000000404147825 */ /* 0x004fc600078e0274 */
[----:B------:R1:W-:Y:S01]  /*16ec0*/  LDGSTS.E [R8+-0x67400], desc[UR16][R18.64], P3 ;  /* 0x98c0000012087fae */ /* 0x0003e20009921850 */
[----:B---3--:R-:W-:-:S05]  /*16ed0*/  IMAD.WIDE R16, R4, 0x4, R114 ;  /* 0x0000000404107825 */ /* 0x008fca00078e0272 */
[----:B------:R2:W-:Y:S01]  /*16ee0*/  STL.64 [R1+0x5f8], R16 ;  /* 0x0005f81001007387 */ /* 0x0005e20000100a00 */
[----:B-1----:R-:W-:-:S03]  /*16ef0*/  IMAD.WIDE R18, R4, 0x4, R118 ;  /* 0x0000000404127825 */ /* 0x002fc600078e0276 */
[----:B------:R2:W-:Y:S01]  /*16f00*/  LDGSTS.E [R15+-0x67000], desc[UR16][R16.64], P3 ;  /* 0x99000000100f7fae */ /* 0x0005e20009921850 */
[----:B------:R-:W-:-:S03]  /*16f10*/  IMAD.WIDE R234, R4, 0x4, R122 ;  /* 0x0000000404ea7825 */ /* 0x000fc600078e027a */
        /* <DEDUP_REMOVED lines=8> */
[----:B------:R-:W-:Y:S01]  /*16fa0*/  LDGSTS.E [R15+-0x66000], desc[UR16][R234.64], P3 ;  /* 0x9a000000ea0f7fae */ /* 0x000fe20009921850 */
[----:B--2---:R-:W-:-:S03]  /*16fb0*/  IMAD.WIDE R18, R4, 0x4, R128 ;  /* 0x0000000404127825 */ /* 0x004fc600078e0280 */
[----:B------:R2:W-:Y:S01]  /*16fc0*/  STL.64 [R1+0x698], R20 ;  /* 0x0006981401007387 */ /* 0x0005e20000100a00 */
[----:B-1----:R-:W-:-:S03]  /*16fd0*/  IMAD.WIDE R16, R4, 0x4, R126 ;  /* 0x0000000404107825 */ /* 0x002fc600078e027e */
[----:B------:R2:W-:Y:S04]  /*16fe0*/  LDGSTS.E [R14+-0x65c00], desc[UR16][R20.64], P3 ;  /* 0x9a400000140e7fae */ /* 0x0005e80009921850 */
[----:B------:R1:W-:Y:S04]  /*16ff0*/  STL.64 [R1+0x6b0], R16 ;  /* 0x0006b01001007387 */ /* 0x0003e80000100a00 */
[----:B------:R1:W-:Y:S01]  /*17000*/  LDGSTS.E [R9+-0x65800], desc[UR16][R16.64], P3 ;  /* 0x9a80000010097fae */ /* 0x0003e20009921850 */
[----:B------:R-:W-:-:S03]  /*17010*/  VIADD R6, R6, 0x100000 ;  /* 0x0010000006067836 */ /* 0x000fc60000000000 */
[----:B------:R3:W-:Y:S01]  /*17020*/  STL.64 [R1+0x6c8], R18 ;  /* 0x0006c81201007387 */ /* 0x0007e20000100a00 */
[----:B--2---:R-:W-:-:S03]  /*17030*/  IMAD.WIDE R20, R4, 0x4, R132 ;  /* 0x0000000404147825 */ /* 0x004fc600078e0284 */
[----:B------:R3:W-:Y:S01]  /*17040*/  LDGSTS.E [R8+-0x65400], desc[UR16][R18.64], P3 ;  /* 0x9ac0000012087fae */ /* 0x0007e20009921850 */
[----:B-1----:R-:W-:-:S05]  /*17050*/  IMAD.WIDE R16, R4, 0x4, R130 ;  /* 0x0000000404107825 */ /* 0x002fca00078e0282 */
[----:B------:R1:W-:Y:S01]  /*17060*/  STL.64 [R1+0x6d8], R16 ;  /* 0x0006d81001007387 */ /* 0x0003e20000100a00 */
[----:B---3--:R-:W-:-:S03]  /*17070*/  IMAD.WIDE R18, R4, 0x4, R134 ;  /* 0x0000000404127825 */ /* 0x008fc600078e0286 */
[----:B------:R1:W-:Y:S04]  /*17080*/  LDGSTS.E [R14+-0x65000], desc[UR16][R16.64], P3 ;  /* 0x9b000000100e7fae */ /* 0x0003e80009921850 */
[----:B------:R2:W-:Y:S04]  /*17090*/  STL.64 [R1+0x6e8], R20 ;  /* 0x0006e81401007387 */ /* 0x0005e80000100a00 */
[----:B------:R3:W-:Y:S01]  /*170a0*/  LDGSTS.E [R9+-0x64c00], desc[UR16][R20.64], P3 ;  /* 0x9b40000014097fae */ /* 0x0007e20009921850 */
[----:B-1----:R-:W-:-:S03]  /*170b0*/  IMAD.WIDE R16, R4, 0x4, R136 ;  /* 0x0000000404107825 */ /* 0x002fc600078e0288 */
[----:B------:R1:W-:Y:S01]  /*170c0*/  STL.64 [R1+0x6f0], R18 ;  /* 0x0006f01201007387 */ /* 0x0003e20000100a00 */
[----:B------:R-:W-:-:S03]  /*170d0*/  VIADD R14, R5, 0x100000 ;  /* 0x00100000050e7836 */ /* 0x000fc60000000000 */
[----:B------:R1:W-:Y:S01]  /*170e0*/  LDGSTS.E [R8+-0x64800], desc[UR16][R18.64], P3 ;  /* 0x9b80000012087fae */ /* 0x0003e20009921850 */
[----:B---3--:R-:W-:-:S03]  /*170f0*/  IADD3 R9, R5, 0x100000, RZ ;  /* 0x0010000005097810 */ /* 0x008fc60007ffe0ff */
[----:B------:R3:W-:Y:S01]  /*17100*/  STL.64 [R1+0x6f8], R16 ;  /* 0x0006f81001007387 */ /* 0x0007e20000100a00 */
[----:B--2---:R-:W-:-:S03]  /*17110*/  IMAD.WIDE R20, R4, 0x4, R140 ;  /* 0x0000000404147825 */ /* 0x004fc600078e028c */
[----:B------:R3:W-:Y:S01]  /*17120*/  LDGSTS.E [R6+-0x64400], desc[UR16][R16.64], P3 ;  /* 0x9bc0000010067fae */ /* 0x0007e20009921850 */
[----:B-1----:R-:W-:-:S04]  /*17130*/  IMAD.WIDE R18, R4, 0x4, R138 ;  /* 0x0000000404127825 */ /* 0x002fc800078e028a */
[----:B------:R-:W-:Y:S01]  /*17140*/  VIADD R8, R5, 0x100000 ;  /* 0x0010000005087836 */ /* 0x000fe20000000000 */
[----:B------:R1:W-:Y:S01]  /*17150*/  STL.64 [R1+0x458], R18 ;  /* 0x0004581201007387 */ /* 0x0003e20000100a00 */
[----:B---3--:R-:W-:-:S03]  /*17160*/  IMAD.WIDE R16, R4, 0x4, R142 ;  /* 0x0000000404107825 */ /* 0x008fc600078e028e */
[----:B------:R1:W-:Y:S01]  /*17170*/  LDGSTS.E [R14+-0x67f00], desc[UR16][R18.64], P3 ;  /* 0x98100000120e7fae */ /* 0x0003e20009921850 */
[----:B------:R-:W-:-:S03]  /*17180*/  VIADD R6, R5, 0x100000 ;  /* 0x0010000005067836 */ /* 0x000fc60000000000 */
        /* <DEDUP_REMOVED lines=8> */
[----:B-1----:R-:W-:-:S05]  /*17210*/  IMAD.WIDE R16, R4, 0x4, R146 ;  /* 0x0000000404107825 */ /* 0x002fca00078e0292 */
[----:B------:R1:W-:Y:S01]  /*17220*/  STL.64 [R1+0x5b0], R16 ;  /* 0x0005b01001007387 */ /* 0x0003e20000100a00 */
[----:B--2---:R-:W-:-:S03]  /*17230*/  IMAD.WIDE R18, R4, 0x4, R150 ;  /* 0x0000000404127825 */ /* 0x004fc600078e0296 */
[----:B------:R1:W-:Y:S01]  /*17240*/  LDGSTS.E [R14+-0x66f00], desc[UR16][R16.64], P3 ;  /* 0x99100000100e7fae */ /* 0x0003e20009921850 */
[----:B------:R-:W-:-:S03]  /*17250*/  IMAD.WIDE R250, R4, 0x4, R154 ;  /* 0x0000000404fa7825 */ /* 0x000fc600078e029a */
        /* <DEDUP_REMOVED lines=9> */
[----:B------:R1:W-:Y:S04]  /*172f0*/  LDGSTS.E [R14+-0x65f00], desc[UR16][R250.64], P3 ;  /* 0x9a100000fa0e7fae */ /* 0x0003e80009921850 */
[----:B------:R-:W-:Y:S01]  /*17300*/  STL.64 [R1+0x650], R20 ;  /* 0x0006501401007387 */ /* 0x000fe20000100a00 */
[----:B--2---:R-:W-:-:S03]  /*17310*/  IMAD.WIDE R16, R4, 0x4, R160 ;  /* 0x0000000404107825 */ /* 0x004fc600078e02a0 */
[----:B------:R-:W-:Y:S01]  /*17320*/  LDGSTS.E [R9+-0x65b00], desc[UR16][R20.64], P3 ;  /* 0x9a50000014097fae */ /* 0x000fe20009921850 */
[----:B-1----:R-:W-:-:S03]  /*17330*/  IMAD.WIDE R14, R4, 0x4, R162 ;  /* 0x00000004040e7825 */ /* 0x002fc600078e02a2 */
[----:B------:R1:W-:Y:S04]  /*17340*/  STL.64 [R1+0x670], R18 ;  /* 0x0006701201007387 */ /* 0x0003e80000100a00 */
[----:B------:R1:W-:Y:S01]  /*17350*/  LDGSTS.E [R8+-0x65700], desc[UR16][R18.64], P3 ;  /* 0x9a90000012087fae */ /* 0x0003e20009921850 */
[----:B------:R-:W-:-:S03]  /*17360*/  IADD3 R5, R5, 0x100000, RZ ;  /* 0x0010000005057810 */ /* 0x000fc60007ffe0ff */
[----:B------:R2:W-:Y:S04]  /*17370*/  STL.64 [R1+0x690], R16 ;  /* 0x0006901001007387 */ /* 0x0005e80000100a00 */
[----:B------:R2:W-:Y:S01]  /*17380*/  LDGSTS.E [R6+-0x65300], desc[UR16][R16.64], P3 ;  /* 0x9ad0000010067fae */ /* 0x0005e20009921850 */
[----:B-1----:R-:W-:-:S03]  /*17390*/  IMAD.WIDE R18, R4, 0x4, R164 ;  /* 0x0000000404127825 */ /* 0x002fc600078e02a4 */
[----:B------:R1:W-:Y:S04]  /*173a0*/  STL.64 [R1+0x6a8], R14 ;  /* 0x0006a80e01007387 */ /* 0x0003e80000100a00 */
[----:B------:R1:W-:Y:S01]  /*173b0*/  LDGSTS.E [R9+-0x64f00], desc[UR16][R14.64], P3 ;  /* 0x9b1000000e097fae */ /* 0x0003e20009921850 */
[----:B--2---:R-:W-:-:S03]  /*173c0*/  IMAD.WIDE R16, R4, 0x4, R166 ;  /* 0x0000000404107825 */ /* 0x004fc600078e02a6 */
[----:B------:R-:W-:Y:S04]  /*173d0*/  STL.64 [R1+0x6c0], R18 ;  /* 0x0006c01201007387 */ /* 0x000fe80000100a00 */
[----:B------:R2:W-:Y:S01]  /*173e0*/  LDGSTS.E [R8+-0x64b00], desc[UR16][R18.64], P3 ;  /* 0x9b50000012087fae */ /* 0x0005e20009921850 */
[----:B-1----:R-:W-:-:S03]  /*173f0*/  IMAD.WIDE R14, R4, 0x4, R168 ;  /* 0x00000004040e7825 */ /* 0x002fc600078e02a8 */
[----:B------:R1:W-:Y:S01]  /*17400*/  STL.64 [R1+0x6d0], R16 ;  /* 0x0006d01001007387 */ /* 0x0003e20000100a00 */
[----:B------:R-:W-:-:S03]  /*17410*/  VIADD R9, R3, 0x100000 ;  /* 0x0010000003097836 */ /* 0x000fc60000000000 */
[----:B------:R1:W-:Y:S01]  /*17420*/  LDGSTS.E [R6+-0x64700], desc[UR16][R16.64], P3 ;  /* 0x9b90000010067fae */ /* 0x0003e20009921850 */
[----:B--2---:R-:W-:-:S03]  /*17430*/  VIADD R8, R3, 0x100000 ;  /* 0x0010000003087836 */ /* 0x004fc60000000000 */
[----:B------:R2:W-:Y:S04]  /*17440*/  STL.64 [R1+0x6e0], R14 ;  /* 0x0006e00e01007387 */ /* 0x0005e80000100a00 */
[----:B------:R2:W-:Y:S01]  /*17450*/  LDGSTS.E [R5+-0x64300], desc[UR16][R14.64], P3 ;  /* 0x9bd000000e057fae */ /* 0x0005e20009921850 */
[----:B-1----:R-:W-:Y:S01]  /*17460*/  IMAD.WIDE R16, R4, 0x4, R170 ;  /* 0x0000000404107825 */ /* 0x002fe200078e02aa */
[----:B------:R-:W-:-:S03]  /*17470*/  IADD3 R6, R3, 0x100000, RZ ;  /* 0x0010000003067810 */ /* 0x000fc60007ffe0ff */
[C---:B------:R-:W-:Y:S01]  /*17480*/  IMAD.WIDE R242, R4.reuse, 0x4, R174 ;  /* 0x0000000404f27825 */ /* 0x040fe200078e02ae */
[----:B------:R1:W-:Y:S03]  /*17490*/  STL.64 [R1+0x460], R16 ;  /* 0x0004601001007387 */ /* 0x0003e60000100a00 */
[C---:B--2---:R-:W-:Y:S01]  /*174a0*/  IMAD.WIDE R14, R4.reuse, 0x4, R172 ;  /* 0x00000004040e7825 */ /* 0x044fe200078e02ac */
[----:B------:R1:W-:Y:S03]  /*174b0*/  LDGSTS.E [R9+-0x67e00], desc[UR16][R16.64], P3 ;  /* 0x9820000010097fae */ /* 0x0003e60009921850 */
[----:B------:R-:W-:Y:S01]  /*174c0*/  VIADD R5, R3, 0x100000 ;  /* 0x0010000003057836 */ /* 0x000fe20000000000 */
[----:B------:R2:W-:Y:S04]  /*174d0*/  STL.64 [R1+0x480], R14 ;  /* 0x0004800e01007387 */ /* 0x0005e80000100a00 */
[----:B------:R2:W-:Y:S01]  /*174e0*/  LDGSTS.E [R8+-0x67a00], desc[UR16][R14.64], P3 ;  /* 0x986000000e087fae */ /* 0x0005e20009921850 */
[----:B-1----:R-:W-:-:S03]  /*174f0*/  IMAD.WIDE R16, R4, 0x4, R176 ;  /* 0x0000000404107825 */ /* 0x002fc600078e02b0 */
[----:B------:R-:W-:Y:S01]  /*17500*/  LDGSTS.E [R6+-0x67600], desc[UR16][R242.64], P3 ;  /* 0x98a00000f2067fae */ /* 0x000fe20009921850 */
[----:B------:R-:W-:-:S03]  /*17510*/  IMAD.WIDE R18, R4, 0x4, R180 ;  /* 0x0000000404127825 */ /* 0x000fc600078e02b4 */
[----:B------:R1:W-:Y:S01]  /*17520*/  STL.64 [R1+0x4c0], R16 ;  /* 0x0004c01001007387 */ /* 0x0003e20000100a00 */
[----:B--2---:R-:W-:-:S03]  /*17530*/  IMAD.WIDE R14, R4, 0x4, R178 ;  /* 0x00000004040e7825 */ /* 0x004fc600078e02b2 */
[----:B------:R1:W-:Y:S04]  /*17540*/  LDGSTS.E [R5+-0x67200], desc[UR16][R16.64], P3 ;  /* 0x98e0000010057fae */ /* 0x0003e80009921850 */
[----:B------:R2:W-:Y:S01]  /*17550*/  STL.64 [R1+0x4e0], R14 ;  /* 0x0004e00e01007387 */ /* 0x0005e20000100a00 */
[----:B------:R-:W-:-:S03]  /*17560*/  IMAD.WIDE R22, R4, 0x4, R186 ;  /* 0x0000000404167825 */ /* 0x000fc600078e02ba */
        /* <DEDUP_REMOVED lines=11> */
[----:B------:R-:W-:Y:S04]  /*17620*/  LDGSTS.E [R9+-0x65e00], desc[UR16][R22.64], P3 ;  /* 0x9a20000016097fae */ /* 0x000fe80009921850 */
[----:B------:R-:W-:Y:S01]  /*17630*/  LDGSTS.E [R8+-0x65a00], desc[UR16][R18.64], P3 ;  /* 0x9a60000012087fae */ /* 0x000fe20009921850 */
[----:B-1----:R-:W-:-:S03]  /*17640*/  IMAD.WIDE R14, R4, 0x4, R192 ;  /* 0x00000004040e7825 */ /* 0x002fc600078e02c0 */
[----:B------:R1:W-:Y:S04]  /*17650*/  STL.64 [R1+0x628], R16 ;  /* 0x0006281001007387 */ /* 0x0003e80000100a00 */
[----:B------:R1:W-:Y:S01]  /*17660*/  LDGSTS.E [R6+-0x65600], desc[UR16][R16.64], P3 ;  /* 0x9aa0000010067fae */ /* 0x0003e20009921850 */
[----:B------:R-:W-:-:S03]  /*17670*/  IMAD.WIDE R20, R4, 0x4, R196 ;  /* 0x0000000404147825 */ /* 0x000fc600078e02c4 */
[----:B------:R2:W-:Y:S04]  /*17680*/  STL.64 [R1+0x648], R14 ;  /* 0x0006480e01007387 */ /* 0x0005e80000100a00 */
[----:B------:R2:W-:Y:S01]  /*17690*/  LDGSTS.E [R5+-0x65200], desc[UR16][R14.64], P3 ;  /* 0x9ae000000e057fae */ /* 0x0005e20009921850 */
[----:B-1----:R-:W-:-:S05]  /*176a0*/  IMAD.WIDE R16, R4, 0x4, R194 ;  /* 0x0000000404107825 */ /* 0x002fca00078e02c2 */
[----:B------:R1:W-:Y:S01]  /*176b0*/  STL.64 [R1+0x668], R16 ;  /* 0x0006681001007387 */ /* 0x0003e20000100a00 */
[----:B--2---:R-:W-:-:S03]  /*176c0*/  IMAD.WIDE R14, R4, 0x4, R198 ;  /* 0x00000004040e7825 */ /* 0x004fc600078e02c6 */
[----:B------:R1:W-:Y:S01]  /*176d0*/  LDGSTS.E [R8+-0x64e00], desc[UR16][R16.64], P3 ;  /* 0x9b20000010087fae */ /* 0x0003e20009921850 */
[----:B------:R-:W-:-:S03]  /*176e0*/  VIADD R3, R3, 0x100000 ;  /* 0x0010000003037836 */ /* 0x000fc60000000000 */
[----:B------:R2:W-:Y:S01]  /*176f0*/  STL.64 [R1+0x688], R20 ;  /* 0x0006881401007387 */ /* 0x0005e20000100a00 */
[----:B------:R-:W-:-:S03]  /*17700*/  IMAD.WIDE R24, R4, 0x4, R204 ;  /* 0x0000000404187825 */ /* 0x000fc600078e02cc */
[----:B------:R3:W-:Y:S01]  /*17710*/  LDGSTS.E [R6+-0x64a00], desc[UR16][R20.64], P3 ;  /* 0x9b60000014067fae */ /* 0x0007e20009921850 */
[----:B-1----:R-:W-:-:S03]  /*17720*/  IMAD.WIDE R16, R4, 0x4, R200 ;  /* 0x0000000404107825 */ /* 0x002fc600078e02c8 */
[----:B------:R1:W-:Y:S01]  /*17730*/  STL.64 [R1+0x6a0], R14 ;  /* 0x0006a00e01007387 */ /* 0x0003e20000100a00 */
[----:B------:R-:W-:-:S03]  /*17740*/  IMAD.WIDE R8, R4, 0x4, R202 ;  /* 0x0000000404087825 */ /* 0x000fc600078e02ca */
[----:B------:R1:W-:Y:S01]  /*17750*/  LDGSTS.E [R5+-0x64600], desc[UR16][R14.64], P3 ;  /* 0x9ba000000e057fae */ /* 0x0003e20009921850 */
[----:B---3--:R-:W-:-:S03]  /*17760*/  VIADD R6, R0, 0x100000 ;  /* 0x0010000000067836 */ /* 0x008fc60000000000 */
[----:B------:R3:W-:Y:S01]  /*17770*/  LDGSTS.E [R3+-0x64200], desc[UR16][R16.64], P3 ;  /* 0x9be0000010037fae */ /* 0x0007e20009921850 */
[----:B--2---:R-:W-:Y:S01]  /*17780*/  IMAD.WIDE R20, R4, 0x4, R206 ;  /* 0x0000000404147825 */ /* 0x004fe200078e02ce */
[----:B-1----:R-:W-:-:S03]  /*17790*/  IADD3 R14, R0, 0x100000, RZ ;  /* 0x00100000000e7810 */ /* 0x002fc60007ffe0ff */
[C---:B------:R-:W-:Y:S01]  /*177a0*/  VIADD R5, R0.reuse, 0x100000 ;  /* 0x0010000000057836 */ /* 0x040fe20000000000 */
[----:B------:R1:W-:Y:S01]  /*177b0*/  STL.64 [R1+0x6b8], R16 ;  /* 0x0006b81001007387 */ /* 0x0003e20000100a00 */
[----:B---3--:R-:W-:-:S03]  /*177c0*/  IADD3 R3, R0, 0x100000, RZ ;  /* 0x0010000000037810 */ /* 0x008fc60007ffe0ff */
[----:B------:R-:W-:Y:S04]  /*177d0*/  LDGSTS.E [R14+-0x67d00], desc[UR16][R8.64], P3 ;  /* 0x98300000080e7fae */ /* 0x000fe80009921850 */
[----:B------:R2:W-:Y:S01]  /*177e0*/  STL.64 [R1+0x488], R24 ;  /* 0x0004881801007387 */ /* 0x0005e20000100a00 */
[----:B-1----:R-:W-:-:S03]  /*177f0*/  IMAD.WIDE R16, R4, 0x4, R208 ;  /* 0x0000000404107825 */ /* 0x002fc600078e02d0 */
[----:B------:R2:W-:Y:S04]  /*17800*/  LDGSTS.E [R6+-0x67900], desc[UR16][R24.64], P3 ;  /* 0x9870000018067fae */ /* 0x0005e80009921850 */
        /* <DEDUP_REMOVED lines=12> */
[----:B------:R-:W-:Y:S01]  /*178d0*/  LDGSTS.E [R5+-0x66500], desc[UR16][R16.64], P3 ;  /* 0x99b0000010057fae */ /* 0x000fe20009921850 */
[----:B------:R-:W-:-:S03]  /*178e0*/  IMAD.WIDE R216, R4, 0x4, R220 ;  /* 0x0000000404d87825 */ /* 0x000fc600078e02dc */
[----:B------:R1:W-:Y:S01]  /*178f0*/  STL.64 [R1+0x548], R24 ;  /* 0x0005481801007387 */ /* 0x0003e20000100a00 */
[----:B--2---:R-:W-:-:S03]  /*17900*/  IMAD.WIDE R20, R4, 0x4, R218 ;  /* 0x0000000404147825 */ /* 0x004fc600078e02da */
[----:B------:R1:W-:Y:S01]  /*17910*/  LDGSTS.E [R3+-0x66100], desc[UR16][R24.64], P3 ;  /* 0x99f0000018037fae */ /* 0x0003e20009921850 */
[----:B------:R-:W-:-:S03]  /*17920*/  IMAD.WIDE R26, R4, 0x4, R222 ;  /* 0x00000004041a7825 */ /* 0x000fc600078e02de */
[----:B------:R2:W-:Y:S04]  /*17930*/  LDGSTS.E [R14+-0x65d00], desc[UR16][R20.64], P3 ;  /* 0x9a300000140e7fae */ /* 0x0005e80009921850 */
[----:B------:R-:W-:Y:S01]  /*17940*/  LDGSTS.E [R6+-0x65900], desc[UR16][R216.64], P3 ;  /* 0x9a700000d8067fae */ /* 0x000fe20009921850 */
[----:B-1----:R-:W-:-:S03]  /*17950*/  IMAD.WIDE R24, R4, 0x4, R224 ;  /* 0x0000000404187825 */ /* 0x002fc600078e02e0 */
[----:B------:R1:W-:Y:S01]  /*17960*/  STL.64 [R1+0x5e0], R26 ;  /* 0x0005e01a01007387 */ /* 0x0003e20000100a00 */
[----:B--2---:R-:W-:-:S03]  /*17970*/  IMAD.WIDE R14, R4, 0x4, R226 ;  /* 0x00000004040e7825 */ /* 0x004fc600078e02e2 */
[----:B------:R1:W-:Y:S04]  /*17980*/  LDGSTS.E [R5+-0x65500], desc[UR16][R26.64], P3 ;  /* 0x9ab000001a057fae */ /* 0x0003e80009921850 */
[----:B------:R2:W-:Y:S04]  /*17990*/  STL.64 [R1+0x600], R24 ;  /* 0x0006001801007387 */ /* 0x0005e80000100a00 */
[----:B------:R2:W-:Y:S01]  /*179a0*/  LDGSTS.E [R3+-0x65100], desc[UR16][R24.64], P3 ;  /* 0x9af0000018037fae */ /* 0x0005e20009921850 */
[----:B-1----:R-:W-:-:S03]  /*179b0*/  IMAD.WIDE R26, R4, 0x4, R228 ;  /* 0x00000004041a7825 */ /* 0x002fc600078e02e4 */
[----:B------:R1:W-:Y:S04]  /*179c0*/  STL.64 [R1+0x620], R14 ;  /* 0x0006200e01007387 */ /* 0x0003e80000100a00 */
[----:B------:R1:W-:Y:S01]  /*179d0*/  LDGSTS.E [R6+-0x64d00], desc[UR16][R14.64], P3 ;  /* 0x9b3000000e067fae */ /* 0x0003e20009921850 */
[----:B--2---:R-:W-:-:S03]  /*179e0*/  IMAD.WIDE R24, R4, 0x4, R230 ;  /* 0x0000000404187825 */ /* 0x004fc600078e02e6 */
[----:B------:R-:W-:Y:S04]  /*179f0*/  STL.64 [R1+0x640], R26 ;  /* 0x0006401a01007387 */ /* 0x000fe80000100a00 */
[----:B------:R-:W-:Y:S01]  /*17a00*/  STL.64 [R1+0x660], R24 ;  /* 0x0006601801007387 */ /* 0x000fe20000100a00 */
[----:B-1----:R-:W-:-:S03]  /*17a10*/  IMAD.WIDE R14, R4, 0x4, R232 ;  /* 0x00000004040e7825 */ /* 0x002fc600078e02e8 */
[----:B------:R-:W-:Y:S04]  /*17a20*/  STL [R1], RZ ;  /* 0x000000ff01007387 */ /* 0x000fe80000100800 */
[----:B------:R1:W-:Y:S04]  /*17a30*/  STL.64 [R1+0x680], R14 ;  /* 0x0006800e01007387 */ /* 0x0003e80000100a00 */
[----:B------:R2:W-:Y:S04]  /*17a40*/  STL [R1+0x4], RZ ;  /* 0x000004ff01007387 */ /* 0x0005e80000100800 */
        /* <DEDUP_REMOVED lines=51> */
[----:B------:R2:W-:Y:S01]  /*17d80*/  STL [R1+0xd4], RZ ;  /* 0x0000d4ff01007387 */ /* 0x0005e20000100800 */
[----:B------:R-:W-:-:S03]  /*17d90*/  VIADD R0, R0, 0x100000 ;  /* 0x0010000000007836 */ /* 0x000fc60000000000 */
[----:B------:R2:W-:Y:S04]  /*17da0*/  STL [R1+0xd8], RZ ;  /* 0x0000d8ff01007387 */ /* 0x0005e80000100800 */
[----:B------:R2:W-:Y:S04]  /*17db0*/  STL [R1+0xdc], RZ ;  /* 0x0000dcff01007387 */ /* 0x0005e80000100800 */
[----:B------:R2:W-:Y:S04]  /*17dc0*/  STL [R1+0xe0], RZ ;  /* 0x0000e0ff01007387 */ /* 0x0005e80000100800 */
[----:B------:R2:W-:Y:S04]  /*17dd0*/  STL [R1+0xe4], RZ ;  /* 0x0000e4ff01007387 */ /* 0x0005e80000100800 */
[----:B------:R2:W-:Y:S04]  /*17de0*/  STL [R1+0xe8], RZ ;  /* 0x0000e8ff01007387 */ /* 0x0005e80000100800 */
[----:B------:R2:W-:Y:S04]  /*17df0*/  STL [R1+0xec], RZ ;  /* 0x0000ecff01007387 */ /* 0x0005e80000100800 */
[----:B------:R-:W-:Y:S04]  /*17e00*/  LDGSTS.E [R5+-0x64900], desc[UR16][R26.64], P3 ;  /* 0x9b7000001a057fae */ /* 0x000fe80009921850 */
[----:B------:R2:W-:Y:S04]  /*17e10*/  STL [R1+0xf0], RZ ;  /* 0x0000f0ff01007387 */ /* 0x0005e80000100800 */
[----:B------:R-:W-:Y:S04]  /*17e20*/  LDGSTS.E [R3+-0x64500], desc[UR16][R24.64], P3 ;  /* 0x9bb0000018037fae */ /* 0x000fe80009921850 */
[----:B------:R2:W-:Y:S04]  /*17e30*/  STL [R1+0xf4], RZ ;  /* 0x0000f4ff01007387 */ /* 0x0005e80000100800 */
[----:B------:R1:W-:Y:S04]  /*17e40*/  LDGSTS.E [R0+-0x64100], desc[UR16][R14.64], P3 ;  /* 0x9bf000000e007fae */ /* 0x0003e80009921850 */
[----:B------:R2:W-:Y:S04]  /*17e50*/  STL [R1+0xf8], RZ ;  /* 0x0000f8ff01007387 */ /* 0x0005e80000100800 */
[----:B------:R2:W-:Y:S01]  /*17e60*/  STL [R1+0xfc], RZ ;  /* 0x0000fcff01007387 */ /* 0x0005e20000100800 */
[----:B-1----:R-:W-:-:S03]  /*17e70*/  IMAD.MOV.U32 R14, RZ, RZ, R7 ;  /* 0x000000ffff0e7224 */ /* 0x002fc600078e0007 */
[----:B------:R-:W0:Y:S04]  /*17e80*/  LDGDEPBAR ;  /* 0x00000000000079af */ /* 0x000e280000000000 */
[----:B------:R2:W5:Y:S01]  /*17e90*/  LDL.LU R7, [R1+0x70c] ;  /* 0x00070c0001077983 */ /* 0x0005620000300800 */
[----:B------:R-:W-:Y:S02]  /*17ea0*/  ISETP.GE.AND P0, PT, R14, 0x40, PT ;  /* 0x000000400e00780c */ /* 0x000fe40003f06270 */
[----:B------:R-:W-:Y:S02]  /*17eb0*/  CS2R R152, SRZ ;  /* 0x0000000000987805 */ /* 0x000fe4000001ff00 */
[----:B------:R-:W-:Y:S02]  /*17ec0*/  CS2R R154, SRZ ;  /* 0x00000000009a7805 */ /* 0x000fe4000001ff00 */
[----:B------:R-:W-:-:S02]  /*17ed0*/  CS2R R156, SRZ ;  /* 0x00000000009c7805 */ /* 0x000fc4000001ff00 */
[----:B------:R-:W-:Y:S02]  /*17ee0*/  CS2R R158, SRZ ;  /* 0x00000000009e7805 */ /* 0x000fe4000001ff00 */
[----:B------:R-:W-:Y:S02]  /*17ef0*/  CS2R R160, SRZ ;  /* 0x0000000000a07805 */ /* 0x000fe4000001ff00 */
[----:B------:R-:W-:Y:S02]  /*17f00*/  CS2R R162, SRZ ;  /* 0x0000000000a27805 */ /* 0x000fe4000001ff00 */
        /* <DEDUP_REMOVED lines=89> */
[----:B------:R-:W-:Y:S01]  /*184a0*/  CS2R R86, SRZ ;  /* 0x0000000000567805 */ /* 0x000fe2000001ff00 */
[----:B--2---:R-:W-:Y:S06]  /*184b0*/  @!P0 BRA `(.L_x_0) ;  /* 0x000000d000748947 */ /* 0x004fec0003800000 */
[----:B------:R-:W2:Y:S04]  /*184c0*/  LDL.LU.64 R228, [R1+0x460] ;  /* 0x0004600001e47983 */ /* 0x000ea80000300a00 */
        /* <DEDUP_REMOVED lines=13> */
[----:B--2---:R-:W-:Y:S01]  /*185a0*/  IMAD.MOV.U32 R60, RZ, RZ, R228 ;  /* 0x000000ffff3c7224 */ /* 0x004fe200078e00e4 */
[----:B---3--:R-:W-:Y:S01]  /*185b0*/  MOV R228, R218 ;  /* 0x000000da00e47202 */ /* 0x008fe20000000f00 */
[----:B------:R-:W-:-:S02]  /*185c0*/  IMAD.MOV.U32 R76, RZ, RZ, R16 ;  /* 0x000000ffff4c7224 */ /* 0x000fc400078e0010 */
[----:B------:R-:W-:Y:S02]  /*185d0*/  IMAD.MOV.U32 R77, RZ, RZ, R17 ;  /* 0x000000ffff4d7224 */ /* 0x000fe400078e0011 */
[----:B------:R-:W-:Y:S02]  /*185e0*/  IMAD.MOV.U32 R61, RZ, RZ, R229 ;  /* 0x000000ffff3d7224 */ /* 0x000fe400078e00e5 */
[----:B------:R-:W-:Y:S01]  /*185f0*/  IMAD.MOV.U32 R81, RZ, RZ, R23 ;  /* 0x000000ffff517224 */ /* 0x000fe200078e0017 */
[----:B----4-:R-:W-:Y:S01]  /*18600*/  MOV R56, R82 ;  /* 0x0000005200387202 */ /* 0x010fe20000000f00 */
[----:B------:R-:W-:Y:S02]  /*18610*/  IMAD.MOV.U32 R48, RZ, RZ, R226 ;  /* 0x000000ffff307224 */ /* 0x000fe400078e00e2 */
[----:B------:R-:W-:Y:S01]  /*18620*/  IMAD.MOV.U32 R57, RZ, RZ, R83 ;  /* 0x000000ffff397224 */ /* 0x000fe200078e0053 */
[----:B------:R-:W-:Y:S01]  /*18630*/  MOV R71, R85 ;  /* 0x0000005500477202 */ /* 0x000fe20000000f00 */
[----:B------:R-:W-:-:S02]  /*18640*/  IMAD.MOV.U32 R70, RZ, RZ, R84 ;  /* 0x000000ffff467224 */ /* 0x000fc400078e0054 */
[----:B------:R-:W-:Y:S02]  /*18650*/  IMAD.MOV.U32 R72, RZ, RZ, R86 ;  /* 0x000000ffff487224 */ /* 0x000fe400078e0056 */
[----:B------:R-:W-:Y:S01]  /*18660*/  IMAD.MOV.U32 R73, RZ, RZ, R87 ;  /* 0x000000ffff497224 */ /* 0x000fe200078e0057 */
[----:B------:R-:W-:Y:S02]  /*18670*/  MOV R87, R217 ;  /* 0x000000d900577202 */ /* 0x000fe40000000f00 */
[----:B------:R-:W-:Y:S01]  /*18680*/  MOV R64, R72 ;  /* 0x0000004800407202 */ /* 0x000fe20000000f00 */
[----:B------:R-:W-:Y:S01]  /*18690*/  IMAD.MOV.U32 R65, RZ, RZ, R73 ;  /* 0x000000ffff417224 */ /* 0x000fe200078e0049 */
[----:B------:R-:W-:Y:S01]  /*186a0*/  MOV R78, R224 ;  /* 0x000000e0004e7202 */ /* 0x000fe20000000f00 */
[----:B------:R-:W-:Y:S02]  /*186b0*/  IMAD.MOV.U32 R79, RZ, RZ, R225 ;  /* 0x000000ffff4f7224 */ /* 0x000fe400078e00e1 */
[----:B------:R-:W2:Y:S04]  /*186c0*/  LDL.LU.64 R224, [R1+0x168] ;  /* 0x0001680001e07983 */ /* 0x000ea80000300a00 */
[----:B------:R-:W3:Y:S01]  /*186d0*/  LDL.LU.64 R54, [R1+0x1b0] ;  /* 0x0001b00001367983 */ /* 0x000ee20000300a00 */
[----:B------:R-:W-:Y:S01]  /*186e0*/  IMAD.MOV.U32 R218, RZ, RZ, R68 ;  /* 0x000000ffffda7224 */ /* 0x000fe200078e0044 */
[----:B------:R-:W-:-:S02]  /*186f0*/  MOV R217, R69 ;  /* 0x0000004500d97202 */ /* 0x000fc40000000f00 */
[----:B------:R-:W4:Y:S01]  /*18700*/  LDL.LU.64 R58, [R1+0x1b8] ;  /* 0x0001b800013a7983 */ /* 0x000f220000300a00 */
[----:B------:R-:W-:Y:S01]  /*18710*/  IMAD.MOV.U32 R68, RZ, RZ, R232 ;  /* 0x000000ffff447224 */ /* 0x000fe200078e00e8 */
[----:B------:R-:W-:Y:S02]  /*18720*/  MOV R69, R233 ;  /* 0x000000e900457202 */ /* 0x000fe40000000f00 */
[----:B------:R-:W4:Y:S04]  /*18730*/  LDL.LU.64 R62, [R1+0x2b8] ;  /* 0x0002b800013e7983 */ /* 0x000f280000300a00 */
[----:B------:R-:W4:Y:S04]  /*18740*/  LDL.LU.64 R232, [R1+0x2d8] ;  /* 0x0002d80001e87983 */ /* 0x000f280000300a00 */
[----:B------:R-:W4:Y:S04]  /*18750*/  LDL.LU.64 R72, [R1+0x2e8] ;  /* 0x0002e80001487983 */ /* 0x000f280000300a00 */
[----:B------:R-:W4:Y:S01]  /*18760*/  LDL.LU.64 R46, [R1+0x270] ;  /* 0x00027000012e7983 */ /* 0x000f220000300a00 */
[----:B------:R-:W-:-:S02]  /*18770*/  IMAD.MOV.U32 R86, RZ, RZ, R216 ;  /* 0x000000ffff567224 */ /* 0x000fc400078e00d8 */
[----:B------:R-:W-:Y:S02]  /*18780*/  IMAD.MOV.U32 R216, RZ, RZ, R66 ;  /* 0x000000ffffd87224 */ /* 0x000fe400078e0042 */
[----:B------:R-:W-:Y:S02]  /*18790*/  IMAD.MOV.U32 R66, RZ, RZ, R70 ;  /* 0x000000ffff427224 */ /* 0x000fe400078e0046 */
[----:B------:R-:W-:Y:S01]  /*187a0*/  IMAD.MOV.U32 R70, RZ, RZ, R230 ;  /* 0x000000ffff467224 */ /* 0x000fe200078e00e6 */
[----:B------:R-:W-:Y:S01]  /*187b0*/  MOV R230, R220 ;  /* 0x000000dc00e67202 */ /* 0x000fe20000000f00 */
[----:B------:R-:W-:Y:S01]  /*187c0*/  IMAD.MOV.U32 R229, RZ, RZ, R219 ;  /* 0x000000ffffe57224 */ /* 0x000fe200078e00db */
[----:B------:R-:W-:Y:S01]  /*187d0*/  MOV R23, R67 ;  /* 0x0000004300177202 */ /* 0x000fe20000000f00 */
[----:B------:R-:W-:Y:S01]  /*187e0*/  IMAD.MOV.U32 R220, RZ, RZ, R74 ;  /* 0x000000ffffdc7224 */ /* 0x000fe200078e004a */
[----:B------:R-:W-:Y:S01]  /*187f0*/  MOV R219, R75 ;  /* 0x0000004b00db7202 */ /* 0x000fe20000000f00 */
[----:B------:R-:W-:Y:S01]  /*18800*/  IMAD.MOV.U32 R74, RZ, RZ, R76 ;  /* 0x000000ffff4a7224 */ /* 0x000fe200078e004c */
[----:B------:R-:W-:Y:S01]  /*18810*/  MOV R76, R78 ;  /* 0x0000004e004c7202 */ /* 0x000fe20000000f00 */
[----:B------:R-:W-:-:S02]  /*18820*/  IMAD.MOV.U32 R67, RZ, RZ, R71 ;  /* 0x000000ffff437224 */ /* 0x000fc400078e0047 */
[----:B------:R-:W-:Y:S02]  /*18830*/  IMAD.MOV.U32 R75, RZ, RZ, R77 ;  /* 0x000000ffff4b7224 */ /* 0x000fe400078e004d */
[----:B------:R-:W-:Y:S02]  /*18840*/  IMAD.MOV.U32 R71, RZ, RZ, R231 ;  /* 0x000000ffff477224 */ /* 0x000fe400078e00e7 */
[----:B------:R-:W-:Y:S01]  /*18850*/  IMAD.MOV.U32 R77, RZ, RZ, R79 ;  /* 0x000000ffff4d7224 */ /* 0x000fe200078e004f */
[----:B------:R-:W-:Y:S01]  /*18860*/  MOV R79, R223 ;  /* 0x000000df004f7202 */ /* 0x000fe20000000f00 */
[----:B------:R-:W-:Y:S02]  /*18870*/  IMAD.MOV.U32 R78, RZ, RZ, R222 ;  /* 0x000000ffff4e7224 */ /* 0x000fe400078e00de */
[----:B------:R-:W-:Y:S02]  /*18880*/  IMAD.MOV.U32 R50, RZ, RZ, R56 ;  /* 0x000000ffff327224 */ /* 0x000fe400078e0038 */
[----:B------:R-:W-:-:S02]  /*18890*/  IMAD.MOV.U32 R49, RZ, RZ, R227 ;  /* 0x000000ffff317224 */ /* 0x000fc400078e00e3 */
[----:B------:R-:W-:Y:S02]  /*188a0*/  IMAD.MOV.U32 R56, RZ, RZ, R228 ;  /* 0x000000ffff387224 */ /* 0x000fe400078e00e4 */
[----:B------:R-:W-:Y:S01]  /*188b0*/  IMAD.MOV.U32 R80, RZ, RZ, R22 ;  /* 0x000000ffff507224 */ /* 0x000fe200078e0016 */
[----:B------:R-:W-:Y:S02]  /*188c0*/  MOV R51, R57 ;  /* 0x0000003900337202 */ /* 0x000fe40000000f00 */
[----:B------:R-:W-:Y:S01]  /*188d0*/  MOV R57, R229 ;  /* 0x000000e500397202 */ /* 0x000fe20000000f00 */
[----:B--2---:R-:W-:Y:S01]  /*188e0*/  IMAD.MOV.U32 R222, RZ, RZ, R224 ;  /* 0x000000ffffde7224 */ /* 0x004fe200078e00e0 */
[----:B---3--:R-:W-:Y:S01]  /*188f0*/  MOV R224, R54 ;  /* 0x0000003600e07202 */ /* 0x008fe20000000f00 */
[----:B------:R-:W-:Y:S02]  /*18900*/  IMAD.MOV.U32 R223, RZ, RZ, R55 ;  /* 0x000000ffffdf7224 */ /* 0x000fe400078e0037 */
[----:B------:R-:W2:Y:S01]  /*18910*/  LDL.LU.64 R54, [R1+0x300] ;  /* 0x0003000001367983 */ /* 0x000ea20000300a00 */
[----:B----4-:R-:W-:Y:S01]  /*18920*/  MOV R226, R58 ;  /* 0x0000003a00e27202 */ /* 0x010fe20000000f00 */
[----:B------:R-:W-:Y:S01]  /*18930*/  IMAD.MOV.U32 R58, RZ, RZ, R68 ;  /* 0x000000ffff3a7224 */ /* 0x000fe200078e0044 */
[----:B------:R-:W-:Y:S01]  /*18940*/  MOV R68, R230 ;  /* 0x000000e600447202 */ /* 0x000fe20000000f00 */
[----:B------:R-:W3:Y:S01]  /*18950*/  LDL.LU.64 R52, [R1+0x2d0] ;  /* 0x0002d00001347983 */ /* 0x000ee20000300a00 */
        /* <DEDUP_REMOVED lines=9> */
[----:B------:R-:W4:Y:S01]  /*189f0*/  LDL.LU.64 R70, [R1+0x250] ;  /* 0x0002500001467983 */ /* 0x000f220000300a00 */
[----:B------:R-:W-:-:S02]  /*18a00*/  IMAD.MOV.U32 R74, RZ, RZ, R76 ;  /* 0x000000ffff4a7224 */ /* 0x000fc400078e004c */
[----:B------:R-:W-:Y:S01]  /*18a10*/  IMAD.MOV.U32 R76, RZ, RZ, R78 ;  /* 0x000000ffff4c7224 */ /* 0x000fe200078e004e */
[----:B------:R-:W-:Y:S01]  /*18a20*/  MOV R78, R80 ;  /* 0x00000050004e7202 */ /* 0x000fe20000000f00 */
[----:B------:R-:W-:Y:S01]  /*18a30*/  IMAD.MOV.U32 R80, RZ, RZ, R234 ;  /* 0x000000ffff507224 */ /* 0x000fe200078e00ea */
[----:B------:R-:W-:Y:S01]  /*18a40*/  MOV R229, R233 ;  /* 0x000000e900e57202 */ /* 0x000fe20000000f00 */
[----:B------:R-:W-:Y:S01]  /*18a50*/  IMAD.MOV.U32 R234, RZ, RZ, R46 ;  /* 0x000000ffffea7224 */ /* 0x000fe200078e002e */
[----:B------:R-:W4:Y:S01]  /*18a60*/  LDL.LU.64 R40, [R1+0x268] ;  /* 0x0002680001287983 */ /* 0x000f220000300a00 */
[----:B------:R-:W-:-:S03]  /*18a70*/  IMAD.MOV.U32 R233, RZ, RZ, R47 ;  /* 0x000000ffffe97224 */ /* 0x000fc600078e002f */
[----:B------:R-:W4:Y:S04]  /*18a80*/  LDL.LU.64 R46, [R1+0x290] ;  /* 0x00029000012e7983 */ /* 0x000f280000300a00 */
[----:B------:R-:W4:Y:S01]  /*18a90*/  LDL.LU.64 R44, [R1+0x2b0] ;  /* 0x0002b000012c7983 */ /* 0x000f220000300a00 */
[----:B------:R-:W-:Y:S01]  /*18aa0*/  MOV R16, R236 ;  /* 0x000000ec00107202 */ /* 0x000fe20000000f00 */
[----:B------:R-:W-:Y:S02]  /*18ab0*/  IMAD.MOV.U32 R84, RZ, RZ, R18 ;  /* 0x000000ffff547224 */ /* 0x000fe400078e0012 */
[----:B------:R-:W-:Y:S02]  /*18ac0*/  IMAD.MOV.U32 R15, RZ, RZ, R237 ;  /* 0x000000ffff0f7224 */ /* 0x000fe400078e00ed */
[----:B------:R-:W-:Y:S01]  /*18ad0*/  IMAD.MOV.U32 R18, RZ, RZ, R240 ;  /* 0x000000ffff127224 */ /* 0x000fe200078e00f0 */
[----:B------:R-:W-:Y:S01]  /*18ae0*/  MOV R82, R20 ;  /* 0x0000001400527202 */ /* 0x000fe20000000f00 */
[----:B------:R-:W-:Y:S01]  /*18af0*/  IMAD.MOV.U32 R20, RZ, RZ, R244 ;  /* 0x000000ffff147224 */ /* 0x000fe200078e00f4 */
[----:B------:R-:W-:Y:S01]  /*18b00*/  MOV R85, R19 ;  /* 0x0000001300557202 */ /* 0x000fe20000000f00 */
[----:B------:R-:W-:Y:S01]  /*18b10*/  IMAD.MOV.U32 R19, RZ, RZ, R245 ;  /* 0x000000ffff137224 */ /* 0x000fe200078e00f5 */
[----:B------:R-:W-:-:S02]  /*18b20*/  MOV R17, R241 ;  /* 0x000000f100117202 */ /* 0x000fc40000000f00 */
[----:B--2---:R-:W-:Y:S01]  /*18b30*/  MOV R236, R54 ;  /* 0x0000003600ec7202 */ /* 0x004fe20000000f00 */
[----:B------:R-:W-:Y:S02]  /*18b40*/  IMAD.MOV.U32 R54, RZ, RZ, R238 ;  /* 0x000000ffff367224 */ /* 0x000fe400078e00ee */
[----:B---3--:R-:W-:Y:S01]  /*18b50*/  IMAD.MOV.U32 R238, RZ, RZ, R52 ;  /* 0x000000ffffee7224 */ /* 0x008fe200078e0034 */
[----:B------:R-:W-:Y:S01]  /*18b60*/  MOV R52, R66 ;  /* 0x0000004200347202 */ /* 0x000fe20000000f00 */
[----:B------:R-:W-:Y:S02]  /*18b70*/  IMAD.MOV.U32 R237, RZ, RZ, R53 ;  /* 0x000000ffffed7224 */ /* 0x000fe400078e0035 */
[----:B------:R-:W-:Y:S02]  /*18b80*/  IMAD.MOV.U32 R53, RZ, RZ, R67 ;  /* 0x000000ffff357224 */ /* 0x000fe400078e0043 */
[----:B------:R-:W2:Y:S04]  /*18b90*/  LDL.LU.64 R66, [R1+0x2c8] ;  /* 0x0002c80001427983 */ /* 0x000ea80000300a00 */
[----:B------:R-:W3:Y:S04]  /*18ba0*/  LDL.LU.64 R32, [R1+0x1a8] ;  /* 0x0001a80001207983 */ /* 0x000ee80000300a00 */
[----:B------:R-:W3:Y:S01]  /*18bb0*/  LDL.LU.64 R42, [R1+0x240] ;  /* 0x00024000012a7983 */ /* 0x000ee20000300a00 */
[----:B----4-:R-:W-:-:S02]  /*18bc0*/  IMAD.MOV.U32 R240, RZ, RZ, R70 ;  /* 0x000000fffff07224 */ /* 0x010fc400078e0046 */
[----:B------:R-:W-:Y:S01]  /*18bd0*/  IMAD.MOV.U32 R70, RZ, RZ, R72 ;  /* 0x000000ffff467224 */ /* 0x000fe200078e0048 */
[----:B------:R-:W-:Y:S01]  /*18be0*/  MOV R72, R74 ;  /* 0x0000004a00487202 */ /* 0x000fe20000000f00 */
[----:B------:R-:W-:Y:S02]  /*18bf0*/  IMAD.MOV.U32 R74, RZ, RZ, R76 ;  /* 0x000000ffff4a7224 */ /* 0x000fe400078e004c */
[----:B------:R-:W-:Y:S01]  /*18c00*/  IMAD.MOV.U32 R76, RZ, RZ, R78 ;  /* 0x000000ffff4c7224 */ /* 0x000fe200078e004e */
[----:B------:R-:W-:Y:S01]  /*18c10*/  MOV R78, R80 ;  /* 0x00000050004e7202 */ /* 0x000fe20000000f00 */
[----:B------:R-:W-:Y:S02]  /*18c20*/  IMAD.MOV.U32 R80, RZ, RZ, R242 ;  /* 0x000000ffff507224 */ /* 0x000fe400078e00f2 */
[----:B------:R-:W-:Y:S01]  /*18c30*/  IMAD.MOV.U32 R242, RZ, RZ, R40 ;  /* 0x000000fffff27224 */ /* 0x000fe200078e0028 */
[----:B------:R-:W-:Y:S01]  /*18c40*/  MOV R244, R46 ;  /* 0x0000002e00f47202 */ /* 0x000fe20000000f00 */
[----:B------:R-:W-:-:S02]  /*18c50*/  IMAD.MOV.U32 R46, RZ, RZ, R54 ;  /* 0x000000ffff2e7224 */ /* 0x000fc400078e0036 */
[----:B------:R-:W-:Y:S02]  /*18c60*/  IMAD.MOV.U32 R241, RZ, RZ, R41 ;  /* 0x000000fffff17224 */ /* 0x000fe400078e0029 */
[----:B------:R-:W-:Y:S01]  /*18c70*/  IMAD.MOV.U32 R54, RZ, RZ, R246 ;  /* 0x000000ffff367224 */ /* 0x000fe200078e00f6 */
[----:B------:R-:W4:Y:S01]  /*18c80*/  LDL.LU.64 R40, [R1+0x2f8] ;  /* 0x0002f80001287983 */ /* 0x000f220000300a00 */
[----:B------:R-:W-:Y:S01]  /*18c90*/  MOV R246, R44 ;  /* 0x0000002c00f67202 */ /* 0x000fe20000000f00 */
[----:B------:R-:W-:Y:S02]  /*18ca0*/  IMAD.MOV.U32 R245, RZ, RZ, R45 ;  /* 0x000000fffff57224 */ /* 0x000fe400078e002d */
[----:B------:R-:W4:Y:S01]  /*18cb0*/  LDL.LU.64 R44, [R1+0x2a8] ;  /* 0x0002a800012c7983 */ /* 0x000f220000300a00 */
[----:B------:R-:W-:Y:S02]  /*18cc0*/  IMAD.MOV.U32 R231, RZ, RZ, R221 ;  /* 0x000000ffffe77224 */ /* 0x000fe400078e00dd */
[----:B------:R-:W-:Y:S01]  /*18cd0*/  IMAD.MOV.U32 R221, RZ, RZ, R225 ;  /* 0x000000ffffdd7224 */ /* 0x000fe200078e00e1 */
[----:B------:R-:W4:Y:S01]  /*18ce0*/  LDL.LU.64 R36, [R1+0x188] ;  /* 0x0001880001247983 */ /* 0x000f220000300a00 */
[----:B------:R-:W-:Y:S01]  /*18cf0*/  IMAD.MOV.U32 R225, RZ, RZ, R59 ;  /* 0x000000ffffe17224 */ /* 0x000fe200078e003b */
[----:B------:R-:W-:Y:S01]  /*18d00*/  MOV R59, R69 ;  /* 0x00000045003b7202 */ /* 0x000fe20000000f00 */
[----:B------:R-:W-:-:S02]  /*18d10*/  IMAD.MOV.U32 R69, RZ, RZ, R231 ;  /* 0x000000ffff457224 */ /* 0x000fc400078e00e7 */
[----:B------:R-:W-:Y:S02]  /*18d20*/  IMAD.MOV.U32 R231, RZ, RZ, R73 ;  /* 0x000000ffffe77224 */ /* 0x000fe400078e0049 */
[----:B------:R-:W-:Y:S01]  /*18d30*/  IMAD.MOV.U32 R73, RZ, RZ, R75 ;  /* 0x000000ffff497224 */ /* 0x000fe200078e004b */
[----:B------:R-:W-:Y:S01]  /*18d40*/  MOV R75, R77 ;  /* 0x0000004d004b7202 */ /* 0x000fe20000000f00 */
[----:B------:R-:W-:Y:S02]  /*18d50*/  IMAD.MOV.U32 R77, RZ, RZ, R79 ;  /* 0x000000ffff4d7224 */ /* 0x000fe400078e004f */
[----:B------:R-:W-:Y:S01]  /*18d60*/  IMAD.MOV.U32 R79, RZ, RZ, R81 ;  /* 0x000000ffff4f7224 */ /* 0x000fe200078e0051 */
[----:B------:R-:W-:Y:S01]  /*18d70*/  MOV R81, R235 ;  /* 0x000000eb00517202 */ /* 0x000fe20000000f00 */
[----:B------:R-:W-:Y:S01]  /*18d80*/  IMAD.MOV.U32 R235, RZ, RZ, R55 ;  /* 0x000000ffffeb7224 */ /* 0x000fe200078e0037 */
[----:B------:R-:W-:Y:S02]  /*18d90*/  MOV R55, R239 ;  /* 0x000000ef00377202 */ /* 0x000fe40000000f00 */
[----:B------:R-:W-:Y:S01]  /*18da0*/  MOV R239, R71 ;  /* 0x0000004700ef7202 */ /* 0x000fe20000000f00 */
[----:B------:R-:W-:-:S02]  /*18db0*/  IMAD.MOV.U32 R71, RZ, RZ, R73 ;  /* 0x000000ffff477224 */ /* 0x000fc400078e0049 */
        /* <DEDUP_REMOVED lines=8> */
[----:B------:R-:W-:Y:S02]  /*18e40*/  IMAD.MOV.U32 R55, RZ, RZ, R247 ;  /* 0x000000ffff377224 */ /* 0x000fe400078e00f7 */
[----:B------:R-:W-:-:S02]  /*18e50*/  IMAD.MOV.U32 R83, RZ, RZ, R21 ;  /* 0x000000ffff537224 */ /* 0x000fc400078e0015 */
[----:B------:R-:W-:Y:S02]  /*18e60*/  IMAD.MOV.U32 R21, RZ, RZ, R249 ;  /* 0x000000ffff157224 */ /* 0x000fe400078e00f9 */
[----:B--2---:R-:W-:Y:S02]  /*18e70*/  IMAD.MOV.U32 R248, RZ, RZ, R66 ;  /* 0x000000fffff87224 */ /* 0x004fe400078e0042 */
[----:B------:R-:W-:Y:S01]  /*18e80*/  IMAD.MOV.U32 R66, RZ, RZ, R70 ;  /* 0x000000ffff427224 */ /* 0x000fe200078e0046 */
[----:B------:R-:W-:Y:S01]  /*18e90*/  MOV R70, R72 ;  /* 0x0000004800467202 */ /* 0x000fe20000000f00 */
[----:B------:R-:W-:Y:S01]  /*18ea0*/  IMAD.MOV.U32 R72, RZ, RZ, R76 ;  /* 0x000000ffff487224 */ /* 0x000fe200078e004c */
[----:B------:R-:W-:Y:S01]  /*18eb0*/  MOV R247, R67 ;  /* 0x0000004300f77202 */ /* 0x000fe20000000f00 */
[----:B------:R-:W-:Y:S02]  /*18ec0*/  IMAD.MOV.U32 R67, RZ, RZ, R71 ;  /* 0x000000ffff437224 */ /* 0x000fe400078e0047 */
[----:B------:R-:W-:Y:S01]  /*18ed0*/  IMAD.MOV.U32 R76, RZ, RZ, R78 ;  /* 0x000000ffff4c7224 */ /* 0x000fe200078e004e */
[----:B------:R-:W-:Y:S01]  /*18ee0*/  MOV R78, R80 ;  /* 0x00000050004e7202 */ /* 0x000fe20000000f00 */
[----:B------:R-:W-:Y:S01]  /*18ef0*/  IMAD.MOV.U32 R71, RZ, RZ, R73 ;  /* 0x000000ffff477224 */ /* 0x000fe200078e0049 */
[----:B------:R-:W-:Y:S01]  /*18f00*/  MOV R73, R77 ;  /* 0x0000004d00497202 */ /* 0x000fe20000000f00 */
[----:B------:R-:W-:-:S02]  /*18f10*/  IMAD.MOV.U32 R80, RZ, RZ, R250 ;  /* 0x000000ffff507224 */ /* 0x000fc400078e00fa */
[----:B------:R-:W-:Y:S02]  /*18f20*/  IMAD.MOV.U32 R77, RZ, RZ, R79 ;  /* 0x000000ffff4d7224 */ /* 0x000fe400078e004f */
[----:B---3--:R-:W-:Y:S02]  /*18f30*/  IMAD.MOV.U32 R250, RZ, RZ, R42 ;  /* 0x000000fffffa7224 */ /* 0x008fe400078e002a */
[----:B------:R-:W-:Y:S02]  /*18f40*/  IMAD.MOV.U32 R249, RZ, RZ, R43 ;  /* 0x000000fffff97224 */ /* 0x000fe400078e002b */
[----:B------:R-:W-:Y:S01]  /*18f50*/  IMAD.MOV.U32 R79, RZ, RZ, R81 ;  /* 0x000000ffff4f7224 */ /* 0x000fe200078e0051 */
[----:B------:R-:W2:Y:S01]  /*18f60*/  LDL.LU.64 R42, [R1+0x180] ;  /* 0x00018000012a7983 */ /* 0x000ea20000300a00 */
[----:B------:R-:W-:Y:S02]  /*18f70*/  MOV R81, R251 ;  /* 0x000000fb00517202 */ /* 0x000fe40000000f00 */
[----:B----4-:R-:W-:Y:S01]  /*18f80*/  MOV R252, R40 ;  /* 0x0000002800fc7202 */ /* 0x010fe20000000f00 */
[----:B------:R-:W-:-:S02]  /*18f90*/  IMAD.MOV.U32 R251, RZ, RZ, R41 ;  /* 0x000000fffffb7224 */ /* 0x000fc400078e0029 */
[----:B------:R-:W3:Y:S01]  /*18fa0*/  LDL.LU.64 R40, [R1+0x148] ;  /* 0x0001480001287983 */ /* 0x000ee20000300a00 */
[----:B------:R-:W-:-:S03]  /*18fb0*/  IMAD.MOV.U32 R0, RZ, RZ, R45 ;  /* 0x000000ffff007224 */ /* 0x000fc600078e002d */
[----:B------:R1:W-:Y:S04]  /*18fc0*/  STL [R1+0x104], R44 ;  /* 0x0001042c01007387 */ /* 0x0003e80000100800 */
[----:B------:R4:W-:Y:S04]  /*18fd0*/  STL [R1+0x100], R0 ;  /* 0x0001000001007387 */ /* 0x0009e80000100800 */
[----:B------:R-:W-:Y:S04]  /*18fe0*/  STL [R1+0x10c], R32 ;  /* 0x00010c2001007387 */ /* 0x000fe80000100800 */
[----:B-1----:R-:W3:Y:S01]  /*18ff0*/  LDL.LU.64 R44, [R1+0x288] ;  /* 0x00028800012c7983 */ /* 0x002ee20000300a00 */
[----:B----4-:R-:W-:-:S03]  /*19000*/  MOV R0, R33 ;  /* 0x0000002100007202 */ /* 0x010fc60000000f00 */
[----:B------:R-:W4:Y:S04]  /*19010*/  LDL.LU.64 R34, [R1+0x2a0] ;  /* 0x0002a00001227983 */ /* 0x000f280000300a00 */
[----:B------:R-:W4:Y:S04]  /*19020*/  LDL.LU.64 R38, [R1+0x2f0] ;  /* 0x0002f00001267983 */ /* 0x000f280000300a00 */
[----:B------:R-:W-:Y:S04]  /*19030*/  STL [R1+0x114], R36 ;  /* 0x0001142401007387 */ /* 0x000fe80000100800 */
[----:B------:R1:W-:Y:S02]  /*19040*/  STL [R1+0x108], R0 ;  /* 0x0001080001007387 */ /* 0x0003e40000100800 */
[----:B-1----:R-:W-:-:S05]  /*19050*/  IMAD.MOV.U32 R0, RZ, RZ, R37 ;  /* 0x000000ffff007224 */ /* 0x002fca00078e0025 */
[----:B------:R2:W-:Y:S04]  /*19060*/  STL [R1+0x110], R0 ;  /* 0x0001100001007387 */ /* 0x0005e80000100800 */
[----:B------:R-:W4:Y:S04]  /*19070*/  LDL.LU.64 R36, [R1+0x138] ;  /* 0x0001380001247983 */ /* 0x000f280000300a00 */
[----:B------:R-:W4:Y:S01]  /*19080*/  LDL.LU.64 R32, [R1+0x160] ;  /* 0x0001600001207983 */ /* 0x000f220000300a00 */
[----:B--2---:R-:W-:-:S03]  /*19090*/  IMAD.MOV.U32 R0, RZ, RZ, R43 ;  /* 0x000000ffff007224 */ /* 0x004fc600078e002b */
[----:B------:R1:W-:Y:S04]  /*190a0*/  STL [R1+0x11c], R42 ;  /* 0x00011c2a01007387 */ /* 0x0003e80000100800 */
[----:B------:R2:W-:Y:S04]  /*190b0*/  STL [R1+0x118], R0 ;  /* 0x0001180001007387 */ /* 0x0005e80000100800 */
[----:B-1----:R-:W4:Y:S04]  /*190c0*/  LDL.LU.64 R42, [R1+0x158] ;  /* 0x00015800012a7983 */ /* 0x002f280000300a00 */
[----:B---3--:R1:W-:Y:S01]  /*190d0*/  STL [R1+0x124], R44 ;  /* 0x0001242c01007387 */ /* 0x0083e20000100800 */
[----:B--2---:R-:W-:-:S03]  /*190e0*/  MOV R0, R45 ;  /* 0x0000002d00007202 */ /* 0x004fc60000000f00 */
[----:B-1----:R-:W2:Y:S04]  /*190f0*/  LDL.LU.64 R44, [R1+0x150] ;  /* 0x00015000012c7983 */ /* 0x002ea80000300a00 */
[----:B------:R1:W-:Y:S04]  /*19100*/  STL [R1+0x120], R0 ;  /* 0x0001200001007387 */ /* 0x0003e80000100800 */
[----:B----4-:R-:W-:Y:S01]  /*19110*/  STL [R1+0x12c], R34 ;  /* 0x00012c2201007387 */ /* 0x010fe20000100800 */
[----:B-1----:R-:W-:-:S05]  /*19120*/  IMAD.MOV.U32 R0, RZ, RZ, R35 ;  /* 0x000000ffff007224 */ /* 0x002fca00078e0023 */
[----:B------:R1:W-:Y:S04]  /*19130*/  STL [R1+0x128], R0 ;  /* 0x0001280001007387 */ /* 0x0003e80000100800 */
[----:B------:R-:W-:Y:S01]  /*19140*/  STL [R1+0x134], R36 ;  /* 0x0001342401007387 */ /* 0x000fe20000100800 */
[----:B-1----:R-:W-:-:S03]  /*19150*/  IMAD.MOV.U32 R0, RZ, RZ, R37 ;  /* 0x000000ffff007224 */ /* 0x002fc600078e0025 */
[----:B------:R-:W-:Y:S04]  /*19160*/  STL [R1+0x13c], R38 ;  /* 0x00013c2601007387 */ /* 0x000fe80000100800 */
[----:B------:R1:W-:Y:S04]  /*19170*/  STL [R1+0x130], R0 ;  /* 0x0001300001007387 */ /* 0x0003e80000100800 */
[----:B------:R-:W-:Y:S01]  /*19180*/  STL [R1+0x144], R40 ;  /* 0x0001442801007387 */ /* 0x000fe20000100800 */
[----:B-1----:R-:W-:-:S05]  /*19190*/  MOV R0, R39 ;  /* 0x0000002700007202 */ /* 0x002fca0000000f00 */
[----:B------:R1:W-:Y:S02]  /*191a0*/  STL [R1+0x138], R0 ;  /* 0x0001380001007387 */ /* 0x0003e40000100800 */
[----:B-1----:R-:W-:Y:S02]  /*191b0*/  IMAD.MOV.U32 R0, RZ, RZ, R41 ;  /* 0x000000ffff007224 */ /* 0x002fe400078e0029 */
[----:B------:R-:W3:Y:S04]  /*191c0*/  LDL.LU.64 R40, [R1+0x170] ;  /* 0x0001700001287983 */ /* 0x000ee80000300a00 */
[----:B------:R2:W-:Y:S02]  /*191d0*/  STL [R1+0x140], R0 ;  /* 0x0001400001007387 */ /* 0x0005e40000100800 */
[----:B--2---:R-:W-:-:S02]  /*191e0*/  IMAD.MOV.U32 R0, RZ, RZ, R45 ;  /* 0x000000ffff007224 */ /* 0x004fc400078e002d */
[----:B------:R-:W-:Y:S04]  /*191f0*/  STL [R1+0x14c], R44 ;  /* 0x00014c2c01007387 */ /* 0x000fe80000100800 */
[----:B------:R1:W-:Y:S04]  /*19200*/  STL [R1+0x148], R0 ;  /* 0x0001480001007387 */ /* 0x0003e80000100800 */
[----:B------:R-:W-:Y:S04]  /*19210*/  STL [R1+0x154], R42 ;  /* 0x0001542a01007387 */ /* 0x000fe80000100800 */
[----:B------:R-:W2:Y:S01]  /*19220*/  LDL.LU.64 R34, [R1+0x280] ;  /* 0x0002800001227983 */ /* 0x000ea20000300a00 */
[----:B-1----:R-:W-:-:S03]  /*19230*/  MOV R0, R43 ;  /* 0x0000002b00007202 */ /* 0x002fc60000000f00 */
[----:B------:R-:W4:Y:S04]  /*19240*/  LDL.LU.64 R44, [R1+0x198] ;  /* 0x00019800012c7983 */ /* 0x000f280000300a00 */
[----:B------:R1:W-:Y:S04]  /*19250*/  STL [R1+0x150], R0 ;  /* 0x0001500001007387 */ /* 0x0003e80000100800 */
[----:B------:R-:W-:Y:S04]  /*19260*/  STL [R1+0x15c], R32 ;  /* 0x00015c2001007387 */ /* 0x000fe80000100800 */
[----:B------:R-:W4:Y:S01]  /*19270*/  LDL.LU.64 R36, [R1+0x178] ;  /* 0x0001780001247983 */ /* 0x000f220000300a00 */
[----:B-1----:R-:W-:-:S03]  /*19280*/  IMAD.MOV.U32 R0, RZ, RZ, R33 ;  /* 0x000000ffff007224 */ /* 0x002fc600078e0021 */
[----:B------:R-:W4:Y:S04]  /*19290*/  LDL.LU.64 R38, [R1+0x2e0] ;  /* 0x0002e00001267983 */ /* 0x000f280000300a00 */
[----:B------:R-:W4:Y:S04]  /*192a0*/  LDL.LU.64 R42, [R1+0x260] ;  /* 0x00026000012a7983 */ /* 0x000f280000300a00 */
[----:B---3--:R-:W-:Y:S04]  /*192b0*/  STL [R1+0x164], R40 ;  /* 0x0001642801007387 */ /* 0x008fe80000100800 */
[----:B------:R1:W-:Y:S02]  /*192c0*/  STL [R1+0x158], R0 ;  /* 0x0001580001007387 */ /* 0x0003e40000100800 */
[----:B-1----:R-:W-:-:S05]  /*192d0*/  IMAD.MOV.U32 R0, RZ, RZ, R41 ;  /* 0x000000ffff007224 */ /* 0x002fca00078e0029 */
[----:B------:R2:W-:Y:S04]  /*192e0*/  STL [R1+0x160], R0 ;  /* 0x0001600001007387 */ /* 0x0005e80000100800 */
[----:B------:R-:W3:Y:S01]  /*192f0*/  LDL.LU.64 R40, [R1+0x190] ;  /* 0x0001900001287983 */ /* 0x000ee20000300a00 */
[----:B--2---:R-:W-:-:S03]  /*19300*/  MOV R0, R35 ;  /* 0x0000002300007202 */ /* 0x004fc60000000f00 */
[----:B------:R-:W-:Y:S04]  /*19310*/  STL [R1+0x16c], R34 ;  /* 0x00016c2201007387 */ /* 0x000fe80000100800 */
[----:B------:R4:W-:Y:S04]  /*19320*/  STL [R1+0x168], R0 ;  /* 0x0001680001007387 */ /* 0x0009e80000100800 */
[----:B------:R-:W2:Y:S01]  /*19330*/  LDL.LU.64 R32, [R1+0x1a0] ;  /* 0x0001a00001207983 */ /* 0x000ea20000300a00 */
[----:B----4-:R-:W-:-:S03]  /*19340*/  IMAD.MOV.U32 R0, RZ, RZ, R37 ;  /* 0x000000ffff007224 */ /* 0x010fc600078e0025 */
[----:B------:R-:W-:Y:S04]  /*19350*/  STL [R1+0x174], R36 ;  /* 0x0001742401007387 */ /* 0x000fe80000100800 */
[----:B------:R1:W-:Y:S04]  /*19360*/  STL [R1+0x170], R0 ;  /* 0x0001700001007387 */ /* 0x0003e80000100800 */
[----:B------:R-:W-:Y:S01]  /*19370*/  STL [R1+0x17c], R38 ;  /* 0x00017c2601007387 */ /* 0x000fe20000100800 */
[----:B-1----:R-:W-:-:S03]  /*19380*/  IMAD.MOV.U32 R0, RZ, RZ, R39 ;  /* 0x000000ffff007224 */ /* 0x002fc600078e0027 */
[----:B------:R-:W-:Y:S04]  /*19390*/  STL [R1+0x184], R42 ;  /* 0x0001842a01007387 */ /* 0x000fe80000100800 */
[----:B------:R1:W-:Y:S02]  /*193a0*/  STL [R1+0x178], R0 ;  /* 0x0001780001007387 */ /* 0x0003e40000100800 */
[----:B-1----:R-:W-:-:S05]  /*193b0*/  MOV R0, R43 ;  /* 0x0000002b00007202 */ /* 0x002fca0000000f00 */
[----:B------:R1:W-:Y:S04]  /*193c0*/  STL [R1+0x180], R0 ;  /* 0x0001800001007387 */ /* 0x0003e80000100800 */
[----:B------:R-:W4:Y:S04]  /*193d0*/  LDL.LU.64 R42, [R1+0x1d0] ;  /* 0x0001d000012a7983 */ /* 0x000f280000300a00 */
[----:B---3--:R3:W-:Y:S01]  /*193e0*/  STL [R1+0x18c], R40 ;  /* 0x00018c2801007387 */ /* 0x0087e20000100800 */
[----:B-1----:R-:W-:-:S03]  /*193f0*/  IMAD.MOV.U32 R0, RZ, RZ, R41 ;  /* 0x000000ffff007224 */ /* 0x002fc600078e0029 */
[----:B------:R-:W4:Y:S04]  /*19400*/  LDL.LU.64 R34, [R1+0x200] ;  /* 0x0002000001227983 */ /* 0x000f280000300a00 */
[----:B------:R1:W-:Y:S04]  /*19410*/  STL [R1+0x188], R0 ;  /* 0x0001880001007387 */ /* 0x0003e80000100800 */
[----:B---3--:R-:W3:Y:S04]  /*19420*/  LDL.LU.64 R40, [R1+0x258] ;  /* 0x0002580001287983 */ /* 0x008ee80000300a00 */
[----:B------:R1:W-:Y:S02]  /*19430*/  STL [R1+0x194], R44 ;  /* 0x0001942c01007387 */ /* 0x0003e40000100800 */
[----:B-1----:R-:W-:-:S02]  /*19440*/  IMAD.MOV.U32 R0, RZ, RZ, R45 ;  /* 0x000000ffff007224 */ /* 0x002fc400078e002d */
[----:B------:R-:W3:Y:S01]  /*19450*/  LDL.LU.64 R36, [R1+0x1c0] ;  /* 0x0001c00001247983 */ /* 0x000ee20000300a00 */
[----:B------:R-:W-:Y:S01]  /*19460*/  MOV R44, R46 ;  /* 0x0000002e002c7202 */ /* 0x000fe20000000f00 */
[----:B------:R-:W-:Y:S02]  /*19470*/  IMAD.MOV.U32 R45, RZ, RZ, R47 ;  /* 0x000000ffff2d7224 */ /* 0x000fe400078e002f */
[----:B--2---:R-:W-:Y:S04]  /*19480*/  STL [R1+0x19c], R32 ;  /* 0x00019c2001007387 */ /* 0x004fe80000100800 */
[----:B------:R1:W-:Y:S04]  /*19490*/  STL [R1+0x190], R0 ;  /* 0x0001900001007387 */ /* 0x0003e80000100800 */
[----:B------:R-:W2:Y:S04]  /*194a0*/  LDL.LU.64 R38, [R1+0x2c0] ;  /* 0x0002c00001267983 */ /* 0x000ea80000300a00 */
[----:B------:R-:W2:Y:S01]  /*194b0*/  LDL.LU.64 R46, [R1+0x1c8] ;  /* 0x0001c800012e7983 */ /* 0x000ea20000300a00 */
[----:B-1----:R-:W-:-:S05]  /*194c0*/  IMAD.MOV.U32 R0, RZ, RZ, R33 ;  /* 0x000000ffff007224 */ /* 0x002fca00078e0021 */
[----:B------:R4:W-:Y:S02]  /*194d0*/  STL [R1+0x198], R0 ;  /* 0x0001980001007387 */ /* 0x0009e40000100800 */
[----:B----4-:R-:W-:Y:S02]  /*194e0*/  MOV R0, R35 ;  /* 0x0000002300007202 */ /* 0x010fe40000000f00 */
[----:B------:R-:W-:Y:S04]  /*194f0*/  STL [R1+0x1a4], R34 ;  /* 0x0001a42201007387 */ /* 0x000fe80000100800 */
[----:B------:R1:W-:Y:S04]  /*19500*/  STL [R1+0x1a0], R0 ;  /* 0x0001a00001007387 */ /* 0x0003e80000100800 */
[----:B---3--:R3:W-:Y:S01]  /*19510*/  STL [R1+0x1ac], R40 ;  /* 0x0001ac2801007387 */ /* 0x0087e20000100800 */
[----:B-1----:R-:W-:-:S05]  /*19520*/  IMAD.MOV.U32 R0, RZ, RZ, R41 ;  /* 0x000000ffff007224 */ /* 0x002fca00078e0029 */
[----:B------:R1:W-:Y:S04]  /*19530*/  STL [R1+0x1a8], R0 ;  /* 0x0001a80001007387 */ /* 0x0003e80000100800 */
[----:B------:R-:W-:Y:S04]  /*19540*/  STL [R1+0x1b4], R36 ;  /* 0x0001b42401007387 */ /* 0x000fe80000100800 */
[----:B---3--:R-:W3:Y:S01]  /*19550*/  LDL.LU.64 R40, [R1+0x1d8] ;  /* 0x0001d80001287983 */ /* 0x008ee20000300a00 */
[----:B-1----:R-:W-:-:S05]  /*19560*/  IMAD.MOV.U32 R0, RZ, RZ, R37 ;  /* 0x000000ffff007224 */ /* 0x002fca00078e0025 */
[----:B------:R2:W-:Y:S02]  /*19570*/  STL [R1+0x1b0], R0 ;  /* 0x0001b00001007387 */ /* 0x0005e40000100800 */
[----:B--2---:R-:W-:Y:S02]  /*19580*/  MOV R0, R39 ;  /* 0x0000002700007202 */ /* 0x004fe40000000f00 */
[----:B------:R-:W-:Y:S04]  /*19590*/  STL [R1+0x1bc], R38 ;  /* 0x0001bc2601007387 */ /* 0x000fe80000100800 */
[----:B------:R1:W-:Y:S04]  /*195a0*/  STL [R1+0x1b8], R0 ;  /* 0x0001b80001007387 */ /* 0x0003e80000100800 */
[----:B------:R2:W-:Y:S04]  /*195b0*/  STL [R1+0x1c4], R46 ;  /* 0x0001c42e01007387 */ /* 0x0005e80000100800 */
[----:B------:R-:W4:Y:S01]  /*195c0*/  LDL.LU.64 R34, [R1+0x1e0] ;  /* 0x0001e00001227983 */ /* 0x000f220000300a00 */
[----:B-1----:R-:W-:-:S05]  /*195d0*/  IMAD.MOV.U32 R0, RZ, RZ, R47 ;  /* 0x000000ffff007224 */ /* 0x002fca00078e002f */
[----:B------:R1:W-:Y:S01]  /*195e0*/  STL [R1+0x1c0], R0 ;  /* 0x0001c00001007387 */ /* 0x0003e20000100800 */
[----:B--2---:R-:W-:Y:S01]  /*195f0*/  IMAD.MOV.U32 R46, RZ, RZ, R52 ;  /* 0x000000ffff2e7224 */ /* 0x004fe200078e0034 */
[----:B------:R-:W-:Y:S02]  /*19600*/  MOV R47, R53 ;  /* 0x00000035002f7202 */ /* 0x000fe40000000f00 */
[----:B------:R-:W2:Y:S04]  /*19610*/  LDL.LU.64 R52, [R1+0x1e8] ;  /* 0x0001e80001347983 */ /* 0x000ea80000300a00 */
[----:B------:R1:W-:Y:S04]  /*19620*/  STL [R1+0x1cc], R42 ;  /* 0x0001cc2a01007387 */ /* 0x0003e80000100800 */
[----:B------:R-:W2:Y:S01]  /*19630*/  LDL.LU.64 R36, [R1+0x1f0] ;  /* 0x0001f00001247983 */ /* 0x000ea20000300a00 */
[----:B-1----:R-:W-:-:S03]  /*19640*/  IMAD.MOV.U32 R0, RZ, RZ, R43 ;  /* 0x000000ffff007224 */ /* 0x002fc600078e002b */
[----:B------:R-:W2:Y:S04]  /*19650*/  LDL.LU.64 R38, [R1+0x1f8] ;  /* 0x0001f80001267983 */ /* 0x000ea80000300a00 */
[----:B------:R1:W-:Y:S04]  /*19660*/  STL [R1+0x1c8], R0 ;  /* 0x0001c80001007387 */ /* 0x0003e80000100800 */
[----:B------:R-:W2:Y:S04]  /*19670*/  LDL.LU.64 R42, [R1+0x208] ;  /* 0x00020800012a7983 */ /* 0x000ea80000300a00 */
[----:B---3--:R3:W-:Y:S01]  /*19680*/  STL [R1+0x1d4], R40 ;  /* 0x0001d42801007387 */ /* 0x0087e20000100800 */
[----:B-1----:R-:W-:-:S03]  /*19690*/  IMAD.MOV.U32 R0, RZ, RZ, R41 ;  /* 0x000000ffff007224 */ /* 0x002fc600078e0029 */
[----:B---3--:R-:W3:Y:S04]  /*196a0*/  LDL.LU.64 R40, [R1+0x298] ;  /* 0x0002980001287983 */ /* 0x008ee80000300a00 */
[----:B------:R4:W-:Y:S02]  /*196b0*/  STL [R1+0x1d0], R0 ;  /* 0x0001d00001007387 */ /* 0x0009e40000100800 */
[----:B----4-:R-:W-:Y:S02]  /*196c0*/  MOV R0, R35 ;  /* 0x0000002300007202 */ /* 0x010fe40000000f00 */
[----:B------:R-:W-:Y:S04]  /*196d0*/  STL [R1+0x1dc], R34 ;  /* 0x0001dc2201007387 */ /* 0x000fe80000100800 */
[----:B------:R1:W-:Y:S04]  /*196e0*/  STL [R1+0x1d8], R0 ;  /* 0x0001d80001007387 */ /* 0x0003e80000100800 */
[----:B--2---:R2:W-:Y:S01]  /*196f0*/  STL [R1+0x1e4], R52 ;  /* 0x0001e43401007387 */ /* 0x0045e20000100800 */
[----:B-1----:R-:W-:-:S05]  /*19700*/  IMAD.MOV.U32 R0, RZ, RZ, R53 ;  /* 0x000000ffff007224 */ /* 0x002fca00078e0035 */
[----:B------:R1:W-:Y:S04]  /*19710*/  STL [R1+0x1e0], R0 ;  /* 0x0001e00001007387 */ /* 0x0003e80000100800 */
[----:B--2---:R-:W2:Y:S01]  /*19720*/  LDL.LU.64 R52, [R1+0x218] ;  /* 0x0002180001347983 */ /* 0x004ea20000300a00 */
[----:B-1----:R-:W-:-:S03]  /*19730*/  IMAD.MOV.U32 R0, RZ, RZ, R37 ;  /* 0x000000ffff007224 */ /* 0x002fc600078e0025 */
[----:B------:R-:W-:Y:S04]  /*19740*/  STL [R1+0x1ec], R36 ;  /* 0x0001ec2401007387 */ /* 0x000fe80000100800 */
[----:B------:R-:W-:Y:S04]  /*19750*/  STL [R1+0x1f4], R38 ;  /* 0x0001f42601007387 */ /* 0x000fe80000100800 */
[----:B------:R1:W-:Y:S02]  /*19760*/  STL [R1+0x1e8], R0 ;  /* 0x0001e80001007387 */ /* 0x0003e40000100800 */
[----:B-1----:R-:W-:-:S05]  /*19770*/  MOV R0, R39 ;  /* 0x0000002700007202 */ /* 0x002fca0000000f00 */
[----:B------:R3:W-:Y:S02]  /*19780*/  STL [R1+0x1f0], R0 ;  /* 0x0001f00001007387 */ /* 0x0007e40000100800 */
[----:B---3--:R-:W-:Y:S02]  /*19790*/  IMAD.MOV.U32 R0, RZ, RZ, R41 ;  /* 0x000000ffff007224 */ /* 0x008fe400078e0029 */
[----:B------:R-:W-:Y:S04]  /*197a0*/  STL [R1+0x1fc], R40 ;  /* 0x0001fc2801007387 */ /* 0x000fe80000100800 */
[----:B------:R-:W-:Y:S04]  /*197b0*/  STL [R1+0x204], R42 ;  /* 0x0002042a01007387 */ /* 0x000fe80000100800 */
[----:B------:R1:W-:Y:S04]  /*197c0*/  STL [R1+0x1f8], R0 ;  /* 0x0001f80001007387 */ /* 0x0003e80000100800 */
[----:B------:R-:W-:Y:S01]  /*197d0*/  STL [R1+0x20c], R46 ;  /* 0x00020c2e01007387 */ /* 0x000fe20000100800 */
[----:B-1----:R-:W-:-:S05]  /*197e0*/  IMAD.MOV.U32 R0, RZ, RZ, R43 ;  /* 0x000000ffff007224 */ /* 0x002fca00078e002b */
[----:B------:R1:W-:Y:S02]  /*197f0*/  STL [R1+0x200], R0 ;  /* 0x0002000001007387 */ /* 0x0003e40000100800 */
[----:B-1----:R-:W-:-:S05]  /*19800*/  MOV R0, R47 ;  /* 0x0000002f00007202 */ /* 0x002fca0000000f00 */
[----:B------:R1:W-:Y:S04]  /*19810*/  STL [R1+0x208], R0 ;  /* 0x0002080001007387 */ /* 0x0003e80000100800 */
[----:B--2---:R2:W-:Y:S01]  /*19820*/  STL [R1+0x214], R52 ;  /* 0x0002143401007387 */ /* 0x0045e20000100800 */
[----:B-1----:R-:W-:-:S03]  /*19830*/  IMAD.MOV.U32 R0, RZ, RZ, R53 ;  /* 0x000000ffff007224 */ /* 0x002fc600078e0035 */
[----:B--2---:R-:W2:Y:S04]  /*19840*/  LDL.LU.64 R52, [R1+0x248] ;  /* 0x0002480001347983 */ /* 0x004ea80000300a00 */
[----:B------:R1:W-:Y:S04]  /*19850*/  STL [R1+0x210], R0 ;  /* 0x0002100001007387 */ /* 0x0003e80000100800 */
[----:B------:R3:W-:Y:S04]  /*19860*/  STL [R1+0x21c], R48 ;  /* 0x00021c3001007387 */ /* 0x0007e80000100800 */
[----:B------:R-:W4:Y:S01]  /*19870*/  LDL.LU.64 R46, [R1+0x400] ;  /* 0x00040000012e7983 */ /* 0x000f220000300a00 */
[----:B-1----:R-:W-:-:S05]  /*19880*/  IMAD.MOV.U32 R0, RZ, RZ, R49 ;  /* 0x000000ffff007224 */ /* 0x002fca00078e0031 */
[----:B------:R1:W-:Y:S04]  /*19890*/  STL [R1+0x218], R0 ;  /* 0x0002180001007387 */ /* 0x0003e80000100800 */
[----:B------:R1:W-:Y:S04]  /*198a0*/  STL [R1+0x224], R54 ;  /* 0x0002243601007387 */ /* 0x0003e80000100800 */
[----:B---3--:R-:W3:Y:S01]  /*198b0*/  LDL.LU.64 R48, [R1+0x320] ;  /* 0x0003200001307983 */ /* 0x008ee20000300a00 */
[----:B-1----:R-:W-:-:S05]  /*198c0*/  MOV R0, R55 ;  /* 0x0000003700007202 */ /* 0x002fca0000000f00 */
[----:B------:R1:W-:Y:S04]  /*198d0*/  STL [R1+0x220], R0 ;  /* 0x0002200001007387 */ /* 0x0003e80000100800 */
[----:B------:R1:W-:Y:S04]  /*198e0*/  STL [R1+0x22c], R56 ;  /* 0x00022c3801007387 */ /* 0x0003e80000100800 */
[----:B------:R-:W3:Y:S01]  /*198f0*/  LDL.LU.64 R54, [R1+0x520] ;  /* 0x0005200001367983 */ /* 0x000ee20000300a00 */
[----:B-1----:R-:W-:-:S05]  /*19900*/  IMAD.MOV.U32 R0, RZ, RZ, R57 ;  /* 0x000000ffff007224 */ /* 0x002fca00078e0039 */
[----:B------:R1:W-:Y:S04]  /*19910*/  STL [R1+0x228], R0 ;  /* 0x0002280001007387 */ /* 0x0003e80000100800 */
[----:B------:R-:W-:Y:S04]  /*19920*/  STL [R1+0x234], R44 ;  /* 0x0002342c01007387 */ /* 0x000fe80000100800 */
[----:B------:R-:W3:Y:S01]  /*19930*/  LDL.LU.64 R56, [R1+0x388] ;  /* 0x0003880001387983 */ /* 0x000ee20000300a00 */
[----:B-1----:R-:W-:-:S05]  /*19940*/  IMAD.MOV.U32 R0, RZ, RZ, R45 ;  /* 0x000000ffff007224 */ /* 0x002fca00078e002d */
[----:B------:R1:W-:Y:S04]  /*19950*/  STL [R1+0x230], R0 ;  /* 0x0002300001007387 */ /* 0x0003e80000100800 */
[----:B------:R1:W-:Y:S02]  /*19960*/  STL [R1+0x23c], R50 ;  /* 0x00023c3201007387 */ /* 0x0003e40000100800 */
[----:B-1----:R-:W-:Y:S02]  /*19970*/  MOV R0, R51 ;  /* 0x0000003300007202 */ /* 0x002fe40000000f00 */
[----:B------:R-:W3:Y:S04]  /*19980*/  LDL.LU.64 R50, [R1+0x580] ;  /* 0x0005800001327983 */ /* 0x000ee80000300a00 */
[----:B------:R1:W-:Y:S04]  /*19990*/  STL [R1+0x238], R0 ;  /* 0x0002380001007387 */ /* 0x0003e80000100800 */
[----:B--2---:R2:W-:Y:S01]  /*199a0*/  STL [R1+0x244], R52 ;  /* 0x0002443401007387 */ /* 0x0045e20000100800 */
[----:B-1----:R-:W-:-:S03]  /*199b0*/  IMAD.MOV.U32 R0, RZ, RZ, R53 ;  /* 0x000000ffff007224 */ /* 0x002fc600078e0035 */
[----:B--2---:R-:W2:Y:S04]  /*199c0*/  LDL.LU.64 R52, [R1+0x4f0] ;  /* 0x0004f00001347983 */ /* 0x004ea80000300a00 */
[----:B------:R1:W-:Y:S04]  /*199d0*/  STL [R1+0x240], R0 ;  /* 0x0002400001007387 */ /* 0x0003e80000100800 */
[----:B----4-:R-:W-:Y:S04]  /*199e0*/  STL [R1+0x24c], R46 ;  /* 0x00024c2e01007387 */ /* 0x010fe80000100800 */
[----:B------:R-:W4:Y:S01]  /*199f0*/  LDL.LU.64 R42, [R1+0x570] ;  /* 0x00057000012a7983 */ /* 0x000f220000300a00 */
[----:B-1----:R-:W-:-:S05]  /*19a00*/  IMAD.MOV.U32 R0, RZ, RZ, R47 ;  /* 0x000000ffff007224 */ /* 0x002fca00078e002f */
[----:B------:R1:W-:Y:S04]  /*19a10*/  STL [R1+0x248], R0 ;  /* 0x0002480001007387 */ /* 0x0003e80000100800 */
[----:B---3--:R-:W-:Y:S04]  /*19a20*/  STL [R1+0x254], R48 ;  /* 0x0002543001007387 */ /* 0x008fe80000100800 */
[----:B------:R-:W3:Y:S01]  /*19a30*/  LDL.LU.64 R40, [R1+0x5a0] ;  /* 0x0005a00001287983 */ /* 0x000ee20000300a00 */
[----:B-1----:R-:W-:-:S05]  /*19a40*/  MOV R0, R49 ;  /* 0x0000003100007202 */ /* 0x002fca0000000f00 */
[----:B------:R1:W-:Y:S04]  /*19a50*/  STL [R1+0x250], R0 ;  /* 0x0002500001007387 */ /* 0x0003e80000100800 */
[----:B------:R-:W-:Y:S01]  /*19a60*/  STL [R1+0x25c], R54 ;  /* 0x00025c3601007387 */ /* 0x000fe20000100800 */
[----:B-1----:R-:W-:-:S05]  /*19a70*/  IMAD.MOV.U32 R0, RZ, RZ, R55 ;  /* 0x000000ffff007224 */ /* 0x002fca00078e0037 */
[----:B------:R1:W-:Y:S04]  /*19a80*/  STL [R1+0x258], R0 ;  /* 0x0002580001007387 */ /* 0x0003e80000100800 */
[----:B------:R-:W4:Y:S01]  /*19a90*/  LDL.LU.64 R46, [R1+0x380] ;  /* 0x00038000012e7983 */ /* 0x000f220000300a00 */
[----:B-1----:R-:W-:-:S03]  /*19aa0*/  IMAD.MOV.U32 R0, RZ, RZ, R57 ;  /* 0x000000ffff007224 */ /* 0x002fc600078e0039 */
[----:B------:R1:W-:Y:S04]  /*19ab0*/  STL [R1+0x264], R56 ;  /* 0x0002643801007387 */ /* 0x0003e80000100800 */
[----:B------:R1:W-:Y:S04]  /*19ac0*/  STL [R1+0x260], R0 ;  /* 0x0002600001007387 */ /* 0x0003e80000100800 */
[----:B-1----:R-:W4:Y:S01]  /*19ad0*/  LDL.LU.64 R56, [R1+0x310] ;  /* 0x0003100001387983 */ /* 0x002f220000300a00 */
[----:B------:R-:W-:-:S03]  /*19ae0*/  MOV R0, R51 ;  /* 0x0000003300007202 */ /* 0x000fc60000000f00 */
[----:B------:R1:W-:Y:S04]  /*19af0*/  STL [R1+0x26c], R50 ;  /* 0x00026c3201007387 */ /* 0x0003e80000100800 */
[----:B------:R-:W4:Y:S04]  /*19b00*/  LDL.LU.64 R48, [R1+0x4d8] ;  /* 0x0004d80001307983 */ /* 0x000f280000300a00 */
[----:B------:R-:W4:Y:S04]  /*19b10*/  LDL.LU.64 R54, [R1+0x590] ;  /* 0x0005900001367983 */ /* 0x000f280000300a00 */
[----:B--2---:R-:W-:Y:S04]  /*19b20*/  STL [R1+0x274], R52 ;  /* 0x0002743401007387 */ /* 0x004fe80000100800 */
[----:B------:R2:W-:Y:S04]  /*19b30*/  STL [R1+0x268], R0 ;  /* 0x0002680001007387 */ /* 0x0005e80000100800 */
[----:B-1----:R-:W4:Y:S04]  /*19b40*/  LDL.LU.64 R50, [R1+0x348] ;  /* 0x0003480001327983 */ /* 0x002f280000300a00 */
[----:B------:R-:W4:Y:S01]  /*19b50*/  LDL.LU.64 R44, [R1+0x490] ;  /* 0x00049000012c7983 */ /* 0x000f220000300a00 */
[----:B--2---:R-:W-:-:S03]  /*19b60*/  IMAD.MOV.U32 R0, RZ, RZ, R53 ;  /* 0x000000ffff007224 */ /* 0x004fc600078e0035 */
[----:B------:R-:W2:Y:S04]  /*19b70*/  LDL.LU.64 R52, [R1+0x568] ;  /* 0x0005680001347983 */ /* 0x000ea80000300a00 */
[----:B------:R1:W-:Y:S04]  /*19b80*/  STL [R1+0x270], R0 ;  /* 0x0002700001007387 */ /* 0x0003e80000100800 */
[----:B---3--:R-:W-:Y:S01]  /*19b90*/  STL [R1+0x27c], R40 ;  /* 0x00027c2801007387 */ /* 0x008fe20000100800 */
[----:B-1----:R-:W-:-:S03]  /*19ba0*/  IMAD.MOV.U32 R0, RZ, RZ, R41 ;  /* 0x000000ffff007224 */ /* 0x002fc600078e0029 */
[----:B----4-:R-:W-:Y:S04]  /*19bb0*/  STL [R1+0x284], R42 ;  /* 0x0002842a01007387 */ /* 0x010fe80000100800 */
[----:B------:R1:W-:Y:S02]  /*19bc0*/  STL [R1+0x278], R0 ;  /* 0x0002780001007387 */ /* 0x0003e40000100800 */
[----:B-1----:R-:W-:Y:S02]  /*19bd0*/  MOV R0, R43 ;  /* 0x0000002b00007202 */ /* 0x002fe40000000f00 */
[----:B------:R-:W-:Y:S04]  /*19be0*/  STL [R1+0x28c], R46 ;  /* 0x00028c2e01007387 */ /* 0x000fe80000100800 */
[----:B------:R1:W-:Y:S02]  /*19bf0*/  STL [R1+0x280], R0 ;  /* 0x0002800001007387 */ /* 0x0003e40000100800 */
[----:B-1----:R-:W-:-:S05]  /*19c00*/  IMAD.MOV.U32 R0, RZ, RZ, R47 ;  /* 0x000000ffff007224 */ /* 0x002fca00078e002f */
[----:B------:R1:W-:Y:S04]  /*19c10*/  STL [R1+0x288], R0 ;  /* 0x0002880001007387 */ /* 0x0003e80000100800 */
[----:B------:R3:W-:Y:S01]  /*19c20*/  STL [R1+0x294], R56 ;  /* 0x0002943801007387 */ /* 0x0007e20000100800 */
[----:B-1----:R-:W-:-:S03]  /*19c30*/  IMAD.MOV.U32 R0, RZ, RZ, R57 ;  /* 0x000000ffff007224 */ /* 0x002fc600078e0039 */
[----:B---3--:R-:W3:Y:S04]  /*19c40*/  LDL.LU.64 R56, [R1+0x550] ;  /* 0x0005500001387983 */ /* 0x008ee80000300a00 */
[----:B------:R1:W-:Y:S04]  /*19c50*/  STL [R1+0x290], R0 ;  /* 0x0002900001007387 */ /* 0x0003e80000100800 */
[----:B------:R-:W-:Y:S04]  /*19c60*/  STL [R1+0x29c], R48 ;  /* 0x00029c3001007387 */ /* 0x000fe80000100800 */
[----:B------:R-:W4:Y:S01]  /*19c70*/  LDL.LU.64 R46, [R1+0x340] ;  /* 0x00034000012e7983 */ /* 0x000f220000300a00 */
[----:B-1----:R-:W-:-:S05]  /*19c80*/  MOV R0, R49 ;  /* 0x0000003100007202 */ /* 0x002fca0000000f00 */
[----:B------:R1:W-:Y:S04]  /*19c90*/  STL [R1+0x298], R0 ;  /* 0x0002980001007387 */ /* 0x0003e80000100800 */
[----:B------:R2:W-:Y:S01]  /*19ca0*/  STL [R1+0x2a4], R50 ;  /* 0x0002a43201007387 */ /* 0x0005e20000100800 */
[----:B-1----:R-:W-:-:S03]  /*19cb0*/  IMAD.MOV.U32 R0, RZ, RZ, R51 ;  /* 0x000000ffff007224 */ /* 0x002fc600078e0033 */
[----:B------:R-:W4:Y:S04]  /*19cc0*/  LDL.LU.64 R48, [R1+0x308] ;  /* 0x0003080001307983 */ /* 0x000f280000300a00 */
[----:B------:R1:W-:Y:S04]  /*19cd0*/  STL [R1+0x2a0], R0 ;  /* 0x0002a00001007387 */ /* 0x0003e80000100800 */
[----:B--2---:R2:W-:Y:S04]  /*19ce0*/  STL [R1+0x2ac], R52 ;  /* 0x0002ac3401007387 */ /* 0x0045e80000100800 */
[----:B------:R-:W4:Y:S01]  /*19cf0*/  LDL.LU.64 R50, [R1+0x470] ;  /* 0x0004700001327983 */ /* 0x000f220000300a00 */
[----:B-1----:R-:W-:-:S05]  /*19d00*/  IMAD.MOV.U32 R0, RZ, RZ, R53 ;  /* 0x000000ffff007224 */ /* 0x002fca00078e0035 */
[----:B------:R1:W-:Y:S04]  /*19d10*/  STL [R1+0x2a8], R0 ;  /* 0x0002a80001007387 */ /* 0x0003e80000100800 */
[----:B------:R-:W-:Y:S04]  /*19d20*/  STL [R1+0x2b4], R44 ;  /* 0x0002b42c01007387 */ /* 0x000fe80000100800 */
[----:B--2---:R-:W2:Y:S01]  /*19d30*/  LDL.LU.64 R52, [R1+0x338] ;  /* 0x0003380001347983 */ /* 0x004ea20000300a00 */
[----:B-1----:R-:W-:-:S05]  /*19d40*/  MOV R0, R45 ;  /* 0x0000002d00007202 */ /* 0x002fca0000000f00 */
[----:B------:R1:W-:Y:S04]  /*19d50*/  STL [R1+0x2b0], R0 ;  /* 0x0002b00001007387 */ /* 0x0003e80000100800 */
[----:B------:R1:W-:Y:S02]  /*19d60*/  STL [R1+0x2bc], R54 ;  /* 0x0002bc3601007387 */ /* 0x0003e40000100800 */
[----:B-1----:R-:W-:Y:S02]  /*19d70*/  IMAD.MOV.U32 R0, RZ, RZ, R55 ;  /* 0x000000ffff007224 */ /* 0x002fe400078e0037 */
[----:B------:R-:W2:Y:S04]  /*19d80*/  LDL.LU.64 R54, [R1+0x540] ;  /* 0x0005400001367983 */ /* 0x000ea80000300a00 */
[----:B------:R1:W-:Y:S04]  /*19d90*/  STL [R1+0x2b8], R0 ;  /* 0x0002b80001007387 */ /* 0x0003e80000100800 */
[----:B---3--:R3:W-:Y:S01]  /*19da0*/  STL [R1+0x2c4], R56 ;  /* 0x0002c43801007387 */ /* 0x0087e20000100800 */
[----:B-1----:R-:W-:-:S03]  /*19db0*/  IMAD.MOV.U32 R0, RZ, RZ, R57 ;  /* 0x000000ffff007224 */ /* 0x002fc600078e0039 */
[----:B---3--:R-:W3:Y:S04]  /*19dc0*/  LDL.LU.64 R56, [R1+0x3c0] ;  /* 0x0003c00001387983 */ /* 0x008ee80000300a00 */
[----:B------:R1:W-:Y:S04]  /*19dd0*/  STL [R1+0x2c0], R0 ;  /* 0x0002c00001007387 */ /* 0x0003e80000100800 */
[----:B----4-:R-:W-:Y:S04]  /*19de0*/  STL [R1+0x2cc], R46 ;  /* 0x0002cc2e01007387 */ /* 0x010fe80000100800 */
[----:B------:R-:W4:Y:S01]  /*19df0*/  LDL.LU.64 R42, [R1+0x518] ;  /* 0x00051800012a7983 */ /* 0x000f220000300a00 */
[----:B-1----:R-:W-:-:S05]  /*19e00*/  MOV R0, R47 ;  /* 0x0000002f00007202 */ /* 0x002fca0000000f00 */
[----:B------:R1:W-:Y:S02]  /*19e10*/  STL [R1+0x2c8], R0 ;  /* 0x0002c80001007387 */ /* 0x0003e40000100800 */
[----:B-1----:R-:W-:Y:S02]  /*19e20*/  IMAD.MOV.U32 R0, RZ, RZ, R49 ;  /* 0x000000ffff007224 */ /* 0x002fe400078e0031 */
[----:B------:R-:W-:Y:S04]  /*19e30*/  STL [R1+0x2d4], R48 ;  /* 0x0002d43001007387 */ /* 0x000fe80000100800 */
[----:B------:R-:W4:Y:S04]  /*19e40*/  LDL.LU.64 R40, [R1+0x588] ;  /* 0x0005880001287983 */ /* 0x000f280000300a00 */
[----:B------:R1:W-:Y:S04]  /*19e50*/  STL [R1+0x2d0], R0 ;  /* 0x0002d00001007387 */ /* 0x0003e80000100800 */
[----:B------:R-:W-:Y:S01]  /*19e60*/  STL [R1+0x2dc], R50 ;  /* 0x0002dc3201007387 */ /* 0x000fe20000100800 */
[----:B-1----:R-:W-:-:S05]  /*19e70*/  IMAD.MOV.U32 R0, RZ, RZ, R51 ;  /* 0x000000ffff007224 */ /* 0x002fca00078e0033 */
[----:B------:R2:W-:Y:S04]  /*19e80*/  STL [R1+0x2d8], R0 ;  /* 0x0002d80001007387 */ /* 0x0005e80000100800 */
[----:B------:R-:W4:Y:S01]  /*19e90*/  LDL.LU.64 R46, [R1+0x330] ;  /* 0x00033000012e7983 */ /* 0x000f220000300a00 */
[----:B--2---:R-:W-:-:S03]  /*19ea0*/  MOV R0, R53 ;  /* 0x0000003500007202 */ /* 0x004fc60000000f00 */
[----:B------:R-:W-:Y:S04]  /*19eb0*/  STL [R1+0x2e4], R52 ;  /* 0x0002e43401007387 */ /* 0x000fe80000100800 */
[----:B------:R1:W-:Y:S04]  /*19ec0*/  STL [R1+0x2e0], R0 ;  /* 0x0002e00001007387 */ /* 0x0003e80000100800 */
[----:B------:R-:W2:Y:S04]  /*19ed0*/  LDL.LU.64 R50, [R1+0x318] ;  /* 0x0003180001327983 */ /* 0x000ea80000300a00 */
[----:B------:R3:W-:Y:S04]  /*19ee0*/  STL [R1+0x2ec], R54 ;  /* 0x0002ec3601007387 */ /* 0x0007e80000100800 */
[----:B------:R-:W2:Y:S01]  /*19ef0*/  LDL.LU.64 R48, [R1+0x3b0] ;  /* 0x0003b00001307983 */ /* 0x000ea20000300a00 */
[----:B-1----:R-:W-:-:S03]  /*19f00*/  IMAD.MOV.U32 R0, RZ, RZ, R55 ;  /* 0x000000ffff007224 */ /* 0x002fc600078e0037 */
[----:B------:R-:W2:Y:S04]  /*19f10*/  LDL.LU.64 R52, [R1+0x578] ;  /* 0x0005780001347983 */ /* 0x000ea80000300a00 */
[----:B---3--:R-:W-:Y:S04]  /*19f20*/  STL [R1+0x2f4], R56 ;  /* 0x0002f43801007387 */ /* 0x008fe80000100800 */
[----:B------:R1:W-:Y:S04]  /*19f30*/  STL [R1+0x2e8], R0 ;  /* 0x0002e80001007387 */ /* 0x0003e80000100800 */
[----:B------:R-:W3:Y:S04]  /*19f40*/  LDL.LU.64 R54, [R1+0x328] ;  /* 0x0003280001367983 */ /* 0x000ee80000300a00 */
[----:B------:R-:W3:Y:S01]  /*19f50*/  LDL.LU.64 R44, [R1+0x370] ;  /* 0x00037000012c7983 */ /* 0x000ee20000300a00 */
[----:B-1----:R-:W-:-:S03]  /*19f60*/  IMAD.MOV.U32 R0, RZ, RZ, R57 ;  /* 0x000000ffff007224 */ /* 0x002fc600078e0039 */
[----:B------:R-:W3:Y:S04]  /*19f70*/  LDL.LU.64 R56, [R1+0x510] ;  /* 0x0005100001387983 */ /* 0x000ee80000300a00 */
[----:B------:R4:W-:Y:S02]  /*19f80*/  STL [R1+0x2f0], R0 ;  /* 0x0002f00001007387 */ /* 0x0009e40000100800 */
[----:B----4-:R-:W-:Y:S02]  /*19f90*/  MOV R0, R41 ;  /* 0x0000002900007202 */ /* 0x010fe40000000f00 */
[----:B------:R-:W-:Y:S04]  /*19fa0*/  STL [R1+0x2fc], R40 ;  /* 0x0002fc2801007387 */ /* 0x000fe80000100800 */
[----:B------:R-:W-:Y:S04]  /*19fb0*/  STL [R1+0x304], R42 ;  /* 0x0003042a01007387 */ /* 0x000fe80000100800 */
[----:B------:R1:W-:Y:S02]  /*19fc0*/  STL [R1+0x2f8], R0 ;  /* 0x0002f80001007387 */ /* 0x0003e40000100800 */
[----:B-1----:R-:W-:-:S02]  /*19fd0*/  IMAD.MOV.U32 R0, RZ, RZ, R43 ;  /* 0x000000ffff007224 */ /* 0x002fc400078e002b */
[----:B------:R-:W-:Y:S04]  /*19fe0*/  STL [R1+0x30c], R46 ;  /* 0x00030c2e01007387 */ /* 0x000fe80000100800 */
[----:B------:R1:W-:Y:S02]  /*19ff0*/  STL [R1+0x300], R0 ;  /* 0x0003000001007387 */ /* 0x0003e40000100800 */
[----:B-1----:R-:W-:-:S05]  /*1a000*/  IMAD.MOV.U32 R0, RZ, RZ, R47 ;  /* 0x000000ffff007224 */ /* 0x002fca00078e002f */
[----:B------:R1:W-:Y:S04]  /*1a010*/  STL [R1+0x308], R0 ;  /* 0x0003080001007387 */ /* 0x0003e80000100800 */
[----:B--2---:R2:W-:Y:S04]  /*1a020*/  STL [R1+0x314], R50 ;  /* 0x0003143201007387 */ /* 0x0045e80000100800 */
[----:B------:R-:W4:Y:S01]  /*1a030*/  LDL.LU.64 R46, [R1+0x4d0] ;  /* 0x0004d000012e7983 */ /* 0x000f220000300a00 */
[----:B-1----:R-:W-:-:S05]  /*1a040*/  MOV R0, R51 ;  /* 0x0000003300007202 */ /* 0x002fca0000000f00 */
[----:B------:R1:W-:Y:S04]  /*1a050*/  STL [R1+0x310], R0 ;  /* 0x0003100001007387 */ /* 0x0003e80000100800 */
[----:B------:R-:W-:Y:S04]  /*1a060*/  STL [R1+0x31c], R48 ;  /* 0x00031c3001007387 */ /* 0x000fe80000100800 */
[----:B--2---:R-:W2:Y:S01]  /*1a070*/  LDL.LU.64 R50, [R1+0x350] ;  /* 0x0003500001327983 */ /* 0x004ea20000300a00 */
[----:B-1----:R-:W-:-:S05]  /*1a080*/  IMAD.MOV.U32 R0, RZ, RZ, R49 ;  /* 0x000000ffff007224 */ /* 0x002fca00078e0031 */
[----:B------:R1:W-:Y:S04]  /*1a090*/  STL [R1+0x318], R0 ;  /* 0x0003180001007387 */ /* 0x0003e80000100800 */
[----:B---3--:R3:W-:Y:S01]  /*1a0a0*/  STL [R1+0x324], R54 ;  /* 0x0003243601007387 */ /* 0x0087e20000100800 */
[----:B-1----:R-:W-:-:S03]  /*1a0b0*/  IMAD.MOV.U32 R0, RZ, RZ, R55 ;  /* 0x000000ffff007224 */ /* 0x002fc600078e0037 */
[----:B------:R-:W2:Y:S04]  /*1a0c0*/  LDL.LU.64 R48, [R1+0x358] ;  /* 0x0003580001307983 */ /* 0x000ea80000300a00 */
[----:B------:R1:W-:Y:S04]  /*1a0d0*/  STL [R1+0x320], R0 ;  /* 0x0003200001007387 */ /* 0x0003e80000100800 */
[----:B------:R1:W-:Y:S04]  /*1a0e0*/  STL [R1+0x32c], R56 ;  /* 0x00032c3801007387 */ /* 0x0003e80000100800 */
[----:B---3--:R-:W3:Y:S01]  /*1a0f0*/  LDL.LU.64 R54, [R1+0x360] ;  /* 0x0003600001367983 */ /* 0x008ee20000300a00 */
[----:B-1----:R-:W-:-:S05]  /*1a100*/  MOV R0, R57 ;  /* 0x0000003900007202 */ /* 0x002fca0000000f00 */
[----:B------:R1:W-:Y:S04]  /*1a110*/  STL [R1+0x328], R0 ;  /* 0x0003280001007387 */ /* 0x0003e80000100800 */
[----:B------:R-:W-:Y:S04]  /*1a120*/  STL [R1+0x334], R44 ;  /* 0x0003342c01007387 */ /* 0x000fe80000100800 */
[----:B------:R-:W3:Y:S01]  /*1a130*/  LDL.LU.64 R56, [R1+0x368] ;  /* 0x0003680001387983 */ /* 0x000ee20000300a00 */
[----:B-1----:R-:W-:-:S05]  /*1a140*/  IMAD.MOV.U32 R0, RZ, RZ, R45 ;  /* 0x000000ffff007224 */ /* 0x002fca00078e002d */
[----:B------:R1:W-:Y:S04]  /*1a150*/  STL [R1+0x330], R0 ;  /* 0x0003300001007387 */ /* 0x0003e80000100800 */
[----:B------:R1:W-:Y:S02]  /*1a160*/  STL [R1+0x33c], R52 ;  /* 0x00033c3401007387 */ /* 0x0003e40000100800 */
[----:B-1----:R-:W-:Y:S02]  /*1a170*/  IMAD.MOV.U32 R0, RZ, RZ, R53 ;  /* 0x000000ffff007224 */ /* 0x002fe400078e0035 */
[----:B------:R-:W3:Y:S04]  /*1a180*/  LDL.LU.64 R52, [R1+0x4b8] ;  /* 0x0004b80001347983 */ /* 0x000ee80000300a00 */
[----:B------:R4:W-:Y:S02]  /*1a190*/  STL [R1+0x338], R0 ;  /* 0x0003380001007387 */ /* 0x0009e40000100800 */
[----:B----4-:R-:W-:-:S02]  /*1a1a0*/  MOV R0, R47 ;  /* 0x0000002f00007202 */ /* 0x010fc40000000f00 */
[----:B------:R-:W-:Y:S04]  /*1a1b0*/  STL [R1+0x344], R46 ;  /* 0x0003442e01007387 */ /* 0x000fe80000100800 */
[----:B--2---:R-:W-:Y:S04]  /*1a1c0*/  STL [R1+0x34c], R50 ;  /* 0x00034c3201007387 */ /* 0x004fe80000100800 */
[----:B------:R1:W-:Y:S02]  /*1a1d0*/  STL [R1+0x340], R0 ;  /* 0x0003400001007387 */ /* 0x0003e40000100800 */
[----:B-1----:R-:W-:-:S02]  /*1a1e0*/  IMAD.MOV.U32 R0, RZ, RZ, R51 ;  /* 0x000000ffff007224 */ /* 0x002fc400078e0033 */
[----:B------:R-:W2:Y:S04]  /*1a1f0*/  LDL.LU.64 R50, [R1+0x378] ;  /* 0x0003780001327983 */ /* 0x000ea80000300a00 */
[----:B------:R1:W-:Y:S04]  /*1a200*/  STL [R1+0x348], R0 ;  /* 0x0003480001007387 */ /* 0x0003e80000100800 */
[----:B------:R-:W4:Y:S01]  /*1a210*/  LDL.LU.64 R42, [R1+0x468] ;  /* 0x00046800012a7983 */ /* 0x000f220000300a00 */
[----:B-1----:R-:W-:-:S03]  /*1a220*/  IMAD.MOV.U32 R0, RZ, RZ, R49 ;  /* 0x000000ffff007224 */ /* 0x002fc600078e0031 */
[----:B------:R-:W-:Y:S04]  /*1a230*/  STL [R1+0x354], R48 ;  /* 0x0003543001007387 */ /* 0x000fe80000100800 */
[----:B------:R-:W4:Y:S04]  /*1a240*/  LDL.LU.64 R40, [R1+0x560] ;  /* 0x0005600001287983 */ /* 0x000f280000300a00 */
[----:B------:R1:W-:Y:S04]  /*1a250*/  STL [R1+0x350], R0 ;  /* 0x0003500001007387 */ /* 0x0003e80000100800 */
[----:B---3--:R-:W-:Y:S01]  /*1a260*/  STL [R1+0x35c], R54 ;  /* 0x00035c3601007387 */ /* 0x008fe20000100800 */
[----:B-1----:R-:W-:-:S05]  /*1a270*/  MOV R0, R55 ;  /* 0x0000003700007202 */ /* 0x002fca0000000f00 */
[----:B------:R1:W-:Y:S04]  /*1a280*/  STL [R1+0x358], R0 ;  /* 0x0003580001007387 */ /* 0x0003e80000100800 */
[----:B------:R-:W3:Y:S01]  /*1a290*/  LDL.LU.64 R44, [R1+0x390] ;  /* 0x00039000012c7983 */ /* 0x000ee20000300a00 */
[----:B-1----:R-:W-:-:S03]  /*1a2a0*/  IMAD.MOV.U32 R0, RZ, RZ, R57 ;  /* 0x000000ffff007224 */ /* 0x002fc600078e0039 */
[----:B------:R1:W-:Y:S04]  /*1a2b0*/  STL [R1+0x364], R56 ;  /* 0x0003643801007387 */ /* 0x0003e80000100800 */
[----:B------:R1:W-:Y:S04]  /*1a2c0*/  STL [R1+0x360], R0 ;  /* 0x0003600001007387 */ /* 0x0003e80000100800 */
[----:B-1----:R-:W3:Y:S04]  /*1a2d0*/  LDL.LU.64 R56, [R1+0x398] ;  /* 0x0003980001387983 */ /* 0x002ee80000300a00 */
[----:B------:R-:W-:Y:S04]  /*1a2e0*/  STL [R1+0x36c], R52 ;  /* 0x00036c3401007387 */ /* 0x000fe80000100800 */
[----:B------:R-:W3:Y:S04]  /*1a2f0*/  LDL.LU.64 R48, [R1+0x3a0] ;  /* 0x0003a00001307983 */ /* 0x000ee80000300a00 */
[----:B------:R-:W3:Y:S01]  /*1a300*/  LDL.LU.64 R46, [R1+0x3a8] ;  /* 0x0003a800012e7983 */ /* 0x000ee20000300a00 */
[----:B------:R-:W-:-:S03]  /*1a310*/  IMAD.MOV.U32 R0, RZ, RZ, R53 ;  /* 0x000000ffff007224 */ /* 0x000fc600078e0035 */
[----:B------:R-:W3:Y:S04]  /*1a320*/  LDL.LU.64 R54, [R1+0x538] ;  /* 0x0005380001367983 */ /* 0x000ee80000300a00 */
[----:B------:R1:W-:Y:S04]  /*1a330*/  STL [R1+0x368], R0 ;  /* 0x0003680001007387 */ /* 0x0003e80000100800 */
[----:B--2---:R2:W-:Y:S01]  /*1a340*/  STL [R1+0x374], R50 ;  /* 0x0003743201007387 */ /* 0x0045e20000100800 */
[----:B-1----:R-:W-:-:S03]  /*1a350*/  MOV R0, R51 ;  /* 0x0000003300007202 */ /* 0x002fc60000000f00 */
[----:B------:R-:W3:Y:S04]  /*1a360*/  LDL.LU.64 R52, [R1+0x3b8] ;  /* 0x0003b80001347983 */ /* 0x000ee80000300a00 */
[----:B--2---:R-:W2:Y:S04]  /*1a370*/  LDL.LU.64 R50, [R1+0x440] ;  /* 0x0004400001327983 */ /* 0x004ea80000300a00 */
[----:B------:R1:W-:Y:S04]  /*1a380*/  STL [R1+0x370], R0 ;  /* 0x0003700001007387 */ /* 0x0003e80000100800 */
[----:B----4-:R-:W-:Y:S01]  /*1a390*/  STL [R1+0x37c], R40 ;  /* 0x00037c2801007387 */ /* 0x010fe20000100800 */
[----:B-1----:R-:W-:-:S03]  /*1a3a0*/  IMAD.MOV.U32 R0, RZ, RZ, R41 ;  /* 0x000000ffff007224 */ /* 0x002fc600078e0029 */
[----:B------:R-:W-:Y:S04]  /*1a3b0*/  STL [R1+0x384], R42 ;  /* 0x0003842a01007387 */ /* 0x000fe80000100800 */
[----:B------:R1:W-:Y:S02]  /*1a3c0*/  STL [R1+0x378], R0 ;  /* 0x0003780001007387 */ /* 0x0003e40000100800 */
[----:B-1----:R-:W-:Y:S02]  /*1a3d0*/  IMAD.MOV.U32 R0, RZ, RZ, R43 ;  /* 0x000000ffff007224 */ /* 0x002fe400078e002b */
[----:B---3--:R-:W-:Y:S04]  /*1a3e0*/  STL [R1+0x38c], R44 ;  /* 0x00038c2c01007387 */ /* 0x008fe80000100800 */
[----:B------:R1:W-:Y:S02]  /*1a3f0*/  STL [R1+0x380], R0 ;  /* 0x0003800001007387 */ /* 0x0003e40000100800 */
[----:B-1----:R-:W-:-:S05]  /*1a400*/  MOV R0, R45 ;  /* 0x0000002d00007202 */ /* 0x002fca0000000f00 */
[----:B------:R1:W-:Y:S04]  /*1a410*/  STL [R1+0x388], R0 ;  /* 0x0003880001007387 */ /* 0x0003e80000100800 */
[----:B------:R3:W-:Y:S01]  /*1a420*/  STL [R1+0x394], R56 ;  /* 0x0003943801007387 */ /* 0x0007e20000100800 */
[----:B-1----:R-:W-:-:S03]  /*1a430*/  IMAD.MOV.U32 R0, RZ, RZ, R57 ;  /* 0x000000ffff007224 */ /* 0x002fc600078e0039 */
[----:B---3--:R-:W3:Y:S04]  /*1a440*/  LDL.LU.64 R56, [R1+0x3c8] ;  /* 0x0003c80001387983 */ /* 0x008ee80000300a00 */
[----:B------:R1:W-:Y:S04]  /*1a450*/  STL [R1+0x390], R0 ;  /* 0x0003900001007387 */ /* 0x0003e80000100800 */
[----:B------:R4:W-:Y:S01]  /*1a460*/  STL [R1+0x39c], R48 ;  /* 0x00039c3001007387 */ /* 0x0009e20000100800 */
[----:B-1----:R-:W-:-:S03]  /*1a470*/  IMAD.MOV.U32 R0, RZ, RZ, R49 ;  /* 0x000000ffff007224 */ /* 0x002fc600078e0031 */
[----:B------:R-:W-:Y:S04]  /*1a480*/  STL [R1+0x3a4], R46 ;  /* 0x0003a42e01007387 */ /* 0x000fe80000100800 */
[----:B------:R1:W-:Y:S04]  /*1a490*/  STL [R1+0x398], R0 ;  /* 0x0003980001007387 */ /* 0x0003e80000100800 */
[----:B------:R-:W3:Y:S04]  /*1a4a0*/  LDL.LU.64 R44, [R1+0x3d0] ;  /* 0x0003d000012c7983 */ /* 0x000ee80000300a00 */
[----:B----4-:R-:W4:Y:S01]  /*1a4b0*/  LDL.LU.64 R48, [R1+0x3e0] ;  /* 0x0003e00001307983 */ /* 0x010f220000300a00 */
[----:B-1----:R-:W-:-:S03]  /*1a4c0*/  MOV R0, R47 ;  /* 0x0000002f00007202 */ /* 0x002fc60000000f00 */
[----:B--2---:R-:W-:Y:S04]  /*1a4d0*/  STL [R1+0x3ac], R50 ;  /* 0x0003ac3201007387 */ /* 0x004fe80000100800 */
[----:B------:R1:W-:Y:S04]  /*1a4e0*/  STL [R1+0x3a0], R0 ;  /* 0x0003a00001007387 */ /* 0x0003e80000100800 */
[----:B------:R-:W2:Y:S01]  /*1a4f0*/  LDL.LU.64 R46, [R1+0x3d8] ;  /* 0x0003d800012e7983 */ /* 0x000ea20000300a00 */
[----:B-1----:R-:W-:-:S03]  /*1a500*/  IMAD.MOV.U32 R0, RZ, RZ, R51 ;  /* 0x000000ffff007224 */ /* 0x002fc600078e0033 */
[----:B------:R-:W-:Y:S04]  /*1a510*/  STL [R1+0x3b4], R52 ;  /* 0x0003b43401007387 */ /* 0x000fe80000100800 */
[----:B------:R1:W-:Y:S04]  /*1a520*/  STL [R1+0x3a8], R0 ;  /* 0x0003a80001007387 */ /* 0x0003e80000100800 */
[----:B------:R-:W4:Y:S01]  /*1a530*/  LDL.LU.64 R50, [R1+0x3e8] ;  /* 0x0003e80001327983 */ /* 0x000f220000300a00 */
[----:B-1----:R-:W-:-:S05]  /*1a540*/  IMAD.MOV.U32 R0, RZ, RZ, R53 ;  /* 0x000000ffff007224 */ /* 0x002fca00078e0035 */
[----:B------:R1:W-:Y:S04]  /*1a550*/  STL [R1+0x3b0], R0 ;  /* 0x0003b00001007387 */ /* 0x0003e80000100800 */
[----:B------:R3:W-:Y:S04]  /*1a560*/  STL [R1+0x3bc], R54 ;  /* 0x0003bc3601007387 */ /* 0x0007e80000100800 */
[----:B------:R-:W4:Y:S01]  /*1a570*/  LDL.LU.64 R52, [R1+0x3f0] ;  /* 0x0003f00001347983 */ /* 0x000f220000300a00 */
[----:B-1----:R-:W-:-:S03]  /*1a580*/  MOV R0, R55 ;  /* 0x0000003700007202 */ /* 0x002fc60000000f00 */
[----:B---3--:R-:W-:Y:S04]  /*1a590*/  STL [R1+0x3c4], R56 ;  /* 0x0003c43801007387 */ /* 0x008fe80000100800 */
[----:B------:R1:W-:Y:S04]  /*1a5a0*/  STL [R1+0x3b8], R0 ;  /* 0x0003b80001007387 */ /* 0x0003e80000100800 */
[----:B------:R-:W3:Y:S04]  /*1a5b0*/  LDL.LU.64 R54, [R1+0x3f8] ;  /* 0x0003f80001367983 */ /* 0x000ee80000300a00 */
[----:B------:R-:W3:Y:S01]  /*1a5c0*/  LDL.LU.64 R42, [R1+0x410] ;  /* 0x00041000012a7983 */ /* 0x000ee20000300a00 */
[----:B-1----:R-:W-:-:S03]  /*1a5d0*/  IMAD.MOV.U32 R0, RZ, RZ, R57 ;  /* 0x000000ffff007224 */ /* 0x002fc600078e0039 */
[----:B------:R-:W3:Y:S04]  /*1a5e0*/  LDL.LU.64 R56, [R1+0x4f8] ;  /* 0x0004f80001387983 */ /* 0x000ee80000300a00 */
[----:B------:R1:W-:Y:S04]  /*1a5f0*/  STL [R1+0x3c0], R0 ;  /* 0x0003c00001007387 */ /* 0x0003e80000100800 */
[----:B------:R-:W-:Y:S04]  /*1a600*/  STL [R1+0x3cc], R44 ;  /* 0x0003cc2c01007387 */ /* 0x000fe80000100800 */
[----:B------:R-:W3:Y:S01]  /*1a610*/  LDL.LU.64 R40, [R1+0x408] ;  /* 0x0004080001287983 */ /* 0x000ee20000300a00 */
[----:B-1----:R-:W-:-:S03]  /*1a620*/  IMAD.MOV.U32 R0, RZ, RZ, R45 ;  /* 0x000000ffff007224 */ /* 0x002fc600078e002d */
[----:B--2---:R-:W-:Y:S04]  /*1a630*/  STL [R1+0x3d4], R46 ;  /* 0x0003d42e01007387 */ /* 0x004fe80000100800 */
[----:B------:R1:W-:Y:S04]  /*1a640*/  STL [R1+0x3c8], R0 ;  /* 0x0003c80001007387 */ /* 0x0003e80000100800 */
[----:B----4-:R-:W-:Y:S01]  /*1a650*/  STL [R1+0x3dc], R48 ;  /* 0x0003dc3001007387 */ /* 0x010fe20000100800 */
[----:B-1----:R-:W-:-:S05]  /*1a660*/  MOV R0, R47 ;  /* 0x0000002f00007202 */ /* 0x002fca0000000f00 */
[----:B------:R1:W-:Y:S04]  /*1a670*/  STL [R1+0x3d0], R0 ;  /* 0x0003d00001007387 */ /* 0x0003e80000100800 */
[----:B------:R-:W-:Y:S01]  /*1a680*/  STL [R1+0x3e4], R50 ;  /* 0x0003e43201007387 */ /* 0x000fe20000100800 */
[----:B-1----:R-:W-:-:S05]  /*1a690*/  IMAD.MOV.U32 R0, RZ, RZ, R49 ;  /* 0x000000ffff007224 */ /* 0x002fca00078e0031 */
[----:B------:R1:W-:Y:S02]  /*1a6a0*/  STL [R1+0x3d8], R0 ;  /* 0x0003d80001007387 */ /* 0x0003e40000100800 */
[----:B-1----:R-:W-:-:S05]  /*1a6b0*/  IMAD.MOV.U32 R0, RZ, RZ, R51 ;  /* 0x000000ffff007224 */ /* 0x002fca00078e0033 */
[----:B------:R1:W-:Y:S04]  /*1a6c0*/  STL [R1+0x3e0], R0 ;  /* 0x0003e00001007387 */ /* 0x0003e80000100800 */
[----:B------:R-:W-:Y:S04]  /*1a6d0*/  STL [R1+0x3ec], R52 ;  /* 0x0003ec3401007387 */ /* 0x000fe80000100800 */
[----:B------:R-:W2:Y:S01]  /*1a6e0*/  LDL.LU.64 R44, [R1+0x418] ;  /* 0x00041800012c7983 */ /* 0x000ea20000300a00 */
[----:B-1----:R-:W-:-:S05]  /*1a6f0*/  MOV R0, R53 ;  /* 0x0000003500007202 */ /* 0x002fca0000000f00 */
[----:B------:R1:W-:Y:S04]  /*1a700*/  STL [R1+0x3e8], R0 ;  /* 0x0003e80001007387 */ /* 0x0003e80000100800 */
[----:B---3--:R3:W-:Y:S04]  /*1a710*/  STL [R1+0x3f4], R54 ;  /* 0x0003f43601007387 */ /* 0x0087e80000100800 */
[----:B------:R-:W4:Y:S01]  /*1a720*/  LDL.LU.64 R46, [R1+0x420] ;  /* 0x00042000012e7983 */ /* 0x000f220000300a00 */
[----:B-1----:R-:W-:-:S03]  /*1a730*/  IMAD.MOV.U32 R0, RZ, RZ, R55 ;  /* 0x000000ffff007224 */ /* 0x002fc600078e0037 */
[----:B------:R-:W4:Y:S04]  /*1a740*/  LDL.LU.64 R48, [R1+0x428] ;  /* 0x0004280001307983 */ /* 0x000f280000300a00 */
[----:B------:R1:W-:Y:S04]  /*1a750*/  STL [R1+0x3f0], R0 ;  /* 0x0003f00001007387 */ /* 0x0003e80000100800 */
[----:B------:R1:W-:Y:S04]  /*1a760*/  STL [R1+0x3fc], R56 ;  /* 0x0003fc3801007387 */ /* 0x0003e80000100800 */
[----:B------:R-:W4:Y:S04]  /*1a770*/  LDL.LU.64 R52, [R1+0x430] ;  /* 0x0004300001347983 */ /* 0x000f280000300a00 */
[----:B---3--:R-:W3:Y:S01]  /*1a780*/  LDL.LU.64 R54, [R1+0x438] ;  /* 0x0004380001367983 */ /* 0x008ee20000300a00 */
[----:B------:R-:W-:Y:S01]  /*1a790*/  IMAD.MOV.U32 R50, RZ, RZ, R60 ;  /* 0x000000ffff327224 */ /* 0x000fe200078e003c */
[----:B------:R-:W-:Y:S01]  /*1a7a0*/  MOV R51, R61 ;  /* 0x0000003d00337202 */ /* 0x000fe20000000f00 */
[----:B-1----:R-:W-:Y:S01]  /*1a7b0*/  IMAD.MOV.U32 R0, RZ, RZ, R57 ;  /* 0x000000ffff007224 */ /* 0x002fe200078e0039 */
[----:B------:R-:W3:Y:S01]  /*1a7c0*/  LDL.LU.64 R60, [R1+0x4b0] ;  /* 0x0004b000013c7983 */ /* 0x000ee20000300a00 */
[----:B------:R-:W-:Y:S01]  /*1a7d0*/  IMAD.MOV.U32 R56, RZ, RZ, R58 ;  /* 0x000000ffff387224 */ /* 0x000fe200078e003a */
[----:B------:R-:W-:Y:S01]  /*1a7e0*/  MOV R57, R59 ;  /* 0x0000003b00397202 */ /* 0x000fe20000000f00 */
[----:B------:R-:W-:Y:S01]  /*1a7f0*/  IMAD.MOV.U32 R58, RZ, RZ, R62 ;  /* 0x000000ffff3a7224 */ /* 0x000fe200078e003e */
[----:B------:R-:W-:Y:S01]  /*1a800*/  STL [R1+0x404], R40 ;  /* 0x0004042801007387 */ /* 0x000fe20000100800 */
[----:B------:R-:W-:Y:S01]  /*1a810*/  IMAD.MOV.U32 R59, RZ, RZ, R63 ;  /* 0x000000ffff3b7224 */ /* 0x000fe200078e003f */
[----:B------:R-:W-:Y:S01]  /*1a820*/  MOV R62, R68 ;  /* 0x00000044003e7202 */ /* 0x000fe20000000f00 */
[----:B------:R-:W-:Y:S01]  /*1a830*/  IMAD.MOV.U32 R63, RZ, RZ, R69 ;  /* 0x000000ffff3f7224 */ /* 0x000fe200078e0045 */
[----:B------:R1:W-:Y:S04]  /*1a840*/  STL [R1+0x3f8], R0 ;  /* 0x0003f80001007387 */ /* 0x0003e80000100800 */
[----:B------:R-:W3:Y:S01]  /*1a850*/  LDL.LU.64 R68, [R1+0x448] ;  /* 0x0004480001447983 */ /* 0x000ee20000300a00 */
[----:B-1----:R-:W-:-:S05]  /*1a860*/  IMAD.MOV.U32 R0, RZ, RZ, R41 ;  /* 0x000000ffff007224 */ /* 0x002fca00078e0029 */
[----:B------:R1:W-:Y:S04]  /*1a870*/  STL [R1+0x400], R0 ;  /* 0x0004000001007387 */ /* 0x0003e80000100800 */
[----:B------:R-:W-:Y:S04]  /*1a880*/  STL [R1+0x40c], R42 ;  /* 0x00040c2a01007387 */ /* 0x000fe80000100800 */
[----:B------:R-:W3:Y:S01]  /*1a890*/  LDL.LU.64 R28, [R1+0x450] ;  /* 0x00045000011c7983 */ /* 0x000ee20000300a00 */
[----:B-1----:R-:W-:Y:S01]  /*1a8a0*/  MOV R0, R43 ;  /* 0x0000002b00007202 */ /* 0x002fe20000000f00 */
[----:B------:R-:W-:-:S02]  /*1a8b0*/  IMAD.MOV.U32 R34, RZ, RZ, R50 ;  /* 0x000000ffff227224 */ /* 0x000fc400078e0032 */
[----:B------:R-:W-:Y:S02]  /*1a8c0*/  IMAD.MOV.U32 R35, RZ, RZ, R51 ;  /* 0x000000ffff237224 */ /* 0x000fe400078e0033 */
[----:B------:R-:W-:Y:S02]  /*1a8d0*/  IMAD.MOV.U32 R32, RZ, RZ, R58 ;  /* 0x000000ffff207224 */ /* 0x000fe400078e003a */
[----:B------:R-:W-:Y:S01]  /*1a8e0*/  IMAD.MOV.U32 R33, RZ, RZ, R59 ;  /* 0x000000ffff217224 */ /* 0x000fe200078e003b */
[----:B------:R-:W-:Y:S01]  /*1a8f0*/  MOV R31, R57 ;  /* 0x00000039001f7202 */ /* 0x000fe20000000f00 */
[----:B------:R-:W-:Y:S01]  /*1a900*/  IMAD.MOV.U32 R30, RZ, RZ, R56 ;  /* 0x000000ffff1e7224 */ /* 0x000fe200078e0038 */
[----:B--2---:R-:W-:Y:S04]  /*1a910*/  STL [R1+0x414], R44 ;  /* 0x0004142c01007387 */ /* 0x004fe80000100800 */
[----:B------:R1:W-:Y:S02]  /*1a920*/  STL [R1+0x408], R0 ;  /* 0x0004080001007387 */ /* 0x0003e40000100800 */
[----:B-1----:R-:W-:-:S02]  /*1a930*/  IMAD.MOV.U32 R0, RZ, RZ, R45 ;  /* 0x000000ffff007224 */ /* 0x002fc400078e002d */
[----:B----4-:R-:W-:Y:S04]  /*1a940*/  STL [R1+0x41c], R46 ;  /* 0x00041c2e01007387 */ /* 0x010fe80000100800 */
[----:B------:R1:W-:Y:S04]  /*1a950*/  STL [R1+0x410], R0 ;  /* 0x0004100001007387 */ /* 0x0003e80000100800 */
[----:B------:R-:W-:Y:S01]  /*1a960*/  STL [R1+0x424], R48 ;  /* 0x0004243001007387 */ /* 0x000fe20000100800 */
[----:B-1----:R-:W-:-:S05]  /*1a970*/  IMAD.MOV.U32 R0, RZ, RZ, R47 ;  /* 0x000000ffff007224 */ /* 0x002fca00078e002f */
[----:B------:R1:W-:Y:S02]  /*1a980*/  STL [R1+0x418], R0 ;  /* 0x0004180001007387 */ /* 0x0003e40000100800 */
[----:B-1----:R-:W-:-:S05]  /*1a990*/  MOV R0, R49 ;  /* 0x0000003100007202 */ /* 0x002fca0000000f00 */
[----:B------:R1:W-:Y:S04]  /*1a9a0*/  STL [R1+0x420], R0 ;  /* 0x0004200001007387 */ /* 0x0003e80000100800 */
[----:B------:R-:W-:Y:S01]  /*1a9b0*/  STL [R1+0x42c], R52 ;  /* 0x00042c3401007387 */ /* 0x000fe20000100800 */
[----:B-1----:R-:W-:-:S03]  /*1a9c0*/  MOV R0, R53 ;  /* 0x0000003500007202 */ /* 0x002fc60000000f00 */
[----:B---3--:R-:W-:Y:S04]  /*1a9d0*/  STL [R1+0x434], R54 ;  /* 0x0004343601007387 */ /* 0x008fe80000100800 */
[----:B------:R1:W-:Y:S04]  /*1a9e0*/  STL [R1+0x428], R0 ;  /* 0x0004280001007387 */ /* 0x0003e80000100800 */
[----:B------:R-:W-:Y:S01]  /*1a9f0*/  STL [R1+0x43c], R60 ;  /* 0x00043c3c01007387 */ /* 0x000fe20000100800 */
[----:B-1----:R-:W-:-:S05]  /*1aa00*/  IMAD.MOV.U32 R0, RZ, RZ, R55 ;  /* 0x000000ffff007224 */ /* 0x002fca00078e0037 */
[----:B------:R1:W-:Y:S02]  /*1aa10*/  STL [R1+0x430], R0 ;  /* 0x0004300001007387 */ /* 0x0003e40000100800 */
[----:B-1----:R-:W-:-:S05]  /*1aa20*/  MOV R0, R61 ;  /* 0x0000003d00007202 */ /* 0x002fca0000000f00 */
[----:B------:R1:W-:Y:S04]  /*1aa30*/  STL [R1+0x438], R0 ;  /* 0x0004380001007387 */ /* 0x0003e80000100800 */
[----:B------:R2:W-:Y:S01]  /*1aa40*/  STL [R1+0x444], R68 ;  /* 0x0004444401007387 */ /* 0x0005e20000100800 */
[----:B-1----:R-:W-:-:S05]  /*1aa50*/  IMAD.MOV.U32 R0, RZ, RZ, R69 ;  /* 0x000000ffff007224 */ /* 0x002fca00078e0045 */
[----:B------:R1:W-:Y:S04]  /*1aa60*/  STL [R1+0x440], R0 ;  /* 0x0004400001007387 */ /* 0x0003e80000100800 */
[----:B------:R-:W-:Y:S04]  /*1aa70*/  STL [R1+0x44c], R28 ;  /* 0x00044c1c01007387 */ /* 0x000fe80000100800 */
[----:B------:R-:W3:Y:S04]  /*1aa80*/  LDL.LU.64 R38, [R1+0x480] ;  /* 0x0004800001267983 */ /* 0x000ee80000300a00 */
[----:B------:R-:W4:Y:S04]  /*1aa90*/  LDL.LU.64 R36, [R1+0x488] ;  /* 0x0004880001247983 */ /* 0x000f280000300a00 */
[----:B------:R-:W4:Y:S01]  /*1aaa0*/  LDL.LU.64 R50, [R1+0x4a8] ;  /* 0x0004a80001327983 */ /* 0x000f220000300a00 */
[----:B------:R-:W-:-:S03]  /*1aab0*/  MOV R46, R78 ;  /* 0x0000004e002e7202 */ /* 0x000fc60000000f00 */
[----:B------:R-:W4:Y:S01]  /*1aac0*/  LDL.LU.64 R44, [R1+0x498] ;  /* 0x00049800012c7983 */ /* 0x000f220000300a00 */
[----:B------:R-:W-:-:S03]  /*1aad0*/  IMAD.MOV.U32 R47, RZ, RZ, R79 ;  /* 0x000000ffff2f7224 */ /* 0x000fc600078e004f */
[----:B------:R-:W4:Y:S01]  /*1aae0*/  LDL.LU.64 R48, [R1+0x5b0] ;  /* 0x0005b00001307983 */ /* 0x000f220000300a00 */
[----:B--2---:R-:W-:Y:S01]  /*1aaf0*/  MOV R68, R70 ;  /* 0x0000004600447202 */ /* 0x004fe20000000f00 */
[----:B------:R-:W-:Y:S02]  /*1ab00*/  IMAD.MOV.U32 R69, RZ, RZ, R71 ;  /* 0x000000ffff457224 */ /* 0x000fe400078e0047 */
[----:B------:R-:W2:Y:S01]  /*1ab10*/  LDL.LU.64 R58, [R1+0x5d0] ;  /* 0x0005d000013a7983 */ /* 0x000ea20000300a00 */
[----:B------:R-:W-:Y:S01]  /*1ab20*/  IMAD.MOV.U32 R70, RZ, RZ, R72 ;  /* 0x000000ffff467224 */ /* 0x000fe200078e0048 */
[----:B------:R-:W-:Y:S02]  /*1ab30*/  MOV R71, R73 ;  /* 0x0000004900477202 */ /* 0x000fe40000000f00 */
[----:B------:R-:W2:Y:S01]  /*1ab40*/  LDL.LU.64 R52, [R1+0x4e0] ;  /* 0x0004e00001347983 */ /* 0x000ea20000300a00 */
[----:B------:R-:W-:-:S03]  /*1ab50*/  IMAD.MOV.U32 R72, RZ, RZ, R76 ;  /* 0x000000ffff487224 */ /* 0x000fc600078e004c */
[----:B------:R-:W2:Y:S01]  /*1ab60*/  LDL.LU.64 R78, [R1+0x4c0] ;  /* 0x0004c000014e7983 */ /* 0x000ea20000300a00 */
[----:B------:R-:W-:-:S03]  /*1ab70*/  IMAD.MOV.U32 R73, RZ, RZ, R77 ;  /* 0x000000ffff497224 */ /* 0x000fc600078e004d */
[----:B------:R-:W2:Y:S01]  /*1ab80*/  LDL.LU.64 R56, [R1+0x4e8] ;  /* 0x0004e80001387983 */ /* 0x000ea20000300a00 */
[----:B------:R-:W-:Y:S01]  /*1ab90*/  IMAD.MOV.U32 R60, RZ, RZ, R62 ;  /* 0x000000ffff3c7224 */ /* 0x000fe200078e003e */
[----:B------:R-:W-:Y:S01]  /*1aba0*/  MOV R62, R64 ;  /* 0x00000040003e7202 */ /* 0x000fe20000000f00 */
[----:B------:R-:W-:Y:S01]  /*1abb0*/  IMAD.MOV.U32 R61, RZ, RZ, R63 ;  /* 0x000000ffff3d7224 */ /* 0x000fe200078e003f */
[----:B------:R-:W2:Y:S01]  /*1abc0*/  LDL.LU.64 R42, [R1+0x530] ;  /* 0x00053000012a7983 */ /* 0x000ea20000300a00 */
[----:B------:R-:W-:-:S03]  /*1abd0*/  IMAD.MOV.U32 R63, RZ, RZ, R65 ;  /* 0x000000ffff3f7224 */ /* 0x000fc600078e0041 */
[----:B------:R-:W2:Y:S04]  /*1abe0*/  LDL.LU.64 R76, [R1+0x508] ;  /* 0x00050800014c7983 */ /* 0x000ea80000300a00 */
[----:B------:R-:W2:Y:S04]  /*1abf0*/  LDL.LU.64 R54, [R1+0x5f0] ;  /* 0x0005f00001367983 */ /* 0x000ea80000300a00 */
[----:B------:R-:W2:Y:S04]  /*1ac00*/  LDL.LU.64 R64, [R1+0x500] ;  /* 0x0005000001407983 */ /* 0x000ea80000300a00 */
[----:B------:R-:W4:Y:S01]  /*1ac10*/  LDL.LU.64 R40, [R1+0x558] ;  /* 0x0005580001287983 */ /* 0x000f220000300a00 */
[----:B-1----:R-:W-:-:S03]  /*1ac20*/  IMAD.MOV.U32 R0, RZ, RZ, R29 ;  /* 0x000000ffff007224 */ /* 0x002fc600078e001d */
[----:B------:R-:W-:Y:S04]  /*1ac30*/  STL [R1+0x454], R30 ;  /* 0x0004541e01007387 */ /* 0x000fe80000100800 */
[----:B------:R1:W-:Y:S02]  /*1ac40*/  STL [R1+0x448], R0 ;  /* 0x0004480001007387 */ /* 0x0003e40000100800 */
[----:B-1----:R-:W-:-:S05]  /*1ac50*/  MOV R0, R31 ;  /* 0x0000001f00007202 */ /* 0x002fca0000000f00 */
[----:B------:R1:W-:Y:S04]  /*1ac60*/  STL [R1+0x450], R0 ;  /* 0x0004500001007387 */ /* 0x0003e80000100800 */
[----:B------:R3:W-:Y:S01]  /*1ac70*/  STL [R1+0x45c], R34 ;  /* 0x00045c2201007387 */ /* 0x0007e20000100800 */
[----:B-1----:R-:W-:-:S05]  /*1ac80*/  IMAD.MOV.U32 R0, RZ, RZ, R35 ;  /* 0x000000ffff007224 */ /* 0x002fca00078e0023 */
[----:B------:R4:W-:Y:S04]  /*1ac90*/  STL [R1+0x458], R0 ;  /* 0x0004580001007387 */ /* 0x0009e80000100800 */
[----:B------:R-:W-:Y:S01]  /*1aca0*/  STL [R1+0x464], R8 ;  /* 0x0004640801007387 */ /* 0x000fe20000100800 */
[----:B---3--:R-:W-:Y:S01]  /*1acb0*/  IMAD.MOV.U32 R34, RZ, RZ, R38 ;  /* 0x000000ffff227224 */ /* 0x008fe200078e0026 */
[----:B------:R-:W-:Y:S02]  /*1acc0*/  MOV R35, R39 ;  /* 0x0000002700237202 */ /* 0x000fe40000000f00 */
[----:B------:R-:W3:Y:S04]  /*1acd0*/  LDL.LU.64 R38, [R1+0x5b8] ;  /* 0x0005b80001267983 */ /* 0x000ee80000300a00 */
[----:B------:R-:W-:Y:S01]  /*1ace0*/  STL [R1+0x460], R9 ;  /* 0x0004600901007387 */ /* 0x000fe20000100800 */
[----:B----4-:R-:W-:-:S03]  /*1acf0*/  IMAD.MOV.U32 R0, RZ, RZ, R41 ;  /* 0x000000ffff007224 */ /* 0x010fc600078e0029 */
[----:B------:R1:W-:Y:S04]  /*1ad00*/  STL [R1+0x46c], R40 ;  /* 0x00046c2801007387 */ /* 0x0003e80000100800 */
[----:B------:R4:W-:Y:S04]  /*1ad10*/  STL [R1+0x468], R0 ;  /* 0x0004680001007387 */ /* 0x0009e80000100800 */
[----:B------:R-:W-:Y:S04]  /*1ad20*/  STL [R1+0x474], R32 ;  /* 0x0004742001007387 */ /* 0x000fe80000100800 */
[----:B-1----:R-:W2:Y:S01]  /*1ad30*/  LDL.LU.64 R40, [R1+0x5d8] ;  /* 0x0005d80001287983 */ /* 0x002ea20000300a00 */
[----:B----4-:R-:W-:-:S03]  /*1ad40*/  IMAD.MOV.U32 R0, RZ, RZ, R33 ;  /* 0x000000ffff007224 */ /* 0x010fc600078e0021 */
[----:B------:R-:W-:Y:S04]  /*1ad50*/  STL [R1+0x47c], R34 ;  /* 0x00047c2201007387 */ /* 0x000fe80000100800 */
[----:B------:R1:W-:Y:S02]  /*1ad60*/  STL [R1+0x470], R0 ;  /* 0x0004700001007387 */ /* 0x0003e40000100800 */
[----:B-1----:R-:W-:-:S05]  /*1ad70*/  MOV R0, R35 ;  /* 0x0000002300007202 */ /* 0x002fca0000000f00 */
[----:B------:R1:W-:Y:S04]  /*1ad80*/  STL [R1+0x478], R0 ;  /* 0x0004780001007387 */ /* 0x0003e80000100800 */
[----:B------:R-:W-:Y:S01]  /*1ad90*/  STL [R1+0x484], R36 ;  /* 0x0004842401007387 */ /* 0x000fe20000100800 */
[----:B-1----:R-:W-:-:S03]  /*1ada0*/  IMAD.MOV.U32 R0, RZ, RZ, R37 ;  /* 0x000000ffff007224 */ /* 0x002fc600078e0025 */
[----:B---3--:R-:W-:Y:S04]  /*1adb0*/  STL [R1+0x48c], R38 ;  /* 0x00048c2601007387 */ /* 0x008fe80000100800 */
[----:B------:R1:W-:Y:S02]  /*1adc0*/  STL [R1+0x480], R0 ;  /* 0x0004800001007387 */ /* 0x0003e40000100800 */
[----:B-1----:R-:W-:-:S05]  /*1add0*/  IMAD.MOV.U32 R0, RZ, RZ, R39 ;  /* 0x000000ffff007224 */ /* 0x002fca00078e0027 */
[----:B------:R1:W-:Y:S04]  /*1ade0*/  STL [R1+0x488], R0 ;  /* 0x0004880001007387 */ /* 0x0003e80000100800 */
[----:B------:R3:W-:Y:S01]  /*1adf0*/  STL [R1+0x494], R44 ;  /* 0x0004942c01007387 */ /* 0x0007e20000100800 */
[----:B-1----:R-:W-:-:S05]  /*1ae00*/  MOV R0, R45 ;  /* 0x0000002d00007202 */ /* 0x002fca0000000f00 */
[----:B------:R1:W-:Y:S04]  /*1ae10*/  STL [R1+0x490], R0 ;  /* 0x0004900001007387 */ /* 0x0003e80000100800 */
[----:B------:R4:W-:Y:S04]  /*1ae20*/  STL [R1+0x49c], R46 ;  /* 0x00049c2e01007387 */ /* 0x0009e80000100800 */
[----:B---3--:R-:W3:Y:S01]  /*1ae30*/  LDL.LU.64 R44, [R1+0x4c8] ;  /* 0x0004c800012c7983 */ /* 0x008ee20000300a00 */
[----:B-1----:R-:W-:-:S03]  /*1ae40*/  IMAD.MOV.U32 R0, RZ, RZ, R47 ;  /* 0x000000ffff007224 */ /* 0x002fc600078e002f */
[----:B----4-:R-:W4:Y:S04]  /*1ae50*/  LDL.LU.64 R46, [R1+0x5f8] ;  /* 0x0005f800012e7983 */ /* 0x010f280000300a00 */
[----:B------:R1:W-:Y:S04]  /*1ae60*/  STL [R1+0x498], R0 ;  /* 0x0004980001007387 */ /* 0x0003e80000100800 */
[----:B------:R2:W-:Y:S01]  /*1ae70*/  STL [R1+0x4a4], R50 ;  /* 0x0004a43201007387 */ /* 0x0005e20000100800 */
[----:B-1----:R-:W-:-:S05]  /*1ae80*/  IMAD.MOV.U32 R0, RZ, RZ, R51 ;  /* 0x000000ffff007224 */ /* 0x002fca00078e0033 */
[----:B------:R1:W-:Y:S01]  /*1ae90*/  STL [R1+0x4a0], R0 ;  /* 0x0004a00001007387 */ /* 0x0003e20000100800 */
[----:B--2---:R-:W-:Y:S01]  /*1aea0*/  MOV R50, R52 ;  /* 0x0000003400327202 */ /* 0x004fe20000000f00 */
[----:B------:R-:W-:Y:S01]  /*1aeb0*/  IMAD.MOV.U32 R51, RZ, RZ, R53 ;  /* 0x000000ffff337224 */ /* 0x000fe200078e0035 */
[----:B------:R-:W-:Y:S01]  /*1aec0*/  MOV R53, R57 ;  /* 0x0000003900357202 */ /* 0x000fe20000000f00 */
[----:B------:R-:W-:Y:S01]  /*1aed0*/  STL [R1+0x4ac], R40 ;  /* 0x0004ac2801007387 */ /* 0x000fe20000100800 */
[----:B------:R-:W-:-:S03]  /*1aee0*/  IMAD.MOV.U32 R52, RZ, RZ, R56 ;  /* 0x000000ffff347224 */ /* 0x000fc600078e0038 */
[----:B------:R-:W2:Y:S01]  /*1aef0*/  LDL.LU.64 R56, [R1+0x618] ;  /* 0x0006180001387983 */ /* 0x000ea20000300a00 */
[----:B-1----:R-:W-:-:S03]  /*1af00*/  IMAD.MOV.U32 R0, RZ, RZ, R41 ;  /* 0x000000ffff007224 */ /* 0x002fc600078e0029 */
[----:B------:R-:W-:Y:S04]  /*1af10*/  STL [R1+0x4b4], R42 ;  /* 0x0004b42a01007387 */ /* 0x000fe80000100800 */
[----:B------:R1:W-:Y:S02]  /*1af20*/  STL [R1+0x4a8], R0 ;  /* 0x0004a80001007387 */ /* 0x0003e40000100800 */
[----:B-1----:R-:W-:-:S05]  /*1af30*/  IMAD.MOV.U32 R0, RZ, RZ, R43 ;  /* 0x000000ffff007224 */ /* 0x002fca00078e002b */
[----:B------:R1:W-:Y:S04]  /*1af40*/  STL [R1+0x4b0], R0 ;  /* 0x0004b00001007387 */ /* 0x0003e80000100800 */
[----:B------:R1:W-:Y:S02]  /*1af50*/  STL [R1+0x4bc], R78 ;  /* 0x0004bc4e01007387 */ /* 0x0003e40000100800 */
[----:B-1----:R-:W-:Y:S01]  /*1af60*/  MOV R0, R79 ;  /* 0x0000004f00007202 */ /* 0x002fe20000000f00 */
[----:B------:R-:W-:Y:S01]  /*1af70*/  IMAD.MOV.U32 R78, RZ, RZ, R80 ;  /* 0x000000ffff4e7224 */ /* 0x000fe200078e0050 */
[----:B------:R-:W-:Y:S01]  /*1af80*/  MOV R80, R82 ;  /* 0x0000005200507202 */ /* 0x000fe20000000f00 */
[----:B------:R-:W-:Y:S02]  /*1af90*/  IMAD.MOV.U32 R79, RZ, RZ, R81 ;  /* 0x000000ffff4f7224 */ /* 0x000fe400078e0051 */
[----:B------:R3:W-:Y:S01]  /*1afa0*/  STL [R1+0x4b8], R0 ;  /* 0x0004b80001007387 */ /* 0x0007e20000100800 */
[----:B------:R-:W-:Y:S01]  /*1afb0*/  IMAD.MOV.U32 R81, RZ, RZ, R83 ;  /* 0x000000ffff517224 */ /* 0x000fe200078e0053 */
[----:B------:R-:W-:Y:S01]  /*1afc0*/  MOV R83, R85 ;  /* 0x0000005500537202 */ /* 0x000fe20000000f00 */
[----:B------:R-:W-:-:S02]  /*1afd0*/  IMAD.MOV.U32 R82, RZ, RZ, R84 ;  /* 0x000000ffff527224 */ /* 0x000fc400078e0054 */
[----:B------:R-:W2:Y:S01]  /*1afe0*/  LDL.LU.64 R84, [R1+0x638] ;  /* 0x0006380001547983 */ /* 0x000ea20000300a00 */
[----:B------:R-:W-:Y:S01]  /*1aff0*/  MOV R38, R62 ;  /* 0x0000003e00267202 */ /* 0x000fe20000000f00 */
        /* <DEDUP_REMOVED lines=9> */
[----:B---3--:R-:W-:Y:S01]  /*1b090*/  IMAD.MOV.U32 R0, RZ, RZ, R45 ;  /* 0x000000ffff007224 */ /* 0x008fe200078e002d */
[----:B------:R-:W-:Y:S04]  /*1b0a0*/  STL [R1+0x4c4], R44 ;  /* 0x0004c42c01007387 */ /* 0x000fe80000100800 */
[----:B----4-:R-:W-:Y:S04]  /*1b0b0*/  STL [R1+0x4cc], R46 ;  /* 0x0004cc2e01007387 */ /* 0x010fe80000100800 */
[----:B------:R1:W-:Y:S04]  /*1b0c0*/  STL [R1+0x4c0], R0 ;  /* 0x0004c00001007387 */ /* 0x0003e80000100800 */
[----:B------:R-:W-:Y:S01]  /*1b0d0*/  STL [R1+0x4d4], R48 ;  /* 0x0004d43001007387 */ /* 0x000fe20000100800 */
[----:B-1----:R-:W-:-:S05]  /*1b0e0*/  IMAD.MOV.U32 R0, RZ, RZ, R47 ;  /* 0x000000ffff007224 */ /* 0x002fca00078e002f */
[----:B------:R1:W-:Y:S04]  /*1b0f0*/  STL [R1+0x4c8], R0 ;  /* 0x0004c80001007387 */ /* 0x0003e80000100800 */
[----:B------:R-:W-:Y:S01]  /*1b100*/  STL [R1+0x4dc], R50 ;  /* 0x0004dc3201007387 */ /* 0x000fe20000100800 */
[----:B-1----:R-:W-:-:S05]  /*1b110*/  MOV R0, R49 ;  /* 0x0000003100007202 */ /* 0x002fca0000000f00 */
[----:B------:R1:W-:Y:S04]  /*1b120*/  STL [R1+0x4d0], R0 ;  /* 0x0004d00001007387 */ /* 0x0003e80000100800 */
[----:B------:R-:W-:Y:S01]  /*1b130*/  STL [R1+0x4e4], R52 ;  /* 0x0004e43401007387 */ /* 0x000fe20000100800 */
[----:B-1----:R-:W-:-:S05]  /*1b140*/  IMAD.MOV.U32 R0, RZ, RZ, R51 ;  /* 0x000000ffff007224 */ /* 0x002fca00078e0033 */
[----:B------:R1:W-:Y:S04]  /*1b150*/  STL [R1+0x4d8], R0 ;  /* 0x0004d80001007387 */ /* 0x0003e80000100800 */
[----:B--2---:R-:W-:Y:S01]  /*1b160*/  STL [R1+0x4ec], R56 ;  /* 0x0004ec3801007387 */ /* 0x004fe20000100800 */
[----:B-1----:R-:W-:-:S05]  /*1b170*/  IMAD.MOV.U32 R0, RZ, RZ, R53 ;  /* 0x000000ffff007224 */ /* 0x002fca00078e0035 */
[----:B------:R1:W-:Y:S04]  /*1b180*/  STL [R1+0x4e0], R0 ;  /* 0x0004e00001007387 */ /* 0x0003e80000100800 */
[----:B------:R-:W-:Y:S01]  /*1b190*/  STL [R1+0x4f4], R58 ;  /* 0x0004f43a01007387 */ /* 0x000fe20000100800 */
[----:B-1----:R-:W-:-:S05]  /*1b1a0*/  IMAD.MOV.U32 R0, RZ, RZ, R57 ;  /* 0x000000ffff007224 */ /* 0x002fca00078e0039 */
[----:B------:R1:W-:Y:S04]  /*1b1b0*/  STL [R1+0x4e8], R0 ;  /* 0x0004e80001007387 */ /* 0x0003e80000100800 */
[----:B------:R-:W-:Y:S01]  /*1b1c0*/  STL [R1+0x4fc], R64 ;  /* 0x0004fc4001007387 */ /* 0x000fe20000100800 */
[----:B-1----:R-:W-:-:S05]  /*1b1d0*/  MOV R0, R59 ;  /* 0x0000003b00007202 */ /* 0x002fca0000000f00 */
[----:B------:R1:W-:Y:S02]  /*1b1e0*/  STL [R1+0x4f0], R0 ;  /* 0x0004f00001007387 */ /* 0x0003e40000100800 */
[----:B-1----:R-:W-:-:S05]  /*1b1f0*/  IMAD.MOV.U32 R0, RZ, RZ, R65 ;  /* 0x000000ffff007224 */ /* 0x002fca00078e0041 */
[----:B------:R1:W-:Y:S01]  /*1b200*/  STL [R1+0x4f8], R0 ;  /* 0x0004f80001007387 */ /* 0x0003e20000100800 */
[----:B------:R-:W-:-:S03]  /*1b210*/  IMAD.MOV.U32 R56, RZ, RZ, R60 ;  /* 0x000000ffff387224 */ /* 0x000fc600078e003c */
[----:B------:R-:W-:Y:S01]  /*1b220*/  STL [R1+0x504], R76 ;  /* 0x0005044c01007387 */ /* 0x000fe20000100800 */
[----:B-1----:R-:W-:Y:S02]  /*1b230*/  IMAD.MOV.U32 R0, RZ, RZ, R77 ;  /* 0x000000ffff007224 */ /* 0x002fe400078e004d */
[----:B------:R-:W-:-:S03]  /*1b240*/  IMAD.MOV.U32 R57, RZ, RZ, R61 ;  /* 0x000000ffff397224 */ /* 0x000fc600078e003d */
[----:B------:R1:W-:Y:S04]  /*1b250*/  STL [R1+0x500], R0 ;  /* 0x0005000001007387 */ /* 0x0003e80000100800 */
[----:B------:R2:W-:Y:S04]  /*1b260*/  STL [R1+0x50c], R84 ;  /* 0x00050c5401007387 */ /* 0x0005e80000100800 */
[----:B------:R-:W3:Y:S01]  /*1b270*/  LDL.LU.64 R58, [R1+0x600] ;  /* 0x00060000013a7983 */ /* 0x000ee20000300a00 */
[----:B-1----:R-:W-:-:S03]  /*1b280*/  IMAD.MOV.U32 R0, RZ, RZ, R85 ;  /* 0x000000ffff007224 */ /* 0x002fc600078e0055 */
[----:B------:R-:W4:Y:S04]  /*1b290*/  LDL.LU.64 R60, [R1+0x6b0] ;  /* 0x0006b000013c7983 */ /* 0x000f280000300a00 */
[----:B------:R-:W4:Y:S04]  /*1b2a0*/  LDL.LU.64 R62, [R1+0x6d8] ;  /* 0x0006d800013e7983 */ /* 0x000f280000300a00 */
[----:B------:R-:W4:Y:S04]  /*1b2b0*/  LDL.LU.64 R76, [R1+0x698] ;  /* 0x00069800014c7983 */ /* 0x000f280000300a00 */
[----:B------:R-:W4:Y:S01]  /*1b2c0*/  LDL.LU.64 R86, [R1+0x680] ;  /* 0x0006800001567983 */ /* 0x000f220000300a00 */
[----:B------:R-:W-:-:S03]  /*1b2d0*/  IMAD.MOV.U32 R44, RZ, RZ, R70 ;  /* 0x000000ffff2c7224 */ /* 0x000fc600078e0046 */
[----:B------:R-:W4:Y:S01]  /*1b2e0*/  LDL.LU.64 R64, [R1+0x670] ;  /* 0x0006700001407983 */ /* 0x000f220000300a00 */
[----:B------:R-:W-:-:S03]  /*1b2f0*/  IMAD.MOV.U32 R45, RZ, RZ, R71 ;  /* 0x000000ffff2d7224 */ /* 0x000fc600078e0047 */
[----:B------:R-:W4:Y:S01]  /*1b300*/  LDL.LU.64 R66, [R1+0x6a8] ;  /* 0x0006a80001427983 */ /* 0x000f220000300a00 */
[----:B------:R-:W-:Y:S01]  /*1b310*/  MOV R46, R72 ;  /* 0x00000048002e7202 */ /* 0x000fe20000000f00 */
[----:B------:R-:W-:Y:S02]  /*1b320*/  IMAD.MOV.U32 R47, RZ, RZ, R73 ;  /* 0x000000ffff2f7224 */ /* 0x000fe400078e0049 */
[----:B------:R-:W4:Y:S01]  /*1b330*/  LDL.LU.64 R68, [R1+0x668] ;  /* 0x0006680001447983 */ /* 0x000f220000300a00 */
[----:B------:R-:W-:-:S03]  /*1b340*/  MOV R48, R78 ;  /* 0x0000004e00307202 */ /* 0x000fc60000000f00 */
[----:B------:R1:W-:Y:S01]  /*1b350*/  STL [R1+0x508], R0 ;  /* 0x0005080001007387 */ /* 0x0003e20000100800 */
[----:B------:R-:W-:-:S03]  /*1b360*/  IMAD.MOV.U32 R49, RZ, RZ, R79 ;  /* 0x000000ffff317224 */ /* 0x000fc600078e004f */
[----:B------:R-:W4:Y:S01]  /*1b370*/  LDL.LU.64 R70, [R1+0x628] ;  /* 0x0006280001467983 */ /* 0x000f220000300a00 */
[----:B------:R-:W-:Y:S01]  /*1b380*/  IMAD.MOV.U32 R52, RZ, RZ, R80 ;  /* 0x000000ffff347224 */ /* 0x000fe200078e0050 */
[----:B------:R-:W-:Y:S02]  /*1b390*/  MOV R53, R81 ;  /* 0x0000005100357202 */ /* 0x000fe40000000f00 */
[----:B------:R-:W4:Y:S01]  /*1b3a0*/  LDL.LU.64 R72, [R1+0x620] ;  /* 0x0006200001487983 */ /* 0x000f220000300a00 */
[----:B------:R-:W-:-:S03]  /*1b3b0*/  IMAD.MOV.U32 R50, RZ, RZ, R82 ;  /* 0x000000ffff327224 */ /* 0x000fc600078e0052 */
[----:B------:R-:W-:Y:S01]  /*1b3c0*/  STL [R1+0x514], R36 ;  /* 0x0005142401007387 */ /* 0x000fe20000100800 */
[----:B------:R-:W-:-:S03]  /*1b3d0*/  IMAD.MOV.U32 R51, RZ, RZ, R83 ;  /* 0x000000ffff337224 */ /* 0x000fc600078e0053 */
[----:B------:R-:W4:Y:S04]  /*1b3e0*/  LDL.LU.64 R78, [R1+0x6e8] ;  /* 0x0006e800014e7983 */ /* 0x000f280000300a00 */
[----:B------:R-:W4:Y:S04]  /*1b3f0*/  LDL.LU.64 R80, [R1+0x5e0] ;  /* 0x0005e00001507983 */ /* 0x000f280000300a00 */
[----:B------:R-:W4:Y:S04]  /*1b400*/  LDL.LU.64 R82, [R1+0x6c0] ;  /* 0x0006c00001527983 */ /* 0x000f280000300a00 */
[----:B--2---:R-:W2:Y:S01]  /*1b410*/  LDL.LU.64 R84, [R1+0x548] ;  /* 0x0005480001547983 */ /* 0x004ea20000300a00 */
[----:B-1----:R-:W-:-:S03]  /*1b420*/  MOV R0, R37 ;  /* 0x0000002500007202 */ /* 0x002fc60000000f00 */
[----:B------:R-:W-:Y:S04]  /*1b430*/  STL [R1+0x51c], R38 ;  /* 0x00051c2601007387 */ /* 0x000fe80000100800 */
[----:B------:R1:W-:Y:S04]  /*1b440*/  STL [R1+0x510], R0 ;  /* 0x0005100001007387 */ /* 0x0003e80000100800 */
[----:B------:R-:W-:Y:S01]  /*1b450*/  STL [R1+0x524], R40 ;  /* 0x0005242801007387 */ /* 0x000fe20000100800 */
[----:B-1----:R-:W-:-:S05]  /*1b460*/  IMAD.MOV.U32 R0, RZ, RZ, R39 ;  /* 0x000000ffff007224 */ /* 0x002fca00078e0027 */
[----:B------:R1:W-:Y:S04]  /*1b470*/  STL [R1+0x518], R0 ;  /* 0x0005180001007387 */ /* 0x0003e80000100800 */
[----:B------:R-:W-:Y:S01]  /*1b480*/  STL [R1+0x52c], R42 ;  /* 0x00052c2a01007387 */ /* 0x000fe20000100800 */
[----:B-1----:R-:W-:-:S05]  /*1b490*/  IMAD.MOV.U32 R0, RZ, RZ, R41 ;  /* 0x000000ffff007224 */ /* 0x002fca00078e0029 */
[----:B------:R1:W-:Y:S02]  /*1b4a0*/  STL [R1+0x520], R0 ;  /* 0x0005200001007387 */ /* 0x0003e40000100800 */
[----:B-1----:R-:W-:-:S05]  /*1b4b0*/  MOV R0, R43 ;  /* 0x0000002b00007202 */ /* 0x002fca0000000f00 */
[----:B------:R1:W-:Y:S04]  /*1b4c0*/  STL [R1+0x528], R0 ;  /* 0x0005280001007387 */ /* 0x0003e80000100800 */
[----:B------:R-:W-:Y:S01]  /*1b4d0*/  STL [R1+0x534], R56 ;  /* 0x0005343801007387 */ /* 0x000fe20000100800 */
[----:B-1----:R-:W-:-:S05]  /*1b4e0*/  IMAD.MOV.U32 R0, RZ, RZ, R57 ;  /* 0x000000ffff007224 */ /* 0x002fca00078e0039 */
[----:B------:R1:W-:Y:S01]  /*1b4f0*/  STL [R1+0x530], R0 ;  /* 0x0005300001007387 */ /* 0x0003e20000100800 */
[----:B------:R-:W-:Y:S02]  /*1b500*/  IMAD.MOV.U32 R42, RZ, RZ, R50 ;  /* 0x000000ffff2a7224 */ /* 0x000fe400078e0032 */
[----:B------:R-:W-:Y:S01]  /*1b510*/  IMAD.MOV.U32 R43, RZ, RZ, R51 ;  /* 0x000000ffff2b7224 */ /* 0x000fe200078e0033 */
[----:B------:R-:W-:Y:S01]  /*1b520*/  STL [R1+0x53c], R74 ;  /* 0x00053c4a01007387 */ /* 0x000fe20000100800 */
[----:B-1----:R-:W-:Y:S01]  /*1b530*/  IMAD.MOV.U32 R0, RZ, RZ, R75 ;  /* 0x000000ffff007224 */ /* 0x002fe200078e004b */
[----:B------:R-:W-:Y:S01]  /*1b540*/  MOV R39, R49 ;  /* 0x0000003100277202 */ /* 0x000fe20000000f00 */
[----:B------:R-:W-:-:S03]  /*1b550*/  IMAD.MOV.U32 R40, RZ, RZ, R44 ;  /* 0x000000ffff287224 */ /* 0x000fc600078e002c */
[----:B------:R1:W-:Y:S01]  /*1b560*/  STL [R1+0x538], R0 ;  /* 0x0005380001007387 */ /* 0x0003e20000100800 */
[----:B------:R-:W-:Y:S01]  /*1b570*/  IMAD.MOV.U32 R41, RZ, RZ, R45 ;  /* 0x000000ffff297224 */ /* 0x000fe200078e002d */
[----:B------:R-:W-:Y:S01]  /*1b580*/  MOV R44, R54 ;  /* 0x00000036002c7202 */ /* 0x000fe20000000f00 */
[----:B------:R-:W-:Y:S01]  /*1b590*/  IMAD.MOV.U32 R38, RZ, RZ, R48 ;  /* 0x000000ffff267224 */ /* 0x000fe200078e0030 */
[----:B------:R-:W-:Y:S01]  /*1b5a0*/  MOV R36, R46 ;  /* 0x0000002e00247202 */ /* 0x000fe20000000f00 */
[----:B------:R-:W-:Y:S02]  /*1b5b0*/  IMAD.MOV.U32 R45, RZ, RZ, R55 ;  /* 0x000000ffff2d7224 */ /* 0x000fe400078e0037 */
[----:B------:R-:W-:Y:S01]  /*1b5c0*/  IMAD.MOV.U32 R37, RZ, RZ, R47 ;  /* 0x000000ffff257224 */ /* 0x000fe200078e002f */
[----:B---3--:R-:W-:Y:S01]  /*1b5d0*/  MOV R54, R58 ;  /* 0x0000003a00367202 */ /* 0x008fe20000000f00 */
[----:B------:R-:W-:Y:S02]  /*1b5e0*/  IMAD.MOV.U32 R55, RZ, RZ, R59 ;  /* 0x000000ffff377224 */ /* 0x000fe400078e003b */
[----:B----4-:R-:W-:Y:S01]  /*1b5f0*/  IMAD.MOV.U32 R46, RZ, RZ, R60 ;  /* 0x000000ffff2e7224 */ /* 0x010fe200078e003c */
[----:B------:R-:W-:Y:S01]  /*1b600*/  MOV R47, R61 ;  /* 0x0000003d002f7202 */ /* 0x000fe20000000f00 */
[----:B------:R-:W-:-:S02]  /*1b610*/  IMAD.MOV.U32 R56, RZ, RZ, R62 ;  /* 0x000000ffff387224 */ /* 0x000fc400078e003e */
        /* <DEDUP_REMOVED lines=9> */
[----:B------:R-:W-:Y:S01]  /*1b6b0*/  IMAD.MOV.U32 R62, RZ, RZ, R72 ;  /* 0x000000ffff3e7224 */ /* 0x000fe200078e0048 */
[----:B------:R-:W-:Y:S01]  /*1b6c0*/  MOV R63, R73 ;  /* 0x00000049003f7202 */ /* 0x000fe20000000f00 */
[----:B------:R-:W-:Y:S01]  /*1b6d0*/  IMAD.MOV.U32 R64, RZ, RZ, R78 ;  /* 0x000000ffff407224 */ /* 0x000fe200078e004e */
[----:B------:R-:W-:Y:S01]  /*1b6e0*/  MOV R65, R79 ;  /* 0x0000004f00417202 */ /* 0x000fe20000000f00 */
[----:B------:R-:W-:Y:S02]  /*1b6f0*/  IMAD.MOV.U32 R66, RZ, RZ, R80 ;  /* 0x000000ffff427224 */ /* 0x000fe400078e0050 */
[----:B------:R-:W-:Y:S01]  /*1b700*/  IMAD.MOV.U32 R67, RZ, RZ, R81 ;  /* 0x000000ffff437224 */ /* 0x000fe200078e0051 */
[----:B--2---:R2:W-:Y:S01]  /*1b710*/  STL [R1+0x544], R84 ;  /* 0x0005445401007387 */ /* 0x0045e20000100800 */
[----:B-1----:R-:W-:-:S03]  /*1b720*/  IMAD.MOV.U32 R0, RZ, RZ, R85 ;  /* 0x000000ffff007224 */ /* 0x002fc600078e0055 */
[----:B------:R-:W3:Y:S04]  /*1b730*/  LDL.LU.64 R70, [R1+0x688] ;  /* 0x0006880001467983 */ /* 0x000ee80000300a00 */
[----:B------:R-:W4:Y:S01]  /*1b740*/  LDL.LU.64 R74, [R1+0x6c8] ;  /* 0x0006c800014a7983 */ /* 0x000f220000300a00 */
[----:B------:R-:W-:-:S03]  /*1b750*/  MOV R68, R82 ;  /* 0x0000005200447202 */ /* 0x000fc60000000f00 */
[----:B------:R-:W4:Y:S01]  /*1b760*/  LDL.LU.64 R72, [R1+0x640] ;  /* 0x0006400001487983 */ /* 0x000f220000300a00 */
[----:B------:R-:W-:-:S03]  /*1b770*/  IMAD.MOV.U32 R69, RZ, RZ, R83 ;  /* 0x000000ffff457224 */ /* 0x000fc600078e0053 */
[----:B------:R-:W4:Y:S04]  /*1b780*/  LDL.LU.64 R78, [R1+0x6f0] ;  /* 0x0006f000014e7983 */ /* 0x000f280000300a00 */
[----:B------:R1:W-:Y:S04]  /*1b790*/  STL [R1+0x540], R0 ;  /* 0x0005400001007387 */ /* 0x0003e80000100800 */
[----:B------:R-:W4:Y:S04]  /*1b7a0*/  LDL.LU.64 R80, [R1+0x690] ;  /* 0x0006900001507983 */ /* 0x000f280000300a00 */
[----:B------:R-:W4:Y:S04]  /*1b7b0*/  LDL.LU.64 R82, [R1+0x6d0] ;  /* 0x0006d00001527983 */ /* 0x000f280000300a00 */
[----:B--2---:R-:W2:Y:S01]  /*1b7c0*/  LDL.LU.64 R84, [R1+0x650] ;  /* 0x0006500001547983 */ /* 0x004ea20000300a00 */
[----:B-1----:R-:W-:-:S03]  /*1b7d0*/  MOV R0, R37 ;  /* 0x0000002500007202 */ /* 0x002fc60000000f00 */
[----:B------:R-:W-:Y:S04]  /*1b7e0*/  STL [R1+0x54c], R36 ;  /* 0x00054c2401007387 */ /* 0x000fe80000100800 */
[----:B------:R-:W-:Y:S04]  /*1b7f0*/  STL [R1+0x554], R38 ;  /* 0x0005542601007387 */ /* 0x000fe80000100800 */
[----:B------:R1:W-:Y:S02]  /*1b800*/  STL [R1+0x548], R0 ;  /* 0x0005480001007387 */ /* 0x0003e40000100800 */
[----:B-1----:R-:W-:-:S05]  /*1b810*/  IMAD.MOV.U32 R0, RZ, RZ, R39 ;  /* 0x000000ffff007224 */ /* 0x002fca00078e0027 */
[----:B------:R1:W-:Y:S04]  /*1b820*/  STL [R1+0x550], R0 ;  /* 0x0005500001007387 */ /* 0x0003e80000100800 */
[----:B------:R-:W-:Y:S01]  /*1b830*/  STL [R1+0x55c], R40 ;  /* 0x00055c2801007387 */ /* 0x000fe20000100800 */
[----:B-1----:R-:W-:-:S05]  /*1b840*/  IMAD.MOV.U32 R0, RZ, RZ, R41 ;  /* 0x000000ffff007224 */ /* 0x002fca00078e0029 */
[----:B------:R1:W-:Y:S04]  /*1b850*/  STL [R1+0x558], R0 ;  /* 0x0005580001007387 */ /* 0x0003e80000100800 */
[----:B------:R1:W-:Y:S02]  /*1b860*/  STL [R1+0x564], R52 ;  /* 0x0005643401007387 */ /* 0x0003e40000100800 */
[----:B-1----:R-:W-:-:S05]  /*1b870*/  MOV R0, R53 ;  /* 0x0000003500007202 */ /* 0x002fca0000000f00 */
[----:B------:R1:W-:Y:S01]  /*1b880*/  STL [R1+0x560], R0 ;  /* 0x0005600001007387 */ /* 0x0003e20000100800 */
[----:B------:R-:W-:Y:S01]  /*1b890*/  IMAD.MOV.U32 R52, RZ, RZ, R66 ;  /* 0x000000ffff347224 */ /* 0x000fe200078e0042 */
[----:B------:R-:W-:Y:S01]  /*1b8a0*/  MOV R66, R68 ;  /* 0x0000004400427202 */ /* 0x000fe20000000f00 */
[----:B------:R-:W-:Y:S01]  /*1b8b0*/  IMAD.MOV.U32 R53, RZ, RZ, R67 ;  /* 0x000000ffff357224 */ /* 0x000fe200078e0043 */
[----:B------:R4:W-:Y:S01]  /*1b8c0*/  STL [R1+0x56c], R76 ;  /* 0x00056c4c01007387 */ /* 0x0009e20000100800 */
[----:B------:R-:W-:Y:S01]  /*1b8d0*/  IMAD.MOV.U32 R67, RZ, RZ, R69 ;  /* 0x000000ffff437224 */ /* 0x000fe200078e0045 */
[----:B-1----:R-:W-:-:S05]  /*1b8e0*/  MOV R0, R77 ;  /* 0x0000004d00007202 */ /* 0x002fca0000000f00 */
[----:B------:R2:W-:Y:S01]  /*1b8f0*/  STL [R1+0x568], R0 ;  /* 0x0005680001007387 */ /* 0x0005e20000100800 */
[----:B---3--:R-:W-:Y:S01]  /*1b900*/  IMAD.MOV.U32 R68, RZ, RZ, R70 ;  /* 0x000000ffff447224 */ /* 0x008fe200078e0046 */
[----:B------:R-:W-:Y:S01]  /*1b910*/  MOV R69, R71 ;  /* 0x0000004700457202 */ /* 0x000fe20000000f00 */
[----:B----4-:R-:W-:Y:S02]  /*1b920*/  IMAD.MOV.U32 R70, RZ, RZ, R72 ;  /* 0x000000ffff467224 */ /* 0x010fe400078e0048 */
[----:B------:R-:W-:Y:S02]  /*1b930*/  IMAD.MOV.U32 R71, RZ, RZ, R73 ;  /* 0x000000ffff477224 */ /* 0x000fe400078e0049 */
[----:B------:R-:W-:Y:S02]  /*1b940*/  IMAD.MOV.U32 R72, RZ, RZ, R78 ;  /* 0x000000ffff487224 */ /* 0x000fe400078e004e */
[----:B------:R-:W-:Y:S01]  /*1b950*/  IMAD.MOV.U32 R73, RZ, RZ, R79 ;  /* 0x000000ffff497224 */ /* 0x000fe200078e004f */
[----:B------:R-:W-:Y:S01]  /*1b960*/  MOV R76, R82 ;  /* 0x00000052004c7202 */ /* 0x000fe20000000f00 */
[----:B------:R-:W-:-:S02]  /*1b970*/  IMAD.MOV.U32 R77, RZ, RZ, R83 ;  /* 0x000000ffff4d7224 */ /* 0x000fc400078e0053 */
[----:B--2---:R-:W-:Y:S01]  /*1b980*/  IMAD.MOV.U32 R0, RZ, RZ, R85 ;  /* 0x000000ffff007224 */ /* 0x004fe200078e0055 */
[----:B------:R1:W-:Y:S04]  /*1b990*/  STL [R1+0x574], R84 ;  /* 0x0005745401007387 */ /* 0x0003e80000100800 */
[----:B------:R-:W2:Y:S04]  /*1b9a0*/  LDL.LU.64 R78, [R1+0x6a0] ;  /* 0x0006a000014e7983 */ /* 0x000ea80000300a00 */
[----:B------:R-:W3:Y:S04]  /*1b9b0*/  LDL.LU.64 R82, [R1+0x660] ;  /* 0x0006600001527983 */ /* 0x000ee80000300a00 */
[----:B------:R4:W-:Y:S04]  /*1b9c0*/  STL [R1+0x570], R0 ;  /* 0x0005700001007387 */ /* 0x0009e80000100800 */
[----:B-1----:R-:W3:Y:S01]  /*1b9d0*/  LDL.LU.64 R84, [R1+0x648] ;  /* 0x0006480001547983 */ /* 0x002ee20000300a00 */
[----:B----4-:R-:W-:-:S03]  /*1b9e0*/  MOV R0, R43 ;  /* 0x0000002b00007202 */ /* 0x010fc60000000f00 */
        /* <DEDUP_REMOVED lines=20> */
[----:B------:R4:W-:Y:S01]  /*1bb30*/  STL [R1+0x5b4], R80 ;  /* 0x0005b45001007387 */ /* 0x0009e20000100800 */
[----:B-1----:R-:W-:-:S05]  /*1bb40*/  IMAD.MOV.U32 R0, RZ, RZ, R81 ;  /* 0x000000ffff007224 */ /* 0x002fca00078e0051 */
[----:B------:R1:W-:Y:S01]  /*1bb50*/  STL [R1+0x5b0], R0 ;  /* 0x0005b00001007387 */ /* 0x0003e20000100800 */
[----:B------:R-:W-:Y:S02]  /*1bb60*/  IMAD.MOV.U32 R74, RZ, RZ, R76 ;  /* 0x000000ffff4a7224 */ /* 0x000fe400078e004c */
[----:B------:R-:W-:Y:S01]  /*1bb70*/  IMAD.MOV.U32 R75, RZ, RZ, R77 ;  /* 0x000000ffff4b7224 */ /* 0x000fe200078e004d */
[----:B--2---:R-:W-:Y:S01]  /*1bb80*/  MOV R76, R78 ;  /* 0x0000004e004c7202 */ /* 0x004fe20000000f00 */
[----:B------:R-:W-:Y:S01]  /*1bb90*/  IMAD.MOV.U32 R77, RZ, RZ, R79 ;  /* 0x000000ffff4d7224 */ /* 0x000fe200078e004f */
[----:B---3--:R-:W-:Y:S01]  /*1bba0*/  MOV R78, R82 ;  /* 0x00000052004e7202 */ /* 0x008fe20000000f00 */
[----:B------:R-:W-:Y:S01]  /*1bbb0*/  IMAD.MOV.U32 R79, RZ, RZ, R83 ;  /* 0x000000ffff4f7224 */ /* 0x000fe200078e0053 */
[----:B------:R2:W-:Y:S04]  /*1bbc0*/  STL [R1+0x5bc], R84 ;  /* 0x0005bc5401007387 */ /* 0x0005e80000100800 */
[----:B----4-:R-:W3:Y:S01]  /*1bbd0*/  LDL.LU.64 R80, [R1+0x6f8] ;  /* 0x0006f80001507983 */ /* 0x010ee20000300a00 */
[----:B-1----:R-:W-:-:S03]  /*1bbe0*/  IMAD.MOV.U32 R0, RZ, RZ, R85 ;  /* 0x000000ffff007224 */ /* 0x002fc600078e0055 */
[----:B------:R-:W4:Y:S04]  /*1bbf0*/  LDL.LU.64 R82, [R1+0x6e0] ;  /* 0x0006e00001527983 */ /* 0x000f280000300a00 */
[----:B------:R1:W-:Y:S04]  /*1bc00*/  STL [R1+0x5b8], R0 ;  /* 0x0005b80001007387 */ /* 0x0003e80000100800 */
[----:B------:R-:W-:Y:S04]  /*1bc10*/  STL [R1+0x5c4], R54 ;  /* 0x0005c43601007387 */ /* 0x000fe80000100800 */
        /* <DEDUP_REMOVED lines=36> */
[----:B------:R1:W-:Y:S02]  /*1be60*/  STL [R1+0x618], R0 ;  /* 0x0006180001007387 */ /* 0x0003e40000100800 */
[----:B-1----:R-:W-:Y:S01]  /*1be70*/  MOV R0, R79 ;  /* 0x0000004f00007202 */ /* 0x002fe20000000f00 */
[----:B------:R-:W-:Y:S01]  /*1be80*/  IMAD.MOV.U32 R3, RZ, RZ, R87 ;  /* 0x000000ffff037224 */ /* 0x000fe200078e0057 */
[----:B------:R-:W-:-:S04]  /*1be90*/  SHF.R.S32.HI R5, RZ, 0x1f, R14 ;  /* 0x0000001fff057819 */ /* 0x000fc8000001140e */
[----:B------:R-:W-:-:S04]  /*1bea0*/  LEA.HI R5, R5, R14, RZ, 0x6 ;  /* 0x0000000e05057211 */ /* 0x000fc800078f30ff */
[----:B------:R-:W-:Y:S01]  /*1beb0*/  SHF.R.S32.HI R5, RZ, 0x6, R5 ;  /* 0x00000006ff057819 */ /* 0x000fe20000011405 */
[----:B---3--:R-:W-:Y:S04]  /*1bec0*/  STL [R1+0x62c], R80 ;  /* 0x00062c5001007387 */ /* 0x008fe80000100800 */
[----:B------:R1:W-:Y:S04]  /*1bed0*/  STL [R1+0x620], R0 ;  /* 0x0006200001007387 */ /* 0x0003e80000100800 */
[----:B----4-:R-:W-:Y:S01]  /*1bee0*/  STL [R1+0x634], R82 ;  /* 0x0006345201007387 */ /* 0x010fe20000100800 */
[----:B-1----:R-:W-:-:S05]  /*1bef0*/  IMAD.MOV.U32 R0, RZ, RZ, R81 ;  /* 0x000000ffff007224 */ /* 0x002fca00078e0051 */
[----:B------:R1:W-:Y:S04]  /*1bf00*/  STL [R1+0x628], R0 ;  /* 0x0006280001007387 */ /* 0x0003e80000100800 */
[----:B--2---:R-:W-:Y:S01]  /*1bf10*/  STL [R1+0x63c], R84 ;  /* 0x00063c5401007387 */ /* 0x004fe20000100800 */
[----:B-1----:R-:W-:-:S05]  /*1bf20*/  IMAD.MOV.U32 R0, RZ, RZ, R83 ;  /* 0x000000ffff007224 */ /* 0x002fca00078e0053 */
[----:B------:R1:W-:Y:S02]  /*1bf30*/  STL [R1+0x630], R0 ;  /* 0x0006300001007387 */ /* 0x0003e40000100800 */
[----:B-1----:R-:W-:-:S05]  /*1bf40*/  MOV R0, R85 ;  /* 0x0000005500007202 */ /* 0x002fca0000000f00 */
[----:B------:R1:W-:Y:S04]  /*1bf50*/  STL [R1+0x638], R0 ;  /* 0x0006380001007387 */ /* 0x0003e80000100800 */
[----:B------:R-:W-:Y:S04]  /*1bf60*/  STL [R1+0x644], R86 ;  /* 0x0006445601007387 */ /* 0x000fe80000100800 */
[----:B------:R2:W-:Y:S04]  /*1bf70*/  STL [R1+0x640], R3 ;  /* 0x0006400301007387 */ /* 0x0005e80000100800 */
[----:B------:R3:W-:Y:S04]  /*1bf80*/  STL [R1], RZ ;  /* 0x000000ff01007387 */ /* 0x0007e80000100800 */
        /* <DEDUP_REMOVED lines=63> */
[----:B------:R3:W-:Y:S01]  /*1c380*/  STL [R1+0x648], R5 ;  /* 0x0006480501007387 */ /* 0x0007e20000100800 */
[----:B-1----:R-:W-:-:S02]  /*1c390*/  SHF.R.S32.HI R0, RZ, 0x1f, R2 ;  /* 0x0000001fff007819 */ /* 0x002fc40000011402 */
[----:B--2---:R-:W-:Y:S01]  /*1c3a0*/  SHF.R.S32.HI R3, RZ, 0x1f, R4 ;  /* 0x0000001fff037819 */ /* 0x004fe20000011404 */
[----:B------:R-:W-:Y:S01]  /*1c3b0*/  IMAD.MOV.U32 R14, RZ, RZ, RZ ;  /* 0x000000ffff0e7224 */ /* 0x000fe200078e00ff */
[C---:B------:R-:W-:Y:S01]  /*1c3c0*/  SHF.L.U64.HI R0, R2.reuse, 0x2, R0 ;  /* 0x0000000202007819 */ /* 0x040fe20000010200 */
[----:B------:R-:W-:Y:S01]  /*1c3d0*/  IMAD.SHL.U32 R2, R2, 0x4, RZ ;  /* 0x0000000402027824 */ /* 0x000fe200078e00ff */
[C---:B------:R-:W-:Y:S02]  /*1c3e0*/  SHF.L.U64.HI R3, R4.reuse, 0x2, R3 ;  /* 0x0000000204037819 */ /* 0x040fe40000010203 */
[----:B------:R-:W-:Y:S02]  /*1c3f0*/  CS2R R152, SRZ ;  /* 0x0000000000987805 */ /* 0x000fe4000001ff00 */
[----:B------:R-:W-:Y:S02]  /*1c400*/  SHF.L.U32 R4, R4, 0x2, RZ ;  /* 0x0000000204047819 */ /* 0x000fe400000006ff */
        /* <DEDUP_REMOVED lines=94> */
[----:B------:R-:W-:Y:S01]  /*1c9f0*/  CS2R R86, SRZ ;  /* 0x0000000000567805 */ /* 0x000fe2000001ff00 */
[----:B------:R-:W-:Y:S01]  /*1ca00*/  UMOV UR14, 0x5 ;  /* 0x00000005000e7882 */ /* 0x000fe20000000000 */
[----:B---3--:R-:W-:-:S05]  /*1ca10*/  UMOV UR13, 0xffffffff ;  /* 0xffffffff000d7882 */ /* 0x008fca0000000000 */
.L_x_1:
[----:B------:R-:W-:Y:S01]  /*1ca20*/  STL.64 [R1+0x828], R86 ;  /* 0x0008285601007387 */ /* 0x000fe20000100a00 */
[----:B------:R-:W-:Y:S01]  /*1ca30*/  UIADD3 UR13, UR13, 0x1, URZ ;  /* 0x000000010d0d7890 */ /* 0x000fe2000fffe03f */
[----:B------:R-:W-:-:S04]  /*1ca40*/  DEPBAR.LE SB0, 0xa ;  /* 0x000082800000791a */ /* 0x000fc80000000000 */
[----:B------:R-:W-:Y:S01]  /*1ca50*/  STL.64 [R1+0x820], R84 ;  /* 0x0008205401007387 */ /* 0x000fe20000100a00 */
[----:B------:R-:W-:Y:S01]  /*1ca60*/  UMOV UR7, 0x40000040 ;  /* 0x4000004000077882 */ /* 0x000fe20000000000 */
[----:B--2---:R-:W1:Y:S02]  /*1ca70*/  LDC R5, c[0x0][0x230] ;  /* 0x00008c00ff057b82 */ /* 0x004e640000000800 */
[----:B------:R-:W-:Y:S04]  /*1ca80*/  STL.64 [R1+0x818], R82 ;  /* 0x0008185201007387 */ /* 0x000fe80000100a00 */
        /* <DEDUP_REMOVED lines=28> */
[----:B------:R2:W-:Y:S04]  /*1cc50*/  STL.64 [R1+0x730], R24 ;  /* 0x0007301801007387 */ /* 0x0005e80000100a00 */
[----:B--2---:R-:W2:Y:S04]  /*1cc60*/  LDL.LU.64 R24, [R1] ;  /* 0x0000000001187983 */ /* 0x004ea80000300a00 */
[----:B------:R-:W2:Y:S04]  /*1cc70*/  LDL.LU.64 R26, [R1+0x8] ;  /* 0x00000800011a7983 */ /* 0x000ea80000300a00 */
        /* <DEDUP_REMOVED lines=29> */
[----:B------:R-:W2:Y:S01]  /*1ce50*/  LDL.LU.64 R86, [R1+0xf8] ;  /* 0x0000f80001567983 */ /* 0x000ea20000300a00 */
[----:B------:R-:W-:Y:S01]  /*1ce60*/  UISETP.GT.AND UP0, UPT, UR13, 0x6, UPT ;  /* 0x000000060d00788c */ /* 0x000fe2000bf04270 */
[----:B------:R-:W-:Y:S03]  /*1ce70*/  BAR.SYNC.DEFER_BLOCKING 0x0 ;  /* 0x0000000000007b1d */ /* 0x000fe60000010000 */
[----:B------:R-:W-:-:S04]  /*1ce80*/  USEL UR13, UR13, URZ, !UP0 ;  /* 0x0000003f0d0d7287 */ /* 0x000fc8000c000000 */
[----:B------:R-:W-:Y:S02]  /*1ce90*/  ULEA UR5, UR13, UR12, 0xf ;  /* 0x0000000c0d057291 */ /* 0x000fe4000f8e783f */
[----:B------:R-:W-:Y:S01]  /*1cea0*/  ULEA UR4, UR13, UR12, 0x10 ;  /* 0x0000000c0d047291 */ /* 0x000fe2000f8e803f */
[----:B-----5:R-:W-:Y:S01]  /*1ceb0*/  STL [R1+0x72c], R13 ;  /* 0x00072c0d01007387 */ /* 0x020fe20000100800 */
[----:B------:R-:W-:Y:S02]  /*1cec0*/  UIADD3 UR5, UR5, 0x70000, URZ ;  /* 0x0007000005057890 */ /* 0x000fe4000fffe03f */
[----:B------:R-:W-:Y:S01]  /*1ced0*/  USHF.R.U32.HI UR4, URZ, 0x4, UR4 ;  /* 0x000000043f047899 */ /* 0x000fe20008011604 */
[----:B------:R-:W-:Y:S01]  /*1cee0*/  STL [R1+0x714], R12 ;  /* 0x0007140c01007387 */ /* 0x000fe20000100800 */
[----:B------:R-:W-:Y:S02]  /*1cef0*/  USHF.R.U32.HI UR5, URZ, 0x4, UR5 ;  /* 0x000000043f057899 */ /* 0x000fe40008011605 */
[----:B------:R-:W-:Y:S01]  /*1cf00*/  USGXT.U32 UR4, UR4, 0xe ;  /* 0x0000000e0404789a */ /* 0x000fe20008000000 */
[----:B------:R-:W-:Y:S01]  /*1cf10*/  STL [R1+0x710], R11 ;  /* 0x0007100b01007387 */ /* 0x000fe20000100800 */
[----:B------:R-:W-:-:S02]  /*1cf20*/  USGXT.U32 UR6, UR5, 0xe ;  /* 0x0000000e0506789a */ /* 0x000fc40008000000 */
[----:B------:R-:W-:Y:S01]  /*1cf30*/  UIADD3 UR8, UP0, UR4, 0x2, URZ ;  /* 0x0000000204087890 */ /* 0x000fe2000ff1e03f */
[----:B------:R-:W-:Y:S01]  /*1cf40*/  STL [R1+0x70c], R10 ;  /* 0x00070c0a01007387 */ /* 0x000fe20000100800 */
[----:B------:R-:W-:Y:S01]  /*1cf50*/  UMOV UR5, 0x40000040 ;  /* 0x4000004000057882 */ /* 0x000fe20000000000 */
[----:B------:R-:W-:Y:S01]  /*1cf60*/  UIADD3 UR10, UP1, UR6, 0x2, URZ ;  /* 0x00000002060a7890 */ /* 0x000fe2000ff3e03f */
[----:B--2---:R-:W-:-:S06]  /*1cf70*/  WARPGROUP.ARRIVE ;  /* 0x00000000000079c5 */ /* 0x004fcc0000000000 */
[----:B------:R-:W-:Y:S01]  /*1cf80*/  HGMMA.64x128x8.F32.TF32 R24, gdesc[UR4], R24, gsb0 ;  /* 0x05e00000041879f0 */ /* 0x000fe20008002818 */
[----:B------:R-:W-:Y:S01]  /*1cf90*/  UMOV UR4, URZ ;  /* 0x0000003f00047c82 */ /* 0x000fe20008000000 */
[----:B------:R-:W-:Y:S01]  /*1cfa0*/  UMOV UR5, URZ ;  /* 0x0000003f00057c82 */ /* 0x000fe20008000000 */
[----:B------:R-:W-:Y:S02]  /*1cfb0*/  UIADD3.X UR9, UR4, 0x40000040, URZ, UP0, !UPT ;  /* 0x4000004004097890 */ /* 0x000fe400087fe43f */
[----:B------:R-:W-:Y:S02]  /*1cfc0*/  UIADD3.X UR11, UR5, 0x40000040, URZ, UP1, !UPT ;  /* 0x40000040050b7890 */ /* 0x000fe40008ffe43f */
[----:B------:R-:W-:Y:S02]  /*1cfd0*/  UIADD3.64 UR40, UR8, 0x2, URZ ;  /* 0x0000000208287897 */ /* 0x000fe4000fffe03f */
[----:B------:R-:W-:Y:S02]  /*1cfe0*/  UIADD3.64 UR42, UR10, 0x2, URZ ;  /* 0x000000020a2a7897 */ /* 0x000fe4000fffe03f */
[----:B------:R-:W-:-:S02]  /*1cff0*/  UIADD3.64 UR36, UR8, 0x4, URZ ;  /* 0x0000000408247897 */ /* 0x000fc4000fffe03f */
[----:B------:R-:W-:Y:S02]  /*1d000*/  UIADD3.64 UR38, UR10, 0x4, URZ ;  /* 0x000000040a267897 */ /* 0x000fe4000fffe03f */
[----:B------:R-:W-:Y:S02]  /*1d010*/  UIADD3.64 UR32, UR8, 0x7fe, URZ ;  /* 0x000007fe08207897 */ /* 0x000fe4000fffe03f */
[----:B------:R-:W-:Y:S02]  /*1d020*/  UIADD3.64 UR34, UR10, 0x3fe, URZ ;  /* 0x000003fe0a227897 */ /* 0x000fe4000fffe03f */
[----:B------:R-:W-:Y:S02]  /*1d030*/  UIADD3.64 UR28, UR8, 0x800, URZ ;  /* 0x00000800081c7897 */ /* 0x000fe4000fffe03f */
[----:B------:R-:W-:Y:S02]  /*1d040*/  UIADD3.64 UR30, UR10, 0x400, URZ ;  /* 0x000004000a1e7897 */ /* 0x000fe4000fffe03f */
[----:B------:R-:W-:-:S02]  /*1d050*/  UIADD3.64 UR24, UR8, 0x802, URZ ;  /* 0x0000080208187897 */ /* 0x000fc4000fffe03f */
[----:B------:R-:W-:Y:S02]  /*1d060*/  UIADD3.64 UR26, UR10, 0x402, URZ ;  /* 0x000004020a1a7897 */ /* 0x000fe4000fffe03f */
[----:B------:R-:W-:Y:S02]  /*1d070*/  UIADD3.64 UR20, UR8, 0x804, URZ ;  /* 0x0000080408147897 */ /* 0x000fe4000fffe03f */
[----:B------:R-:W-:Y:S01]  /*1d080*/  UIADD3.64 UR22, UR10, 0x404, URZ ;  /* 0x000004040a167897 */ /* 0x000fe2000fffe03f */
[----:B------:R-:W-:Y:S02]  /*1d090*/  WARPGROUP.DEPBAR.LE gsb0, 0x0 ;  /* 0x00008000000079c5 */ /* 0x000fe40000010000 */
[----:B------:R-:W-:-:S06]  /*1d0a0*/  WARPGROUP.ARRIVE ;  /* 0x00000000000079c5 */ /* 0x000fcc0000000000 */
[----:B------:R-:W-:Y:S03]  /*1d0b0*/  HGMMA.64x128x8.F32.TF32 R24, gdesc[UR8], R24, gsb0 ;  /* 0x05e00000081879f0 */ /* 0x000fe60008002818 */
[----:B------:R-:W-:Y:S02]  /*1d0c0*/  WARPGROUP.DEPBAR.LE gsb0, 0x0 ;  /* 0x00008000000079c5 */ /* 0x000fe40000010000 */
[----:B------:R-:W-:-:S07]  /*1d0d0*/  WARPGROUP.ARRIVE ;  /* 0x00000000000079c5 */ /* 0x000fce0000000000 */
        /* <DEDUP_REMOVED lines=12> */
[----:B------:R-:W-:Y:S01]  /*1d1a0*/  HGMMA.64x128x8.F32.TF32 R24, gdesc[UR24], R24, gsb0 ;  /* 0x05e00000181879f0 */ /* 0x000fe20008002818 */
[----:B------:R-:W-:Y:S02]  /*1d1b0*/  UIADD3.64 UR4, UR8, 0x1fe, URZ ;  /* 0x000001fe08047897 */ /* 0x000fe4000fffe03f */
[----:B------:R-:W-:Y:S02]  /*1d1c0*/  WARPGROUP.DEPBAR.LE gsb0, 0x0 ;  /* 0x00008000000079c5 */ /* 0x000fe40000010000 */
[----:B------:R-:W-:-:S07]  /*1d1d0*/  WARPGROUP.ARRIVE ;  /* 0x00000000000079c5 */ /* 0x000fce0000000000 */
[----:B------:R-:W-:Y:S01]  /*1d1e0*/  HGMMA.64x128x8.F32.TF32 R24, gdesc[UR20], R24, gsb0 ;  /* 0x05e00000141879f0 */ /* 0x000fe20008002818 */
[----:B------:R-:W-:Y:S01]  /*1d1f0*/  UIADD3.64 UR44, UR8, 0x200, URZ ;  /* 0x00000200082c7897 */ /* 0x000fe2000fffe03f */
[----:B------:R-:W-:Y:S01]  /*1d200*/  UMOV UR46, UR10 ;  /* 0x0000000a002e7c82 */ /* 0x000fe20008000000 */
[----:B------:R-:W-:Y:S01]  /*1d210*/  UMOV UR47, UR11 ;  /* 0x0000000b002f7c82 */ /* 0x000fe20008000000 */
[----:B------:R-:W-:Y:S02]  /*1d220*/  WARPGROUP.DEPBAR.LE gsb0, 0x0 ;  /* 0x00008000000079c5 */ /* 0x000fe40000010000 */
[----:B------:R-:W-:Y:S01]  /*1d230*/  WARPGROUP.ARRIVE ;  /* 0x00000000000079c5 */ /* 0x000fe20000000000 */
[----:B------:R-:W-:Y:S01]  /*1d240*/  UIADD3.64 UR40, UR8, 0x202, URZ ;  /* 0x0000020208287897 */ /* 0x000fe2000fffe03f */
[----:B------:R-:W-:Y:S04]  /*1d250*/  STL.64 [R1], R24 ;  /* 0x0000001801007387 */ /* 0x000fe80000100a00 */
[----:B------:R-:W-:Y:S01]  /*1d260*/  HGMMA.64x128x8.F32.TF32 R152, gdesc[UR4], R152, gsb0 ;  /* 0x05e00000049879f0 */ /* 0x000fe20008002898 */
[----:B------:R-:W-:Y:S01]  /*1d270*/  UIADD3.64 UR36, UR8, 0x204, URZ ;  /* 0x0000020408247897 */ /* 0x000fe2000fffe03f */
[----:B------:R-:W-:Y:S01]  /*1d280*/  STL.64 [R1+0x8], R26 ;  /* 0x0000081a01007387 */ /* 0x000fe20000100a00 */
[----:B------:R-:W-:-:S02]  /*1d290*/  UIADD3.64 UR32, UR8, 0x9fe, URZ ;  /* 0x000009fe08207897 */ /* 0x000fc4000fffe03f */
[----:B------:R-:W-:Y:S01]  /*1d2a0*/  UIADD3.64 UR28, UR8, 0xa00, URZ ;  /* 0x00000a00081c7897 */ /* 0x000fe2000fffe03f */
[----:B------:R-:W-:Y:S01]  /*1d2b0*/  STL.64 [R1+0x10], R28 ;  /* 0x0000101c01007387 */ /* 0x000fe20000100a00 */
[----:B------:R-:W-:Y:S02]  /*1d2c0*/  UIADD3.64 UR24, UR8, 0xa02, URZ ;  /* 0x00000a0208187897 */ /* 0x000fe4000fffe03f */
[----:B------:R-:W-:Y:S01]  /*1d2d0*/  UIADD3.64 UR20, UR8, 0xa04, URZ ;  /* 0x00000a0408147897 */ /* 0x000fe2000fffe03f */
[----:B------:R-:W-:Y:S01]  /*1d2e0*/  STL.64 [R1+0x18], R30 ;  /* 0x0000181e01007387 */ /* 0x000fe20000100a00 */
[----:B------:R-:W-:-:S03]  /*1d2f0*/  UIADD3.64 UR4, UR8, 0x3fe, URZ ;  /* 0x000003fe08047897 */ /* 0x000fc6000fffe03f */
        /* <DEDUP_REMOVED lines=27> */
[----:B------:R2:W-:Y:S01]  /*1d4b0*/  STL.64 [R1+0xf8], R86 ;  /* 0x0000f85601007387 */ /* 0x0005e20000100a00 */
[----:B------:R-:W-:-:S02]  /*1d4c0*/  WARPGROUP.DEPBAR.LE gsb0, 0x0 ;  /* 0x00008000000079c5 */ /* 0x000fc40000010000 */
[----:B------:R-:W-:Y:S01]  /*1d4d0*/  WARPGROUP.ARRIVE ;  /* 0x00000000000079c5 */ /* 0x000fe20000000000 */
[----:B--2---:R-:W2:Y:S04]  /*1d4e0*/  LDL.LU.64 R86, [R1+0x828] ;  /* 0x0008280001567983 */ /* 0x004ea80000300a00 */
[----:B------:R-:W2:Y:S01]  /*1d4f0*/  LDL.LU.64 R84, [R1+0x820] ;  /* 0x0008200001547983 */ /* 0x000ea20000300a00 */
[----:B------:R-:W-:Y:S03]  /*1d500*/  HGMMA.64x128x8.F32.TF32 R152, gdesc[UR44], R152, gsb0 ;  /* 0x05e000002c9879f0 */ /* 0x000fe60008002898 */
[----:B------:R-:W2:Y:S01]  /*1d510*/  LDL.LU.64 R82, [R1+0x818] ;  /* 0x0008180001527983 */ /* 0x000ea20000300a00 */
[----:B------:R-:W-:Y:S01]  /*1d520*/  UIADD3.64 UR44, UR8, 0x400, URZ ;  /* 0x00000400082c7897 */ /* 0x000fe2000fffe03f */
[----:B------:R-:W-:Y:S01]  /*1d530*/  UMOV UR46, UR10 ;  /* 0x0000000a002e7c82 */ /* 0x000fe20008000000 */
[----:B------:R-:W-:Y:S01]  /*1d540*/  UMOV UR47, UR11 ;  /* 0x0000000b002f7c82 */ /* 0x000fe20008000000 */
        /* <DEDUP_REMOVED lines=29> */
[----:B------:R-:W3:Y:S01]  /*1d720*/  LDL R10, [R1+0x648] ;  /* 0x00064800010a7983 */ /* 0x000ee20000100800 */
[----:B-1----:R-:W-:-:S04]  /*1d730*/  VIADD R5, R5, 0xfffffe80 ;  /* 0xfffffe8005057836 */ /* 0x002fc80000000000 */
[----:B------:R-:W-:Y:S01]  /*1d740*/  IMAD R5, R14, -0x40, R5 ;  /* 0xffffffc00e057824 */ /* 0x000fe200078e0205 */
[----:B------:R-:W-:Y:S02]  /*1d750*/  WARPGROUP.DEPBAR.LE gsb0, 0x0 ;  /* 0x00008000000079c5 */ /* 0x000fe40000010000 */
[----:B------:R-:W-:-:S06]  /*1d760*/  WARPGROUP.ARRIVE ;  /* 0x00000000000079c5 */ /* 0x000fcc0000000000 */
[----:B------:R-:W-:Y:S01]  /*1d770*/  HGMMA.64x128x8.F32.TF32 R152, gdesc[UR40], R152, gsb0 ;  /* 0x05e00000289879f0 */ /* 0x000fe20008002898 */
[----:B------:R-:W-:Y:S02]  /*1d780*/  UIADD3.64 UR40, UR8, 0x402, URZ ;  /* 0x0000040208287897 */ /* 0x000fe4000fffe03f */
[----:B------:R-:W-:Y:S02]  /*1d790*/  WARPGROUP.DEPBAR.LE gsb0, 0x0 ;  /* 0x00008000000079c5 */ /* 0x000fe40000010000 */
[----:B------:R-:W-:-:S07]  /*1d7a0*/  WARPGROUP.ARRIVE ;  /* 0x00000000000079c5 */ /* 0x000fce0000000000 */
        /* <DEDUP_REMOVED lines=19> */
[----:B------:R-:W-:Y:S01]  /*1d8e0*/  WARPGROUP.ARRIVE ;  /* 0x00000000000079c5 */ /* 0x000fe20000000000 */
[----:B------:R-:W-:Y:S04]  /*1d8f0*/  STL [R1+0x728], R211 ;  /* 0x000728d301007387 */ /* 0x000fe80000100800 */
[----:B------:R-:W-:Y:S02]  /*1d900*/  STL [R1+0x724], R212 ;  /* 0x000724d401007387 */ /* 0x000fe40000100800 */
[----:B------:R-:W-:Y:S01]  /*1d910*/  HGMMA.64x128x8.F32.TF32 R88, gdesc[UR4], R88, gsb0 ;  /* 0x05e00000045879f0 */ /* 0x000fe20008002858 */
[----:B------:R-:W-:Y:S01]  /*1d920*/  UIADD3.64 UR4, UR8, 0x5fe, URZ ;  /* 0x000005fe08047897 */ /* 0x000fe2000fffe03f */
[----:B------:R1:W-:Y:S04]  /*1d930*/  STL [R1+0x720], R213 ;  /* 0x000720d501007387 */ /* 0x0003e80000100800 */
[----:B------:R4:W-:Y:S04]  /*1d940*/  STL [R1+0x71c], R214 ;  /* 0x00071cd601007387 */ /* 0x0009e80000100800 */
[----:B------:R4:W-:Y:S04]  /*1d950*/  STL [R1+0x718], R215 ;  /* 0x000718d701007387 */ /* 0x0009e80000100800 */
[----:B-1----:R-:W4:Y:S04]  /*1d960*/  LDL.LU R213, [R1+0x248] ;  /* 0x0002480001d57983 */ /* 0x002f280000300800 */
[----:B------:R-:W4:Y:S04]  /*1d970*/  LDL.LU R212, [R1+0x24c] ;  /* 0x00024c0001d47983 */ /* 0x000f280000300800 */
[----:B------:R-:W4:Y:S04]  /*1d980*/  LDL.LU R211, [R1+0x250] ;  /* 0x0002500001d37983 */ /* 0x000f280000300800 */
[----:B------:R-:W4:Y:S04]  /*1d990*/  LDL.LU R13, [R1+0x254] ;  /* 0x00025400010d7983 */ /* 0x000f280000300800 */
[----:B------:R-:W4:Y:S04]  /*1d9a0*/  LDL.LU R12, [R1+0x258] ;  /* 0x00025800010c7983 */ /* 0x000f280000300800 */
[----:B------:R-:W4:Y:S01]  /*1d9b0*/  LDL.LU R11, [R1+0x25c] ;  /* 0x00025c00010b7983 */ /* 0x000f220000300800 */
[----:B------:R-:W-:-:S02]  /*1d9c0*/  WARPGROUP.DEPBAR.LE gsb0, 0x0 ;  /* 0x00008000000079c5 */ /* 0x000fc40000010000 */
[----:B------:R-:W-:-:S06]  /*1d9d0*/  WARPGROUP.ARRIVE ;  /* 0x00000000000079c5 */ /* 0x000fcc0000000000 */
        /* <DEDUP_REMOVED lines=23> */
[----:B------:R-:W-:Y:S03]  /*1db50*/  HGMMA.64x128x8.F32.TF32 R88, gdesc[UR20], R88, gsb0 ;  /* 0x05e00000145879f0 */ /* 0x000fe60008002858 */
[----:B------:R-:W-:Y:S02]  /*1db60*/  WARPGROUP.DEPBAR.LE gsb0, 0x0 ;  /* 0x00008000000079c5 */ /* 0x000fe40000010000 */
[----:B--2---:R-:W-:-:S07]  /*1db70*/  WARPGROUP.ARRIVE ;  /* 0x00000000000079c5 */ /* 0x004fce0000000000 */
[----:B------:R-:W-:Y:S01]  /*1db80*/  HGMMA.64x128x8.F32.TF32 R24, gdesc[UR4], R24, gsb0 ;  /* 0x05e00000041879f0 */ /* 0x000fe20008002818 */
[----:B------:R-:W-:Y:S01]  /*1db90*/  UIADD3.64 UR4, UR8, 0x600, URZ ;  /* 0x0000060008047897 */ /* 0x000fe2000fffe03f */
[----:B------:R-:W-:Y:S01]  /*1dba0*/  UMOV UR6, UR10 ;  /* 0x0000000a00067c82 */ /* 0x000fe20008000000 */
[----:B------:R-:W-:Y:S01]  /*1dbb0*/  UMOV UR7, UR11 ;  /* 0x0000000b00077c82 */ /* 0x000fe20008000000 */
        /* <DEDUP_REMOVED lines=15> */
[----:B------:R-:W-:Y:S01]  /*1dcb0*/  UIADD3.64 UR8, UR8, 0xe04, URZ ;  /* 0x00000e0408087897 */ /* 0x000fe2000fffe03f */
[----:B------:R-:W-:Y:S01]  /*1dcc0*/  UMOV UR10, UR22 ;  /* 0x00000016000a7c82 */ /* 0x000fe20008000000 */
[----:B------:R-:W-:Y:S01]  /*1dcd0*/  UMOV UR11, UR23 ;  /* 0x00000017000b7c82 */ /* 0x000fe20008000000 */
[----:B------:R-:W-:Y:S02]  /*1dce0*/  WARPGROUP.DEPBAR.LE gsb0, 0x0 ;  /* 0x00008000000079c5 */ /* 0x000fe40000010000 */
[----:B------:R-:W-:-:S06]  /*1dcf0*/  WARPGROUP.ARRIVE ;  /* 0x00000000000079c5 */ /* 0x000fcc0000000000 */
[----:B------:R-:W-:Y:S01]  /*1dd00*/  HGMMA.64x128x8.F32.TF32 R24, gdesc[UR24], R24, gsb0 ;  /* 0x05e00000181879f0 */ /* 0x000fe20008002818 */
[----:B---3--:R-:W-:Y:S02]  /*1dd10*/  IADD3 R6, R10, -0x6, RZ ;  /* 0xfffffffa0a067810 */ /* 0x008fe40007ffe0ff */
[----:B------:R-:W-:Y:S01]  /*1dd20*/  ISETP.GT.AND P1, PT, R5, RZ, PT ;  /* 0x000000ff0500720c */ /* 0x000fe20003f24270 */
[----:B------:R-:W-:Y:S01]  /*1dd30*/  UIADD3 UR14, UR14, 0x1, URZ ;  /* 0x000000010e0e7890 */ /* 0x000fe2000fffe03f */
[----:B------:R-:W-:Y:S02]  /*1dd40*/  ISETP.GE.AND P0, PT, R14, R6, PT ;  /* 0x000000060e00720c */ /* 0x000fe40003f06270 */
[----:B------:R-:W-:Y:S01]  /*1dd50*/  SEL R6, RZ, 0x4, !P1 ;  /* 0x00000004ff067807 */ /* 0x000fe20004800000 */
[----:B------:R-:W-:-:S03]  /*1dd60*/  UISETP.GT.AND UP0, UPT, UR14, 0x6, UPT ;  /* 0x000000060e00788c */ /* 0x000fc6000bf04270 */
[----:B------:R-:W-:Y:S01]  /*1dd70*/  SEL R6, R6, RZ, !P0 ;  /* 0x000000ff06067207 */ /* 0x000fe20004000000 */
[----:B------:R-:W-:Y:S02]  /*1dd80*/  WARPGROUP.DEPBAR.LE gsb0, 0x0 ;  /* 0x00008000000079c5 */ /* 0x000fe40000010000 */
[----:B------:R-:W-:-:S06]  /*1dd90*/  WARPGROUP.ARRIVE ;  /* 0x00000000000079c5 */ /* 0x000fcc0000000000 */
[----:B------:R-:W-:Y:S01]  /*1dda0*/  HGMMA.64x128x8.F32.TF32 R24, gdesc[UR8], R24, gsb0 ;  /* 0x05e00000081879f0 */ /* 0x000fe20008002818 */
[----:B------:R-:W-:Y:S01]  /*1ddb0*/  USEL UR14, UR14, URZ, !UP0 ;  /* 0x0000003f0e0e7287 */ /* 0x000fe2000c000000 */
[----:B------:R-:W-:Y:S02]  /*1ddc0*/  IADD3 R16, P1, R16, R2, RZ ;  /* 0x0000000210107210 */ /* 0x000fe40007f3e0ff */
[----:B------:R-:W-:Y:S01]  /*1ddd0*/  ISETP.NE.U32.AND P2, PT, R6, RZ, PT ;  /* 0x000000ff0600720c */ /* 0x000fe20003f45070 */
[----:B------:R-:W-:Y:S02]  /*1dde0*/  ULEA UR4, UR14, UR12, 0x10 ;  /* 0x0000000c0e047291 */ /* 0x000fe4000f8e803f */
[----:B------:R-:W-:Y:S01]  /*1ddf0*/  IMAD.X R15, R15, 0x1, R0, P1 ;  /* 0x000000010f0f7824 */ /* 0x000fe200008e0600 */
[----:B------:R-:W-:-:S03]  /*1de00*/  MOV R8, R16 ;  /* 0x0000001000087202 */ /* 0x000fc60000000f00 */
[----:B------:R-:W-:Y:S02]  /*1de10*/  VIADD R6, R7, UR4 ;  /* 0x0000000407067c36 */ /* 0x000fe40008000000 */
[----:B------:R-:W-:Y:S01]  /*1de20*/  IMAD.MOV.U32 R9, RZ, RZ, R15 ;  /* 0x000000ffff097224 */ /* 0x000fe200078e000f */
[----:B------:R-:W-:Y:S02]  /*1de30*/  ISETP.GT.AND P1, PT, R5, 0x1, PT ;  /* 0x000000010500780c */ /* 0x000fe40003f24270 */
[-C--:B------:R-:W-:Y:S02]  /*1de40*/  IADD3 R18, P3, R18, R2.reuse, RZ ;  /* 0x0000000212127210 */ /* 0x080fe40007f7e0ff */
[----:B------:R-:W-:-:S03]  /*1de50*/  IADD3 R20, P4, R20, R2, RZ ;  /* 0x0000000214147210 */ /* 0x000fc60007f9e0ff */
[----:B------:R-:W-:Y:S01]  /*1de60*/  IMAD.X R17, R17, 0x1, R0, P3 ;  /* 0x0000000111117824 */ /* 0x000fe200018e0600 */
[----:B------:R-:W-:Y:S02]  /*1de70*/  IADD3.X R19, R19, R0, RZ, P4, !PT ;  /* 0x0000000013137210 */ /* 0x000fe400027fe4ff */
        /* <DEDUP_REMOVED lines=8> */
[----:B------:R-:W-:Y:S01]  /*1df00*/  IADD3 R222, P3, R222, R2, RZ ;  /* 0x00000002dede7210 */ /* 0x000fe20007f7e0ff */
[----:B------:R-:W-:Y:S02]  /*1df10*/  WARPGROUP.DEPBAR.LE gsb0, 0x0 ;  /* 0x00008000000079c5 */ /* 0x000fe40000010000 */
[----:B------:R-:W-:Y:S06]  /*1df20*/  BAR.SYNC.DEFER_BLOCKING 0x0 ;  /* 0x0000000000007b1d */ /* 0x000fec0000010000 */
[----:B------:R-:W-:Y:S01]  /*1df30*/  @!PT LDS RZ, [RZ] ;  /* 0x00000000fffff984 */ /* 0x000fe20000000800 */
[----:B------:R-:W-:Y:S01]  /*1df40*/  @!PT LDS RZ, [RZ] ;  /* 0x00000000fffff984 */ /* 0x000fe20000000800 */
[----:B------:R-:W-:Y:S01]  /*1df50*/  @!PT LDS RZ, [RZ] ;  /* 0x00000000fffff984 */ /* 0x000fe20000000800 */
[----:B------:R1:W-:Y:S02]  /*1df60*/  LDGSTS.E [R6], desc[UR16][R8.64], P2 ;  /* 0x0000000008067fae */ /* 0x0003e40009121850 */
[----:B-1----:R-:W-:-:S04]  /*1df70*/  SEL R8, RZ, 0x4, !P1 ;  /* 0x00000004ff087807 */ /* 0x002fc80004800000 */
[----:B------:R-:W-:Y:S01]  /*1df80*/  SEL R8, R8, RZ, !P0 ;  /* 0x000000ff08087207 */ /* 0x000fe20004000000 */
[----:B------:R-:W-:-:S03]  /*1df90*/  IMAD.MOV.U32 R9, RZ, RZ, R17 ;  /* 0x000000ffff097224 */ /* 0x000fc600078e0011 */
[----:B------:R-:W-:Y:S01]  /*1dfa0*/  ISETP.NE.U32.AND P1, PT, R8, RZ, PT ;  /* 0x000000ff0800720c */ /* 0x000fe20003f25070 */
[----:B------:R-:W-:-:S05]  /*1dfb0*/  IMAD.MOV.U32 R8, RZ, RZ, R18 ;  /* 0x000000ffff087224 */ /* 0x000fca00078e0012 */
[----:B------:R1:W-:Y:S01]  /*1dfc0*/  LDGSTS.E [R6+0x4000], desc[UR16][R8.64], P2 ;  /* 0x0400000008067fae */ /* 0x0003e20009121850 */
[----:B------:R-:W-:Y:S02]  /*1dfd0*/  ISETP.GT.AND P2, PT, R5, 0x2, PT ;  /* 0x000000020500780c */ /* 0x000fe40003f44270 */
[----:B-1----:R-:W-:Y:S01]  /*1dfe0*/  MOV R8, R20 ;  /* 0x0000001400087202 */ /* 0x002fe20000000f00 */
[----:B------:R-:W-:-:S05]  /*1dff0*/  IMAD.MOV.U32 R9, RZ, RZ, R19 ;  /* 0x000000ffff097224 */ /* 0x000fca00078e0013 */
[----:B------:R1:W-:Y:S02]  /*1e000*/  LDGSTS.E [R6+0x4], desc[UR16][R8.64], P1 ;  /* 0x0000400008067fae */ /* 0x0003e40008921850 */
        /* <DEDUP_REMOVED lines=19> */
[----:B------:R1:W-:Y:S01]  /*1e140*/  LDGSTS.E [R6+0xc], desc[UR16][R8.64], P1 ;  /* 0x0000c00008067fae */ /* 0x0003e20008921850 */
[----:B------:R-:W-:Y:S01]  /*1e150*/  IMAD.X R221, R221, 0x1, R0, P3 ;  /* 0x00000001dddd7824 */ /* 0x000fe200018e0600 */
[----:B----4-:R-:W-:Y:S02]  /*1e160*/  IADD3 R212, P4, R212, R2, RZ ;  /* 0x00000002d4d47210 */ /* 0x010fe40007f9e0ff */
[----:B-1----:R-:W-:-:S04]  /*1e170*/  SEL R8, RZ, 0x4, !P2 ;  /* 0x00000004ff087807 */ /* 0x002fc80005000000 */
[----:B------:R-:W-:Y:S01]  /*1e180*/  SEL R8, R8, RZ, !P0 ;  /* 0x000000ff08087207 */ /* 0x000fe20004000000 */
[----:B------:R-:W-:-:S03]  /*1e190*/  IMAD.MOV.U32 R9, RZ, RZ, R221 ;  /* 0x000000ffff097224 */ /* 0x000fc600078e00dd */
[----:B------:R-:W-:Y:S01]  /*1e1a0*/  ISETP.NE.U32.AND P2, PT, R8, RZ, PT ;  /* 0x000000ff0800720c */ /* 0x000fe20003f45070 */
[----:B------:R-:W-:Y:S01]  /*1e1b0*/  IMAD.MOV.U32 R8, RZ, RZ, R222 ;  /* 0x000000ffff087224 */ /* 0x000fe200078e00de */
[----:B------:R-:W-:-:S04]  /*1e1c0*/  IADD3.X R213, R213, R0, RZ, P4, !PT ;  /* 0x00000000d5d57210 */ /* 0x000fc800027fe4ff */
[----:B------:R1:W-:Y:S01]  /*1e1d0*/  LDGSTS.E [R6+0x400c], desc[UR16][R8.64], P1 ;  /* 0x0400c00008067fae */ /* 0x0003e20008921850 */
[----:B------:R-:W-:Y:S02]  /*1e1e0*/  ISETP.GT.AND P1, PT, R5, 0x21, PT ;  /* 0x000000210500780c */ /* 0x000fe40003f24270 */
[----:B------:R-:W-:Y:S02]  /*1e1f0*/  IADD3 R13, P3, R13, R2, RZ ;  /* 0x000000020d0d7210 */ /* 0x000fe40007f7e0ff */
[----:B-1----:R-:W-:Y:S01]  /*1e200*/  MOV R8, R212 ;  /* 0x000000d400087202 */ /* 0x002fe20000000f00 */
[----:B------:R-:W-:-:S05]  /*1e210*/  IMAD.MOV.U32 R9, RZ, RZ, R213 ;  /* 0x000000ffff097224 */ /* 0x000fca00078e00d5 */
[----:B------:R1:W-:Y:S01]  /*1e220*/  LDGSTS.E [R6+0x8000], desc[UR16][R8.64], P2 ;  /* 0x0800000008067fae */ /* 0x0003e20009121850 */
[----:B------:R-:W-:Y:S01]  /*1e230*/  IMAD.X R211, R211, 0x1, R0, P3 ;  /* 0x00000001d3d37824 */ /* 0x000fe200018e0600 */
[----:B------:R-:W-:Y:S02]  /*1e240*/  IADD3 R11, P4, R11, R2, RZ ;  /* 0x000000020b0b7210 */ /* 0x000fe40007f9e0ff */
[----:B-1----:R-:W-:-:S04]  /*1e250*/  SEL R8, RZ, 0x4, !P1 ;  /* 0x00000004ff087807 */ /* 0x002fc80004800000 */
[----:B------:R-:W-:Y:S01]  /*1e260*/  SEL R8, R8, RZ, !P0 ;  /* 0x000000ff08087207 */ /* 0x000fe20004000000 */
[----:B------:R-:W-:-:S03]  /*1e270*/  IMAD.MOV.U32 R9, RZ, RZ, R211 ;  /* 0x000000ffff097224 */ /* 0x000fc600078e00d3 */
[----:B------:R-:W-:Y:S01]  /*1e280*/  ISETP.NE.U32.AND P1, PT, R8, RZ, PT ;  /* 0x000000ff0800720c */ /* 0x000fe20003f25070 */
[----:B------:R-:W-:Y:S01]  /*1e290*/  IMAD.MOV.U32 R8, RZ, RZ, R13 ;  /* 0x000000ffff087224 */ /* 0x000fe200078e000d */
[----:B------:R-:W-:Y:S01]  /*1e2a0*/  IADD3.X R12, R12, R0, RZ, P4, !PT ;  /* 0x000000000c0c7210 */ /* 0x000fe200027fe4ff */
[----:B------:R-:W-:Y:S04]  /*1e2b0*/  STL [R1+0x24c], R212 ;  /* 0x00024cd401007387 */ /* 0x000fe80000100800 */
[----:B------:R1:W-:Y:S04]  /*1e2c0*/  STL [R1+0x248], R213 ;  /* 0x000248d501007387 */ /* 0x0003e80000100800 */
[----:B------:R-:W2:Y:S04]  /*1e2d0*/  LDL.LU R214, [R1+0x26c] ;  /* 0x00026c0001d67983 */ /* 0x000ea80000300800 */
[----:B------:R3:W-:Y:S01]  /*1e2e0*/  LDGSTS.E [R6+0xc000], desc[UR16][R8.64], P2 ;  /* 0x0c00000008067fae */ /* 0x0007e20009121850 */
[----:B------:R-:W-:-:S03]  /*1e2f0*/  ISETP.GT.AND P2, PT, R5, 0x22, PT ;  /* 0x000000220500780c */ /* 0x000fc60003f44270 */
[----:B------:R-:W-:Y:S04]  /*1e300*/  STL [R1+0x254], R13 ;  /* 0x0002540d01007387 */ /* 0x000fe80000100800 */
[----:B------:R4:W-:Y:S01]  /*1e310*/  STL [R1+0x250], R211 ;  /* 0x000250d301007387 */ /* 0x0009e20000100800 */
[----:B---3--:R-:W-:Y:S01]  /*1e320*/  MOV R8, R11 ;  /* 0x0000000b00087202 */ /* 0x008fe20000000f00 */
[----:B------:R-:W-:Y:S02]  /*1e330*/  IMAD.MOV.U32 R9, RZ, RZ, R12 ;  /* 0x000000ffff097224 */ /* 0x000fe400078e000c */
[----:B------:R-:W-:Y:S04]  /*1e340*/  STL [R1+0x25c], R11 ;  /* 0x00025c0b01007387 */ /* 0x000fe80000100800 */
[----:B------:R-:W3:Y:S04]  /*1e350*/  LDL.LU R215, [R1+0x268] ;  /* 0x0002680001d77983 */ /* 0x000ee80000300800 */
[----:B------:R4:W-:Y:S04]  /*1e360*/  STL [R1+0x258], R12 ;  /* 0x0002580c01007387 */ /* 0x0009e80000100800 */
[----:B-1----:R-:W3:Y:S04]  /*1e370*/  LDL.LU R213, [R1+0x270] ;  /* 0x0002700001d57983 */ /* 0x002ee80000300800 */
[----:B------:R1:W-:Y:S04]  /*1e380*/  LDGSTS.E [R6+0x8004], desc[UR16][R8.64], P1 ;  /* 0x0800400008067fae */ /* 0x0003e80008921850 */
[----:B------:R-:W3:Y:S04]  /*1e390*/  LDL.LU R212, [R1+0x274] ;  /* 0x0002740001d47983 */ /* 0x000ee80000300800 */
[----:B----4-:R-:W4:Y:S01]  /*1e3a0*/  LDL.LU R211, [R1+0x278] ;  /* 0x0002780001d37983 */ /* 0x010f220000300800 */
[----:B-1----:R-:W-:-:S03]  /*1e3b0*/  SEL R8, RZ, 0x4, !P2 ;  /* 0x00000004ff087807 */ /* 0x002fc60005000000 */
[----:B------:R-:W4:Y:S01]  /*1e3c0*/  LDL.LU R13, [R1+0x27c] ;  /* 0x00027c00010d7983 */ /* 0x000f220000300800 */
[----:B------:R-:W-:-:S03]  /*1e3d0*/  SEL R8, R8, RZ, !P0 ;  /* 0x000000ff08087207 */ /* 0x000fc60004000000 */
[----:B------:R-:W4:Y:S04]  /*1e3e0*/  LDL.LU R12, [R1+0x280] ;  /* 0x00028000010c7983 */ /* 0x000f280000300800 */
[----:B------:R-:W4:Y:S04]  /*1e3f0*/  LDL.LU R11, [R1+0x284] ;  /* 0x00028400010b7983 */ /* 0x000f280000300800 */
[----:B------:R-:W4:Y:S01]  /*1e400*/  LDL.LU R9, [R1+0x264] ;  /* 0x0002640001097983 */ /* 0x000f220000300800 */
[----:B------:R-:W-:-:S03]  /*1e410*/  ISETP.NE.U32.AND P2, PT, R8, RZ, PT ;  /* 0x000000ff0800720c */ /* 0x000fc60003f45070 */
[----:B------:R-:W4:Y:S01]  /*1e420*/  LDL.LU R8, [R1+0x260] ;  /* 0x0002600001087983 */ /* 0x000f220000300800 */
[----:B--2---:R-:W-:-:S04]  /*1e430*/  IADD3 R214, P4, R214, R2, RZ ;  /* 0x00000002d6d67210 */ /* 0x004fc80007f9e0ff */
[----:B---3--:R-:W-:Y:S02]  /*1e440*/  IADD3.X R215, R215, R0, RZ, P4, !PT ;  /* 0x00000000d7d77210 */ /* 0x008fe400027fe4ff */
[----:B----4-:R-:W-:-:S05]  /*1e450*/  IADD3 R9, P3, R9, R2, RZ ;  /* 0x0000000209097210 */ /* 0x010fca0007f7e0ff */
[----:B------:R-:W-:Y:S01]  /*1e460*/  IMAD.X R8, R8, 0x1, R0, P3 ;  /* 0x0000000108087824 */ /* 0x000fe200018e0600 */
[----:B------:R1:W-:Y:S04]  /*1e470*/  STL [R1+0x264], R9 ;  /* 0x0002640901007387 */ /* 0x0003e80000100800 */
[----:B------:R2:W-:Y:S01]  /*1e480*/  STL [R1+0x260], R8 ;  /* 0x0002600801007387 */ /* 0x0005e20000100800 */
[----:B-1----:R-:W-:-:S04]  /*1e490*/  LOP3.LUT R9, R9, R8, RZ, 0x3c, !PT ;  /* 0x0000000809097212 */ /* 0x002fc800078e3cff */
[----:B--2---:R-:W-:-:S04]  /*1e4a0*/  LOP3.LUT R8, R9, R8, RZ, 0x3c, !PT ;  /* 0x0000000809087212 */ /* 0x004fc800078e3cff */
[----:B------:R-:W-:-:S05]  /*1e4b0*/  LOP3.LUT R9, R9, R8, RZ, 0x3c, !PT ;  /* 0x0000000809097212 */ /* 0x000fca00078e3cff */
[----:B------:R1:W-:Y:S01]  /*1e4c0*/  LDGSTS.E [R6+0xc004], desc[UR16][R8.64], P1 ;  /* 0x0c00400008067fae */ /* 0x0003e20008921850 */
[----:B------:R-:W-:Y:S02]  /*1e4d0*/  ISETP.GT.AND P1, PT, R5, 0x23, PT ;  /* 0x000000230500780c */ /* 0x000fe40003f24270 */
[----:B------:R-:W-:Y:S01]  /*1e4e0*/  IADD3 R212, P3, R212, R2, RZ ;  /* 0x00000002d4d47210 */ /* 0x000fe20007f7e0ff */
[----:B-1----:R-:W-:Y:S02]  /*1e4f0*/  IMAD.MOV.U32 R8, RZ, RZ, R214 ;  /* 0x000000ffff087224 */ /* 0x002fe400078e00d6 */
[----:B------:R-:W-:-:S05]  /*1e500*/  IMAD.MOV.U32 R9, RZ, RZ, R215 ;  /* 0x000000ffff097224 */ /* 0x000fca00078e00d7 */
[----:B------:R1:W-:Y:S01]  /*1e510*/  LDGSTS.E [R6+0x8008], desc[UR16][R8.64], P2 ;  /* 0x0800800008067fae */ /* 0x0003e20009121850 */
[----:B------:R-:W-:Y:S02]  /*1e520*/  IADD3.X R213, R213, R0, RZ, P3, !PT ;  /* 0x00000000d5d57210 */ /* 0x000fe40001ffe4ff */
[----:B-1----:R-:W-:-:S04]  /*1e530*/  SEL R8, RZ, 0x4, !P1 ;  /* 0x00000004ff087807 */ /* 0x002fc80004800000 */
[----:B------:R-:W-:Y:S01]  /*1e540*/  SEL R8, R8, RZ, !P0 ;  /* 0x000000ff08087207 */ /* 0x000fe20004000000 */
[----:B------:R-:W-:-:S03]  /*1e550*/  IMAD.MOV.U32 R9, RZ, RZ, R213 ;  /* 0x000000ffff097224 */ /* 0x000fc600078e00d5 */
[----:B------:R-:W-:Y:S01]  /*1e560*/  ISETP.NE.U32.AND P1, PT, R8, RZ, PT ;  /* 0x000000ff0800720c */ /* 0x000fe20003f25070 */
[----:B------:R-:W-:Y:S01]  /*1e570*/  IMAD.MOV.U32 R8, RZ, RZ, R212 ;  /* 0x000000ffff087224 */ /* 0x000fe200078e00d4 */
[----:B------:R-:W-:-:S04]  /*1e580*/  IADD3 R11, P3, R11, R2, RZ ;  /* 0x000000020b0b7210 */ /* 0x000fc80007f7e0ff */
[----:B------:R1:W-:Y:S01]  /*1e590*/  LDGSTS.E [R6+0xc008], desc[UR16][R8.64], P2 ;  /* 0x0c00800008067fae */ /* 0x0003e20009121850 */
[----:B------:R-:W-:Y:S01]  /*1e5a0*/  IADD3 R13, P2, R13, R2, RZ ;  /* 0x000000020d0d7210 */ /* 0x000fe20007f5e0ff */
[----:B------:R-:W-:Y:S02]  /*1e5b0*/  IMAD.X R12, R12, 0x1, R0, P3 ;  /* 0x000000010c0c7824 */ /* 0x000fe400018e0600 */
[----:B------:R-:W-:Y:S01]  /*1e5c0*/  STL [R1+0x26c], R214 ;  /* 0x00026cd601007387 */ /* 0x000fe20000100800 */
[----:B------:R-:W-:-:S03]  /*1e5d0*/  IADD3.X R211, R211, R0, RZ, P2, !PT ;  /* 0x00000000d3d37210 */ /* 0x000fc600017fe4ff */
[----:B------:R-:W-:Y:S04]  /*1e5e0*/  STL [R1+0x268], R215 ;  /* 0x000268d701007387 */ /* 0x000fe80000100800 */
[----:B------:R-:W-:Y:S04]  /*1e5f0*/  STL [R1+0x274], R212 ;  /* 0x000274d401007387 */ /* 0x000fe80000100800 */
[----:B------:R2:W-:Y:S04]  /*1e600*/  STL [R1+0x270], R213 ;  /* 0x000270d501007387 */ /* 0x0005e80000100800 */
[----:B------:R-:W-:Y:S04]  /*1e610*/  STL [R1+0x27c], R13 ;  /* 0x00027c0d01007387 */ /* 0x000fe80000100800 */
[----:B------:R3:W-:Y:S04]  /*1e620*/  STL [R1+0x278], R211 ;  /* 0x000278d301007387 */ /* 0x0007e80000100800 */
[----:B------:R-:W-:Y:S04]  /*1e630*/  STL [R1+0x284], R11 ;  /* 0x0002840b01007387 */ /* 0x000fe80000100800 */
[----:B------:R4:W-:Y:S04]  /*1e640*/  STL [R1+0x280], R12 ;  /* 0x0002800c01007387 */ /* 0x0009e80000100800 */
[----:B--2---:R-:W2:Y:S04]  /*1e650*/  LDL.LU R213, [R1+0x288] ;  /* 0x0002880001d57983 */ /* 0x004ea80000300800 */
[----:B------:R-:W2:Y:S01]  /*1e660*/  LDL.LU R212, [R1+0x28c] ;  /* 0x00028c0001d47983 */ /* 0x000ea20000300800 */
[----:B-1----:R-:W-:Y:S01]  /*1e670*/  IMAD.MOV.U32 R8, RZ, RZ, R13 ;  /* 0x000000ffff087224 */ /* 0x002fe200078e000d */
[----:B------:R-:W-:-:S02]  /*1e680*/  MOV R9, R211 ;  /* 0x000000d300097202 */ /* 0x000fc40000000f00 */
[----:B---3--:R-:W3:Y:S04]  /*1e690*/  LDL.LU R211, [R1+0x290] ;  /* 0x0002900001d37983 */ /* 0x008ee80000300800 */
[----:B------:R-:W3:Y:S04]  /*1e6a0*/  LDL.LU R13, [R1+0x294] ;  /* 0x00029400010d7983 */ /* 0x000ee80000300800 */
[----:B------:R1:W-:Y:S02]  /*1e6b0*/  LDGSTS.E [R6+0x800c], desc[UR16][R8.64], P1 ;  /* 0x0800c00008067fae */ /* 0x0003e40008921850 */
[----:B-1----:R-:W-:-:S02]  /*1e6c0*/  IMAD.MOV.U32 R9, RZ, RZ, R12 ;  /* 0x000000ffff097224 */ /* 0x002fc400078e000c */
[----:B------:R-:W-:Y:S01]  /*1e6d0*/  IMAD.MOV.U32 R8, RZ, RZ, R11 ;  /* 0x000000ffff087224 */ /* 0x000fe200078e000b */
[----:B----4-:R-:W4:Y:S04]  /*1e6e0*/  LDL.LU R12, [R1+0x298] ;  /* 0x00029800010c7983 */ /* 0x010f280000300800 */
[----:B------:R-:W4:Y:S04]  /*1e6f0*/  LDL.LU R11, [R1+0x29c] ;  /* 0x00029c00010b7983 */ /* 0x000f280000300800 */
[----:B------:R1:W-:Y:S01]  /*1e700*/  LDGSTS.E [R6+0xc00c], desc[UR16][R8.64], P1 ;  /* 0x0c00c00008067fae */ /* 0x0003e20008921850 */
[----:B------:R-:W-:-:S04]  /*1e710*/  ISETP.GT.AND P1, PT, R5, 0x4, PT ;  /* 0x000000040500780c */ /* 0x000fc80003f24270 */
[----:B-1----:R-:W-:-:S04]  /*1e720*/  SEL R6, RZ, 0x4, !P1 ;  /* 0x00000004ff067807 */ /* 0x002fc80004800000 */
[----:B------:R-:W-:Y:S02]  /*1e730*/  SEL R6, R6, RZ, !P0 ;  /* 0x000000ff06067207 */ /* 0x000fe40004000000 */
[----:B------:R-:W-:Y:S02]  /*1e740*/  IADD3 R224, P1, R224, R2, RZ ;  /* 0x00000002e0e07210 */ /* 0x000fe40007f3e0ff */
[----:B------:R-:W-:Y:S02]  /*1e750*/  ISETP.NE.U32.AND P2, PT, R6, RZ, PT ;  /* 0x000000ff0600720c */ /* 0x000fe40003f45070 */
[----:B------:R-:W-:Y:S02]  /*1e760*/  LOP3.LUT R6, R7, 0x10, RZ, 0x3c, !PT ;  /* 0x0000001007067812 */ /* 0x000fe400078e3cff */
[----:B------:R-:W-:Y:S01]  /*1e770*/  IADD3.X R223, R223, R0, RZ, P1, !PT ;  /* 0x00000000dfdf7210 */ /* 0x000fe20000ffe4ff */
[----:B------:R-:W-:Y:S02]  /*1e780*/  IMAD.MOV.U32 R8, RZ, RZ, R224 ;  /* 0x000000ffff087224 */ /* 0x000fe400078e00e0 */
[----:B------:R-:W-:Y:S01]  /*1e790*/  VIADD R6, R6, UR4 ;  /* 0x0000000406067c36 */ /* 0x000fe20008000000 */
[----:B------:R-:W-:-:S02]  /*1e7a0*/  MOV R9, R223 ;  /* 0x000000df00097202 */ /* 0x000fc40000000f00 */
[----:B------:R-:W-:-:S03]  /*1e7b0*/  ISETP.GT.AND P1, PT, R5, 0x5, PT ;  /* 0x000000050500780c */ /* 0x000fc60003f24270 */
[----:B------:R1:W-:Y:S01]  /*1e7c0*/  LDGSTS.E [R6], desc[UR16][R8.64], P2 ;  /* 0x0000000008067fae */ /* 0x0003e20009121850 */
[-C--:B------:R-:W-:Y:S02]  /*1e7d0*/  IADD3 R226, P3, R226, R2.reuse, RZ ;  /* 0x00000002e2e27210 */ /* 0x080fe40007f7e0ff */
[----:B------:R-:W-:-:S03]  /*1e7e0*/  IADD3 R228, P4, R228, R2, RZ ;  /* 0x00000002e4e47210 */ /* 0x000fc60007f9e0ff */
[----:B------:R-:W-:Y:S01]  /*1e7f0*/  IMAD.X R225, R225, 0x1, R0, P3 ;  /* 0x00000001e1e17824 */ /* 0x000fe200018e0600 */
[----:B-1----:R-:W-:-:S04]  /*1e800*/  SEL R8, RZ, 0x4, !P1 ;  /* 0x00000004ff087807 */ /* 0x002fc80004800000 */
[----:B------:R-:W-:Y:S01]  /*1e810*/  SEL R8, R8, RZ, !P0 ;  /* 0x000000ff08087207 */ /* 0x000fe20004000000 */
[----:B------:R-:W-:-:S03]  /*1e820*/  IMAD.MOV.U32 R9, RZ, RZ, R225 ;  /* 0x000000ffff097224 */ /* 0x000fc600078e00e1 */
[----:B------:R-:W-:Y:S01]  /*1e830*/  ISETP.NE.U32.AND P1, PT, R8, RZ, PT ;  /* 0x000000ff0800720c */ /* 0x000fe20003f25070 */
[----:B------:R-:W-:Y:S01]  /*1e840*/  IMAD.X R227, R227, 0x1, R0, P4 ;  /* 0x00000001e3e37824 */ /* 0x000fe200020e0600 */
[----:B------:R-:W-:-:S05]  /*1e850*/  MOV R8, R226 ;  /* 0x000000e200087202 */ /* 0x000fca0000000f00 */
[----:B------:R1:W-:Y:S01]  /*1e860*/  LDGSTS.E [R6+0x4000], desc[UR16][R8.64], P2 ;  /* 0x0400000008067fae */ /* 0x0003e20009121850 */
[----:B------:R-:W-:Y:S02]  /*1e870*/  ISETP.GT.AND P2, PT, R5, 0x6, PT ;  /* 0x000000060500780c */ /* 0x000fe40003f44270 */
[----:B------:R-:W-:Y:S01]  /*1e880*/  IADD3 R230, P3, R230, R2, RZ ;  /* 0x00000002e6e67210 */ /* 0x000fe20007f7e0ff */
[----:B-1----:R-:W-:Y:S01]  /*1e890*/  IMAD.MOV.U32 R8, RZ, RZ, R228 ;  /* 0x000000ffff087224 */ /* 0x002fe200078e00e4 */
[----:B------:R-:W-:-:S05]  /*1e8a0*/  MOV R9, R227 ;  /* 0x000000e300097202 */ /* 0x000fca0000000f00 */
[----:B------:R1:W-:Y:S01]  /*1e8b0*/  LDGSTS.E [R6+0x4], desc[UR16][R8.64], P1 ;  /* 0x0000400008067fae */ /* 0x0003e20008921850 */
[----:B------:R-:W-:Y:S01]  /*1e8c0*/  IADD3 R232, P4, R232, R2, RZ ;  /* 0x00000002e8e87210 */ /* 0x000fe20007f9e0ff */
        /* <DEDUP_REMOVED lines=27> */
[----:B------:R-:W-:Y:S01]  /*1ea80*/  IMAD.X R237, R237, 0x1, R0, P3 ;  /* 0x00000001eded7824 */ /* 0x000fe200018e0600 */
[----:B-1----:R-:W-:-:S04]  /*1ea90*/  SEL R8, RZ, 0x4, !P2 ;  /* 0x00000004ff087807 */ /* 0x002fc80005000000 */
[----:B------:R-:W-:Y:S01]  /*1eaa0*/  SEL R8, R8, RZ, !P0 ;  /* 0x000000ff08087207 */ /* 0x000fe20004000000 */
[----:B------:R-:W-:-:S03]  /*1eab0*/  IMAD.MOV.U32 R9, RZ, RZ, R237 ;  /* 0x000000ffff097224 */ /* 0x000fc600078e00ed */
[----:B------:R-:W-:Y:S02]  /*1eac0*/  ISETP.NE.U32.AND P2, PT, R8, RZ, PT ;  /* 0x000000ff0800720c */ /* 0x000fe40003f45070 */
[----:B------:R-:W-:-:S05]  /*1ead0*/  MOV R8, R238 ;  /* 0x000000ee00087202 */ /* 0x000fca0000000f00 */
[----:B------:R1:W-:Y:S01]  /*1eae0*/  LDGSTS.E [R6+0x400c], desc[UR16][R8.64], P1 ;  /* 0x0400c00008067fae */ /* 0x0003e20008921850 */
[----:B------:R-:W-:Y:S02]  /*1eaf0*/  ISETP.GT.AND P1, PT, R5, 0x25, PT ;  /* 0x000000250500780c */ /* 0x000fe40003f24270 */
[----:B--2---:R-:W-:-:S05]  /*1eb00*/  IADD3 R212, P4, R212, R2, RZ ;  /* 0x00000002d4d47210 */ /* 0x004fca0007f9e0ff */
[----:B------:R-:W-:Y:S02]  /*1eb10*/  IMAD.X R213, R213, 0x1, R0, P4 ;  /* 0x00000001d5d57824 */ /* 0x000fe400020e0600 */
[----:B-1----:R-:W-:-:S03]  /*1eb20*/  IMAD.MOV.U32 R8, RZ, RZ, R212 ;  /* 0x000000ffff087224 */ /* 0x002fc600078e00d4 */
[----:B------:R-:W-:Y:S02]  /*1eb30*/  MOV R9, R213 ;  /* 0x000000d500097202 */ /* 0x000fe40000000f00 */
[----:B---3--:R-:W-:-:S03]  /*1eb40*/  IADD3 R13, P3, R13, R2, RZ ;  /* 0x000000020d0d7210 */ /* 0x008fc60007f7e0ff */
[----:B------:R1:W-:Y:S02]  /*1eb50*/  LDGSTS.E [R6+0x8000], desc[UR16][R8.64], P2 ;  /* 0x0800000008067fae */ /* 0x0003e40009121850 */
[----:B------:R-:W-:Y:S01]  /*1eb60*/  IMAD.X R211, R211, 0x1, R0, P3 ;  /* 0x00000001d3d37824 */ /* 0x000fe200018e0600 */
[----:B-1----:R-:W-:-:S04]  /*1eb70*/  SEL R8, RZ, 0x4, !P1 ;  /* 0x00000004ff087807 */ /* 0x002fc80004800000 */
[----:B------:R-:W-:Y:S02]  /*1eb80*/  SEL R8, R8, RZ, !P0 ;  /* 0x000000ff08087207 */ /* 0x000fe40004000000 */
[----:B----4-:R-:W-:Y:S02]  /*1eb90*/  IADD3 R11, P4, R11, R2, RZ ;  /* 0x000000020b0b7210 */ /* 0x010fe40007f9e0ff */
[----:B------:R-:W-:Y:S01]  /*1eba0*/  ISETP.NE.U32.AND P1, PT, R8, RZ, PT ;  /* 0x000000ff0800720c */ /* 0x000fe20003f25070 */
[----:B------:R-:W-:Y:S01]  /*1ebb0*/  IMAD.MOV.U32 R9, RZ, RZ, R211 ;  /* 0x000000ffff097224 */ /* 0x000fe200078e00d3 */
[----:B------:R-:W-:Y:S01]  /*1ebc0*/  MOV R8, R13 ;  /* 0x0000000d00087202 */ /* 0x000fe20000000f00 */
[----:B------:R-:W-:Y:S01]  /*1ebd0*/  IMAD.X R12, R12, 0x1, R0, P4 ;  /* 0x000000010c0c7824 */ /* 0x000fe200020e0600 */
[----:B------:R-:W-:Y:S04]  /*1ebe0*/  STL [R1+0x28c], R212 ;  /* 0x00028cd401007387 */ /* 0x000fe80000100800 */
[----:B------:R1:W-:Y:S04]  /*1ebf0*/  STL [R1+0x288], R213 ;  /* 0x000288d501007387 */ /* 0x0003e80000100800 */
[----:B------:R-:W2:Y:S04]  /*1ec00*/  LDL.LU R214, [R1+0x2ac] ;  /* 0x0002ac0001d67983 */ /* 0x000ea80000300800 */
[----:B------:R3:W-:Y:S01]  /*1ec10*/  LDGSTS.E [R6+0xc000], desc[UR16][R8.64], P2 ;  /* 0x0c00000008067fae */ /* 0x0007e20009121850 */
[----:B------:R-:W-:-:S03]  /*1ec20*/  ISETP.GT.AND P2, PT, R5, 0x26, PT ;  /* 0x000000260500780c */ /* 0x000fc60003f44270 */
[----:B------:R-:W-:Y:S04]  /*1ec30*/  STL [R1+0x294], R13 ;  /* 0x0002940d01007387 */ /* 0x000fe80000100800 */
[----:B------:R4:W-:Y:S01]  /*1ec40*/  STL [R1+0x290], R211 ;  /* 0x000290d301007387 */ /* 0x0009e20000100800 */
[----:B---3--:R-:W-:Y:S01]  /*1ec50*/  IMAD.MOV.U32 R8, RZ, RZ, R11 ;  /* 0x000000ffff087224 */ /* 0x008fe200078e000b */
[----:B------:R-:W-:Y:S02]  /*1ec60*/  MOV R9, R12 ;  /* 0x0000000c00097202 */ /* 0x000fe40000000f00 */
        /* <DEDUP_REMOVED lines=15> */
[----:B--2---:R-:W-:-:S05]  /*1ed60*/  IADD3 R214, P4, R214, R2, RZ ;  /* 0x00000002d6d67210 */ /* 0x004fca0007f9e0ff */
[----:B---3--:R-:W-:Y:S01]  /*1ed70*/  IMAD.X R215, R215, 0x1, R0, P4 ;  /* 0x00000001d7d77824 */ /* 0x008fe200020e0600 */
        /* <DEDUP_REMOVED lines=9> */
[----:B------:R-:W-:Y:S02]  /*1ee10*/  IADD3 R212, P3, R212, R2, RZ ;  /* 0x00000002d4d47210 */ /* 0x000fe40007f7e0ff */
[----:B-1----:R-:W-:Y:S01]  /*1ee20*/  MOV R8, R214 ;  /* 0x000000d600087202 */ /* 0x002fe20000000f00 */
[----:B------:R-:W-:-:S05]  /*1ee30*/  IMAD.MOV.U32 R9, RZ, RZ, R215 ;  /* 0x000000ffff097224 */ /* 0x000fca00078e00d7 */
[----:B------:R1:W-:Y:S01]  /*1ee40*/  LDGSTS.E [R6+0x8008], desc[UR16][R8.64], P2 ;  /* 0x0800800008067fae */ /* 0x0003e20009121850 */
[----:B------:R-:W-:Y:S02]  /*1ee50*/  IADD3.X R213, R213, R0, RZ, P3, !PT ;  /* 0x00000000d5d57210 */ /* 0x000fe40001ffe4ff */
[----:B-1----:R-:W-:-:S04]  /*1ee60*/  SEL R8, RZ, 0x4, !P1 ;  /* 0x00000004ff087807 */ /* 0x002fc80004800000 */
[----:B------:R-:W-:Y:S02]  /*1ee70*/  SEL R8, R8, RZ, !P0 ;  /* 0x000000ff08087207 */ /* 0x000fe40004000000 */
[----:B------:R-:W-:Y:S02]  /*1ee80*/  MOV R9, R213 ;  /* 0x000000d500097202 */ /* 0x000fe40000000f00 */
[----:B------:R-:W-:Y:S01]  /*1ee90*/  ISETP.NE.U32.AND P1, PT, R8, RZ, PT ;  /* 0x000000ff0800720c */ /* 0x000fe20003f25070 */
[----:B------:R-:W-:Y:S01]  /*1eea0*/  IMAD.MOV.U32 R8, RZ, RZ, R212 ;  /* 0x000000ffff087224 */ /* 0x000fe200078e00d4 */
[----:B------:R-:W-:-:S04]  /*1eeb0*/  IADD3 R11, P3, R11, R2, RZ ;  /* 0x000000020b0b7210 */ /* 0x000fc80007f7e0ff */
[----:B------:R1:W-:Y:S01]  /*1eec0*/  LDGSTS.E [R6+0xc008], desc[UR16][R8.64], P2 ;  /* 0x0c00800008067fae */ /* 0x0003e20009121850 */
[----:B------:R-:W-:-:S03]  /*1eed0*/  IADD3 R13, P2, R13, R2, RZ ;  /* 0x000000020d0d7210 */ /* 0x000fc60007f5e0ff */
[----:B------:R-:W-:Y:S02]  /*1eee0*/  STL [R1+0x2ac], R214 ;  /* 0x0002acd601007387 */ /* 0x000fe40000100800 */
[----:B------:R-:W-:Y:S01]  /*1eef0*/  IMAD.X R211, R211, 0x1, R0, P2 ;  /* 0x00000001d3d37824 */ /* 0x000fe200010e0600 */
[----:B------:R-:W-:Y:S01]  /*1ef00*/  IADD3.X R12, R12, R0, RZ, P3, !PT ;  /* 0x000000000c0c7210 */ /* 0x000fe20001ffe4ff */
[----:B------:R2:W-:Y:S04]  /*1ef10*/  STL [R1+0x2a8], R215 ;  /* 0x0002a8d701007387 */ /* 0x0005e80000100800 */
[----:B------:R-:W-:Y:S04]  /*1ef20*/  STL [R1+0x2b4], R212 ;  /* 0x0002b4d401007387 */ /* 0x000fe80000100800 */
[----:B------:R3:W-:Y:S04]  /*1ef30*/  STL [R1+0x2b0], R213 ;  /* 0x0002b0d501007387 */ /* 0x0007e80000100800 */
[----:B------:R4:W-:Y:S04]  /*1ef40*/  STL [R1+0x2bc], R13 ;  /* 0x0002bc0d01007387 */ /* 0x0009e80000100800 */
[----:B------:R4:W-:Y:S04]  /*1ef50*/  STL [R1+0x2b8], R211 ;  /* 0x0002b8d301007387 */ /* 0x0009e80000100800 */
[----:B------:R-:W-:Y:S04]  /*1ef60*/  STL [R1+0x2c4], R11 ;  /* 0x0002c40b01007387 */ /* 0x000fe80000100800 */
[----:B------:R4:W-:Y:S04]  /*1ef70*/  STL [R1+0x2c0], R12 ;  /* 0x0002c00c01007387 */ /* 0x0009e80000100800 */
[----:B--2---:R-:W2:Y:S04]  /*1ef80*/  LDL.LU R215, [R1+0x100] ;  /* 0x0001000001d77983 */ /* 0x004ea80000300800 */
[----:B------:R-:W2:Y:S01]  /*1ef90*/  LDL.LU R214, [R1+0x104] ;  /* 0x0001040001d67983 */ /* 0x000ea20000300800 */
[----:B-1----:R-:W-:-:S03]  /*1efa0*/  IMAD.MOV.U32 R8, RZ, RZ, R13 ;  /* 0x000000ffff087224 */ /* 0x002fc600078e000d */
[----:B---3--:R-:W3:Y:S04]  /*1efb0*/  LDL.LU R213, [R1+0x2c8] ;  /* 0x0002c80001d57983 */ /* 0x008ee80000300800 */
[----:B----4-:R-:W4:Y:S01]  /*1efc0*/  LDL.LU R13, [R1+0x2cc] ;  /* 0x0002cc00010d7983 */ /* 0x010f220000300800 */
[----:B------:R-:W-:-:S03]  /*1efd0*/  MOV R9, R211 ;  /* 0x000000d300097202 */ /* 0x000fc60000000f00 */
[----:B------:R-:W3:Y:S04]  /*1efe0*/  LDL.LU R212, [R1+0x2d0] ;  /* 0x0002d00001d47983 */ /* 0x000ee80000300800 */
[----:B------:R-:W3:Y:S04]  /*1eff0*/  LDL.LU R211, [R1+0x2d4] ;  /* 0x0002d40001d37983 */ /* 0x000ee80000300800 */
[----:B------:R1:W-:Y:S02]  /*1f000*/  LDGSTS.E [R6+0x800c], desc[UR16][R8.64], P1 ;  /* 0x0800c00008067fae */ /* 0x0003e40008921850 */
[----:B-1----:R-:W-:Y:S01]  /*1f010*/  MOV R9, R12 ;  /* 0x0000000c00097202 */ /* 0x002fe20000000f00 */
[----:B------:R-:W-:Y:S01]  /*1f020*/  IMAD.MOV.U32 R8, RZ, RZ, R11 ;  /* 0x000000ffff087224 */ /* 0x000fe200078e000b */
[----:B------:R-:W3:Y:S04]  /*1f030*/  LDL.LU R12, [R1+0x2d8] ;  /* 0x0002d800010c7983 */ /* 0x000ee80000300800 */
[----:B------:R-:W3:Y:S04]  /*1f040*/  LDL.LU R11, [R1+0x2dc] ;  /* 0x0002dc00010b7983 */ /* 0x000ee80000300800 */
[----:B------:R1:W-:Y:S01]  /*1f050*/  LDGSTS.E [R6+0xc00c], desc[UR16][R8.64], P1 ;  /* 0x0c00c00008067fae */ /* 0x0003e20008921850 */
[----:B------:R-:W-:-:S04]  /*1f060*/  ISETP.GT.AND P1, PT, R5, 0x8, PT ;  /* 0x000000080500780c */ /* 0x000fc80003f24270 */
[----:B-1----:R-:W-:Y:S02]  /*1f070*/  SEL R6, RZ, 0x4, !P1 ;  /* 0x00000004ff067807 */ /* 0x002fe40004800000 */
[----:B------:R-:W-:Y:S02]  /*1f080*/  IADD3 R240, P1, R240, R2, RZ ;  /* 0x00000002f0f07210 */ /* 0x000fe40007f3e0ff */
[----:B------:R-:W-:-:S04]  /*1f090*/  SEL R6, R6, RZ, !P0 ;  /* 0x000000ff06067207 */ /* 0x000fc80004000000 */
[----:B------:R-:W-:Y:S01]  /*1f0a0*/  ISETP.NE.U32.AND P2, PT, R6, RZ, PT ;  /* 0x000000ff0600720c */ /* 0x000fe20003f45070 */
[----:B------:R-:W-:Y:S01]  /*1f0b0*/  IMAD.X R239, R239, 0x1, R0, P1 ;  /* 0x00000001efef7824 */ /* 0x000fe200008e0600 */
[----:B------:R-:W-:Y:S01]  /*1f0c0*/  LOP3.LUT R6, R7, 0x20, RZ, 0x3c, !PT ;  /* 0x0000002007067812 */ /* 0x000fe200078e3cff */
[----:B------:R-:W-:Y:S01]  /*1f0d0*/  IMAD.MOV.U32 R8, RZ, RZ, R240 ;  /* 0x000000ffff087224 */ /* 0x000fe200078e00f0 */
[----:B------:R-:W-:Y:S02]  /*1f0e0*/  ISETP.GT.AND P1, PT, R5, 0x9, PT ;  /* 0x000000090500780c */ /* 0x000fe40003f24270 */
[----:B------:R-:W-:Y:S02]  /*1f0f0*/  IADD3 R6, R6, UR4, RZ ;  /* 0x0000000406067c10 */ /* 0x000fe4000fffe0ff */
[----:B------:R-:W-:Y:S02]  /*1f100*/  MOV R9, R239 ;  /* 0x000000ef00097202 */ /* 0x000fe40000000f00 */
[----:B------:R-:W-:-:S03]  /*1f110*/  IADD3 R242, P3, R242, R2, RZ ;  /* 0x00000002f2f27210 */ /* 0x000fc60007f7e0ff */
[----:B------:R1:W-:Y:S02]  /*1f120*/  LDGSTS.E [R6], desc[UR16][R8.64], P2 ;  /* 0x0000000008067fae */ /* 0x0003e40009121850 */
[----:B------:R-:W-:Y:S01]  /*1f130*/  IMAD.X R241, R241, 0x1, R0, P3 ;  /* 0x00000001f1f17824 */ /* 0x000fe200018e0600 */
[----:B------:R-:W-:Y:S02]  /*1f140*/  IADD3 R244, P4, R244, R2, RZ ;  /* 0x00000002f4f47210 */ /* 0x000fe40007f9e0ff */
[----:B-1----:R-:W-:-:S04]  /*1f150*/  SEL R8, RZ, 0x4, !P1 ;  /* 0x00000004ff087807 */ /* 0x002fc80004800000 */
[----:B------:R-:W-:Y:S02]  /*1f160*/  SEL R8, R8, RZ, !P0 ;  /* 0x000000ff08087207 */ /* 0x000fe40004000000 */
[----:B------:R-:W-:Y:S02]  /*1f170*/  MOV R9, R241 ;  /* 0x000000f100097202 */ /* 0x000fe40000000f00 */
[----:B------:R-:W-:Y:S01]  /*1f180*/  ISETP.NE.U32.AND P1, PT, R8, RZ, PT ;  /* 0x000000ff0800720c */ /* 0x000fe20003f25070 */
[----:B------:R-:W-:Y:S01]  /*1f190*/  IMAD.MOV.U32 R8, RZ, RZ, R242 ;  /* 0x000000ffff087224 */ /* 0x000fe200078e00f2 */
[----:B------:R-:W-:-:S04]  /*1f1a0*/  IADD3.X R243, R243, R0, RZ, P4, !PT ;  /* 0x00000000f3f37210 */ /* 0x000fc800027fe4ff */
[----:B------:R1:W-:Y:S01]  /*1f1b0*/  LDGSTS.E [R6+0x4000], desc[UR16][R8.64], P2 ;  /* 0x0400000008067fae */ /* 0x0003e20009121850 */
[----:B------:R-:W-:Y:S02]  /*1f1c0*/  ISETP.GT.AND P2, PT, R5, 0xa, PT ;  /* 0x0000000a0500780c */ /* 0x000fe40003f44270 */
[----:B------:R-:W-:Y:S01]  /*1f1d0*/  IADD3 R246, P3, R246, R2, RZ ;  /* 0x00000002f6f67210 */ /* 0x000fe20007f7e0ff */
[----:B-1----:R-:W-:Y:S01]  /*1f1e0*/  IMAD.MOV.U32 R8, RZ, RZ, R244 ;  /* 0x000000ffff087224 */ /* 0x002fe200078e00f4 */
[----:B------:R-:W-:-:S05]  /*1f1f0*/  MOV R9, R243 ;  /* 0x000000f300097202 */ /* 0x000fca0000000f00 */
[----:B------:R1:W-:Y:S01]  /*1f200*/  LDGSTS.E [R6+0x4], desc[UR16][R8.64], P1 ;  /* 0x0000400008067fae */ /* 0x0003e20008921850 */
        /* <DEDUP_REMOVED lines=23> */
[----:B------:R-:W-:Y:S01]  /*1f380*/  ISETP.GT.AND P2, PT, R5, 0x28, PT ;  /* 0x000000280500780c */ /* 0x000fe20003f44270 */
[----:B-1----:R-:W-:Y:S01]  /*1f390*/  IMAD.MOV.U32 R8, RZ, RZ, R252 ;  /* 0x000000ffff087224 */ /* 0x002fe200078e00fc */
[----:B------:R-:W-:-:S05]  /*1f3a0*/  MOV R9, R251 ;  /* 0x000000fb00097202 */ /* 0x000fca0000000f00 */
[----:B------:R1:W-:Y:S02]  /*1f3b0*/  LDGSTS.E [R6+0xc], desc[UR16][R8.64], P1 ;  /* 0x0000c00008067fae */ /* 0x0003e40008921850 */
[----:B-1----:R-:W-:-:S04]  /*1f3c0*/  SEL R8, RZ, 0x4, !P2 ;  /* 0x00000004ff087807 */ /* 0x002fc80005000000 */
[----:B------:R-:W-:-:S04]  /*1f3d0*/  SEL R8, R8, RZ, !P0 ;  /* 0x000000ff08087207 */ /* 0x000fc80004000000 */
[----:B------:R-:W-:Y:S02]  /*1f3e0*/  ISETP.NE.U32.AND P2, PT, R8, RZ, PT ;  /* 0x000000ff0800720c */ /* 0x000fe40003f45070 */
[----:B--2---:R-:W-:-:S05]  /*1f3f0*/  IADD3 R214, P3, R214, R2, RZ ;  /* 0x00000002d6d67210 */ /* 0x004fca0007f7e0ff */
[----:B------:R-:W-:Y:S01]  /*1f400*/  IMAD.X R215, R215, 0x1, R0, P3 ;  /* 0x00000001d7d77824 */ /* 0x000fe200018e0600 */
[----:B----4-:R-:W-:Y:S01]  /*1f410*/  IADD3 R13, P4, R13, R2, RZ ;  /* 0x000000020d0d7210 */ /* 0x010fe20007f9e0ff */
[----:B------:R-:W-:-:S03]  /*1f420*/  IMAD.MOV.U32 R8, RZ, RZ, R214 ;  /* 0x000000ffff087224 */ /* 0x000fc600078e00d6 */
[----:B------:R-:W-:Y:S02]  /*1f430*/  MOV R9, R215 ;  /* 0x000000d700097202 */ /* 0x000fe40000000f00 */
[----:B---3--:R-:W-:Y:S01]  /*1f440*/  IADD3.X R213, R213, R0, RZ, P4, !PT ;  /* 0x00000000d5d57210 */ /* 0x008fe200027fe4ff */
[----:B------:R-:W-:Y:S04]  /*1f450*/  STL [R1+0x104], R214 ;  /* 0x000104d601007387 */ /* 0x000fe80000100800 */
[----:B------:R-:W-:Y:S04]  /*1f460*/  STL [R1+0x100], R215 ;  /* 0x000100d701007387 */ /* 0x000fe80000100800 */
[----:B------:R-:W-:Y:S04]  /*1f470*/  STL [R1+0x2cc], R13 ;  /* 0x0002cc0d01007387 */ /* 0x000fe80000100800 */
[----:B------:R1:W-:Y:S04]  /*1f480*/  LDGSTS.E [R6+0x400c], desc[UR16][R8.64], P1 ;  /* 0x0400c00008067fae */ /* 0x0003e80008921850 */
[----:B------:R2:W-:Y:S01]  /*1f490*/  STL [R1+0x2c8], R213 ;  /* 0x0002c8d501007387 */ /* 0x0005e20000100800 */
[----:B------:R-:W-:-:S02]  /*1f4a0*/  ISETP.GT.AND P1, PT, R5, 0x29, PT ;  /* 0x000000290500780c */ /* 0x000fc40003f24270 */
[----:B-1----:R-:W-:Y:S01]  /*1f4b0*/  MOV R9, R213 ;  /* 0x000000d500097202 */ /* 0x002fe20000000f00 */
[----:B------:R-:W-:Y:S01]  /*1f4c0*/  IMAD.MOV.U32 R8, RZ, RZ, R13 ;  /* 0x000000ffff087224 */ /* 0x000fe200078e000d */
[----:B--2---:R-:W2:Y:S04]  /*1f4d0*/  LDL.LU R213, [R1+0x2e0] ;  /* 0x0002e00001d57983 */ /* 0x004ea80000300800 */
[----:B------:R-:W3:Y:S04]  /*1f4e0*/  LDL.LU R13, [R1+0x2e4] ;  /* 0x0002e400010d7983 */ /* 0x000ee80000300800 */
[----:B------:R-:W4:Y:S01]  /*1f4f0*/  LDL.LU R215, [R1+0x2e8] ;  /* 0x0002e80001d77983 */ /* 0x000f220000300800 */
[----:B------:R-:W-:-:S03]  /*1f500*/  IADD3 R211, P3, R211, R2, RZ ;  /* 0x00000002d3d37210 */ /* 0x000fc60007f7e0ff */
[----:B------:R-:W4:Y:S04]  /*1f510*/  LDL.LU R214, [R1+0x2ec] ;  /* 0x0002ec0001d67983 */ /* 0x000f280000300800 */
[----:B------:R1:W-:Y:S01]  /*1f520*/  LDGSTS.E [R6+0x8000], desc[UR16][R8.64], P2 ;  /* 0x0800000008067fae */ /* 0x0003e20009121850 */
[----:B------:R-:W-:Y:S01]  /*1f530*/  IMAD.X R212, R212, 0x1, R0, P3 ;  /* 0x00000001d4d47824 */ /* 0x000fe200018e0600 */
[----:B------:R-:W-:Y:S02]  /*1f540*/  IADD3 R11, P4, R11, R2, RZ ;  /* 0x000000020b0b7210 */ /* 0x000fe40007f9e0ff */
[----:B-1----:R-:W-:-:S04]  /*1f550*/  SEL R8, RZ, 0x4, !P1 ;  /* 0x00000004ff087807 */ /* 0x002fc80004800000 */
[----:B------:R-:W-:Y:S02]  /*1f560*/  SEL R8, R8, RZ, !P0 ;  /* 0x000000ff08087207 */ /* 0x000fe40004000000 */
[----:B------:R-:W-:Y:S02]  /*1f570*/  IADD3.X R12, R12, R0, RZ, P4, !PT ;  /* 0x000000000c0c7210 */ /* 0x000fe400027fe4ff */
[----:B------:R-:W-:Y:S01]  /*1f580*/  ISETP.NE.U32.AND P1, PT, R8, RZ, PT ;  /* 0x000000ff0800720c */ /* 0x000fe20003f25070 */
[----:B------:R-:W-:Y:S01]  /*1f590*/  IMAD.MOV.U32 R8, RZ, RZ, R211 ;  /* 0x000000ffff087224 */ /* 0x000fe200078e00d3 */
[----:B------:R-:W-:Y:S01]  /*1f5a0*/  MOV R9, R212 ;  /* 0x000000d400097202 */ /* 0x000fe20000000f00 */
[----:B------:R-:W-:Y:S04]  /*1f5b0*/  STL [R1+0x2d4], R211 ;  /* 0x0002d4d301007387 */ /* 0x000fe80000100800 */
[----:B------:R1:W-:Y:S04]  /*1f5c0*/  STL [R1+0x2d0], R212 ;  /* 0x0002d0d401007387 */ /* 0x0003e80000100800 */
[----:B------:R-:W-:Y:S04]  /*1f5d0*/  STL [R1+0x2dc], R11 ;  /* 0x0002dc0b01007387 */ /* 0x000fe80000100800 */
[----:B------:R1:W-:Y:S04]  /*1f5e0*/  LDGSTS.E [R6+0xc000], desc[UR16][R8.64], P2 ;  /* 0x0c00000008067fae */ /* 0x0003e80009121850 */
[----:B------:R1:W-:Y:S04]  /*1f5f0*/  STL [R1+0x2d8], R12 ;  /* 0x0002d80c01007387 */ /* 0x0003e80000100800 */
[----:B-1----:R-:W4:Y:S01]  /*1f600*/  LDL.LU R212, [R1+0x2f0] ;  /* 0x0002f00001d47983 */ /* 0x002f220000300800 */
[----:B------:R-:W-:-:S03]  /*1f610*/  MOV R9, R12 ;  /* 0x0000000c00097202 */ /* 0x000fc60000000f00 */
[----:B------:R-:W4:Y:S01]  /*1f620*/  LDL.LU R12, [R1+0x2f4] ;  /* 0x0002f400010c7983 */ /* 0x000f220000300800 */
[----:B------:R-:W-:Y:S01]  /*1f630*/  IMAD.MOV.U32 R8, RZ, RZ, R11 ;  /* 0x000000ffff087224 */ /* 0x000fe200078e000b */
[----:B------:R-:W-:Y:S02]  /*1f640*/  ISETP.GT.AND P2, PT, R5, 0x2a, PT ;  /* 0x0000002a0500780c */ /* 0x000fe40003f44270 */
[----:B------:R-:W4:Y:S04]  /*1f650*/  LDL.LU R211, [R1+0x2fc] ;  /* 0x0002fc0001d37983 */ /* 0x000f280000300800 */
[----:B------:R1:W-:Y:S04]  /*1f660*/  LDGSTS.E [R6+0x8004], desc[UR16][R8.64], P1 ;  /* 0x0800400008067fae */ /* 0x0003e80008921850 */
[----:B------:R-:W4:Y:S01]  /*1f670*/  LDL.LU R11, [R1+0x304] ;  /* 0x00030400010b7983 */ /* 0x000f220000300800 */
[----:B-1----:R-:W-:-:S04]  /*1f680*/  SEL R8, RZ, 0x4, !P2 ;  /* 0x00000004ff087807 */ /* 0x002fc80005000000 */
[----:B------:R-:W-:-:S04]  /*1f690*/  SEL R8, R8, RZ, !P0 ;  /* 0x000000ff08087207 */ /* 0x000fc80004000000 */
[----:B------:R-:W-:Y:S02]  /*1f6a0*/  ISETP.NE.U32.AND P2, PT, R8, RZ, PT ;  /* 0x000000ff0800720c */ /* 0x000fe40003f45070 */
[----:B---3--:R-:W-:-:S05]  /*1f6b0*/  IADD3 R13, P3, R13, R2, RZ ;  /* 0x000000020d0d7210 */ /* 0x008fca0007f7e0ff */
[----:B--2---:R-:W-:Y:S01]  /*1f6c0*/  IMAD.X R213, R213, 0x1, R0, P3 ;  /* 0x00000001d5d57824 */ /* 0x004fe200018e0600 */
[----:B----4-:R-:W-:Y:S01]  /*1f6d0*/  IADD3 R214, P4, R214, R2, RZ ;  /* 0x00000002d6d67210 */ /* 0x010fe20007f9e0ff */
[----:B------:R-:W-:Y:S03]  /*1f6e0*/  STL [R1+0x2e4], R13 ;  /* 0x0002e40d01007387 */ /* 0x000fe60000100800 */
[----:B------:R-:W-:Y:S02]  /*1f6f0*/  MOV R9, R213 ;  /* 0x000000d500097202 */ /* 0x000fe40000000f00 */
[----:B------:R-:W-:Y:S01]  /*1f700*/  IADD3.X R215, R215, R0, RZ, P4, !PT ;  /* 0x00000000d7d77210 */ /* 0x000fe200027fe4ff */
[----:B------:R1:W-:Y:S01]  /*1f710*/  STL [R1+0x2e0], R213 ;  /* 0x0002e0d501007387 */ /* 0x0003e20000100800 */
[----:B------:R-:W-:-:S03]  /*1f720*/  IMAD.MOV.U32 R8, RZ, RZ, R13 ;  /* 0x000000ffff087224 */ /* 0x000fc600078e000d */
[----:B------:R-:W-:Y:S04]  /*1f730*/  STL [R1+0x2ec], R214 ;  /* 0x0002ecd601007387 */ /* 0x000fe80000100800 */
[----:B------:R2:W-:Y:S04]  /*1f740*/  LDGSTS.E [R6+0xc004], desc[UR16][R8.64], P1 ;  /* 0x0c00400008067fae */ /* 0x0005e80008921850 */
[----:B-1----:R-:W3:Y:S04]  /*1f750*/  LDL.LU R213, [R1+0x2f8] ;  /* 0x0002f80001d57983 */ /* 0x002ee80000300800 */
[----:B------:R-:W-:Y:S04]  /*1f760*/  STL [R1+0x2e8], R215 ;  /* 0x0002e8d701007387 */ /* 0x000fe80000100800 */
[----:B------:R-:W4:Y:S01]  /*1f770*/  LDL.LU R13, [R1+0x300] ;  /* 0x00030000010d7983 */ /* 0x000f220000300800 */
[----:B--2---:R-:W-:Y:S01]  /*1f780*/  IMAD.MOV.U32 R8, RZ, RZ, R214 ;  /* 0x000000ffff087224 */ /* 0x004fe200078e00d6 */
[----:B------:R-:W-:-:S02]  /*1f790*/  MOV R9, R215 ;  /* 0x000000d700097202 */ /* 0x000fc40000000f00 */
[----:B------:R-:W-:-:S03]  /*1f7a0*/  ISETP.GT.AND P1, PT, R5, 0x2b, PT ;  /* 0x0000002b0500780c */ /* 0x000fc60003f24270 */
[----:B------:R1:W-:Y:S02]  /*1f7b0*/  LDGSTS.E [R6+0x8008], desc[UR16][R8.64], P2 ;  /* 0x0800800008067fae */ /* 0x0003e40009121850 */
[----:B-1----:R-:W-:Y:S02]  /*1f7c0*/  SEL R8, RZ, 0x4, !P1 ;  /* 0x00000004ff087807 */ /* 0x002fe40004800000 */
[----:B------:R-:W-:Y:S02]  /*1f7d0*/  IADD3 R12, P3, R12, R2, RZ ;  /* 0x000000020c0c7210 */ /* 0x000fe40007f7e0ff */
[----:B------:R-:W-:-:S03]  /*1f7e0*/  SEL R8, R8, RZ, !P0 ;  /* 0x000000ff08087207 */ /* 0x000fc60004000000 */
[----:B------:R-:W-:Y:S01]  /*1f7f0*/  IMAD.X R212, R212, 0x1, R0, P3 ;  /* 0x00000001d4d47824 */ /* 0x000fe200018e0600 */
[----:B------:R-:W-:Y:S01]  /*1f800*/  STL [R1+0x2f4], R12 ;  /* 0x0002f40c01007387 */ /* 0x000fe20000100800 */
[----:B------:R-:W-:Y:S02]  /*1f810*/  ISETP.NE.U32.AND P1, PT, R8, RZ, PT ;  /* 0x000000ff0800720c */ /* 0x000fe40003f25070 */
[----:B------:R-:W-:Y:S01]  /*1f820*/  IMAD.MOV.U32 R9, RZ, RZ, R212 ;  /* 0x000000ffff097224 */ /* 0x000fe200078e00d4 */
[----:B------:R1:W-:Y:S01]  /*1f830*/  STL [R1+0x2f0], R212 ;  /* 0x0002f0d401007387 */ /* 0x0003e20000100800 */
[----:B------:R-:W-:Y:S02]  /*1f840*/  MOV R8, R12 ;  /* 0x0000000c00087202 */ /* 0x000fe40000000f00 */
[----:B------:R-:W-:-:S03]  /*1f850*/  IADD3 R11, P3, R11, R2, RZ ;  /* 0x000000020b0b7210 */ /* 0x000fc60007f7e0ff */
[----:B------:R2:W-:Y:S04]  /*1f860*/  LDGSTS.E [R6+0xc008], desc[UR16][R8.64], P2 ;  /* 0x0c00800008067fae */ /* 0x0005e80009121850 */
[----:B-1----:R-:W4:Y:S04]  /*1f870*/  LDL.LU R212, [R1+0x108] ;  /* 0x0001080001d47983 */ /* 0x002f280000300800 */
[----:B------:R-:W4:Y:S01]  /*1f880*/  LDL.LU R12, [R1+0x10c] ;  /* 0x00010c00010c7983 */ /* 0x000f220000300800 */
[----:B------:R-:W-:-:S04]  /*1f890*/  IADD3 R211, P2, R211, R2, RZ ;  /* 0x00000002d3d37210 */ /* 0x000fc80007f5e0ff */
[----:B--2---:R-:W-:Y:S01]  /*1f8a0*/  MOV R8, R211 ;  /* 0x000000d300087202 */ /* 0x004fe20000000f00 */
[----:B------:R-:W-:Y:S01]  /*1f8b0*/  STL [R1+0x2fc], R211 ;  /* 0x0002fcd301007387 */ /* 0x000fe20000100800 */
[----:B---3--:R-:W-:-:S05]  /*1f8c0*/  IADD3.X R213, R213, R0, RZ, P2, !PT ;  /* 0x00000000d5d57210 */ /* 0x008fca00017fe4ff */
[----:B------:R-:W-:Y:S02]  /*1f8d0*/  IMAD.MOV.U32 R9, RZ, RZ, R213 ;  /* 0x000000ffff097224 */ /* 0x000fe400078e00d5 */
[----:B----4-:R-:W-:Y:S01]  /*1f8e0*/  IMAD.X R13, R13, 0x1, R0, P3 ;  /* 0x000000010d0d7824 */ /* 0x010fe200018e0600 */
[----:B------:R1:W-:Y:S04]  /*1f8f0*/  STL [R1+0x2f8], R213 ;  /* 0x0002f8d501007387 */ /* 0x0003e80000100800 */
[----:B------:R-:W-:Y:S04]  /*1f900*/  STL [R1+0x304], R11 ;  /* 0x0003040b01007387 */ /* 0x000fe80000100800 */
[----:B------:R2:W-:Y:S04]  /*1f910*/  STL [R1+0x300], R13 ;  /* 0x0003000d01007387 */ /* 0x0005e80000100800 */
[----:B-1----:R-:W3:Y:S04]  /*1f920*/  LDL.LU R213, [R1+0x110] ;  /* 0x0001100001d57983 */ /* 0x002ee80000300800 */
[----:B------:R1:W-:Y:S04]  /*1f930*/  LDGSTS.E [R6+0x800c], desc[UR16][R8.64], P1 ;  /* 0x0800c00008067fae */ /* 0x0003e80008921850 */
[----:B------:R-:W4:Y:S01]  /*1f940*/  LDL.LU R211, [R1+0x114] ;  /* 0x0001140001d37983 */ /* 0x000f220000300800 */
[----:B-1----:R-:W-:Y:S01]  /*1f950*/  IMAD.MOV.U32 R9, RZ, RZ, R13 ;  /* 0x000000ffff097224 */ /* 0x002fe200078e000d */
[----:B------:R-:W-:-:S02]  /*1f960*/  MOV R8, R11 ;  /* 0x0000000b00087202 */ /* 0x000fc40000000f00 */
[----:B--2---:R-:W2:Y:S04]  /*1f970*/  LDL.LU R13, [R1+0x118] ;  /* 0x00011800010d7983 */ /* 0x004ea80000300800 */
[----:B------:R-:W2:Y:S04]  /*1f980*/  LDL.LU R11, [R1+0x11c] ;  /* 0x00011c00010b7983 */ /* 0x000ea80000300800 */
[----:B------:R1:W-:Y:S01]  /*1f990*/  LDGSTS.E [R6+0xc00c], desc[UR16][R8.64], P1 ;  /* 0x0c00c00008067fae */ /* 0x0003e20008921850 */
[----:B------:R-:W-:-:S04]  /*1f9a0*/  ISETP.GT.AND P1, PT, R5, 0xc, PT ;  /* 0x0000000c0500780c */ /* 0x000fc80003f24270 */
[----:B-1----:R-:W-:Y:S02]  /*1f9b0*/  SEL R6, RZ, 0x4, !P1 ;  /* 0x00000004ff067807 */ /* 0x002fe40004800000 */
[----:B------:R-:W-:-:S04]  /*1f9c0*/  IADD3 R12, P1, R12, R2, RZ ;  /* 0x000000020c0c7210 */ /* 0x000fc80007f3e0ff */
[----:B------:R-:W-:Y:S01]  /*1f9d0*/  IADD3.X R212, R212, R0, RZ, P1, !PT ;  /* 0x00000000d4d47210 */ /* 0x000fe20000ffe4ff */
[----:B------:R-:W-:Y:S01]  /*1f9e0*/  STL [R1+0x10c], R12 ;  /* 0x00010c0c01007387 */ /* 0x000fe20000100800 */
[----:B------:R-:W-:-:S03]  /*1f9f0*/  MOV R8, R12 ;  /* 0x0000000c00087202 */ /* 0x000fc60000000f00 */
[----:B------:R1:W-:Y:S01]  /*1fa00*/  STL [R1+0x108], R212 ;  /* 0x000108d401007387 */ /* 0x0003e20000100800 */
[----:B------:R-:W-:-:S03]  /*1fa10*/  IMAD.MOV.U32 R9, RZ, RZ, R212 ;  /* 0x000000ffff097224 */ /* 0x000fc600078e00d4 */
[----:B------:R-:W2:Y:S04]  /*1fa20*/  LDL.LU R215, [R1+0x120] ;  /* 0x0001200001d77983 */ /* 0x000ea80000300800 */
[----:B------:R-:W2:Y:S04]  /*1fa30*/  LDL.LU R214, [R1+0x124] ;  /* 0x0001240001d67983 */ /* 0x000ea80000300800 */
[----:B-1----:R-:W2:Y:S04]  /*1fa40*/  LDL.LU R212, [R1+0x128] ;  /* 0x0001280001d47983 */ /* 0x002ea80000300800 */
[----:B------:R-:W2:Y:S01]  /*1fa50*/  LDL.LU R12, [R1+0x12c] ;  /* 0x00012c00010c7983 */ /* 0x000ea20000300800 */
[----:B------:R-:W-:-:S04]  /*1fa60*/  SEL R6, R6, RZ, !P0 ;  /* 0x000000ff06067207 */ /* 0x000fc80004000000 */
[----:B------:R-:W-:Y:S02]  /*1fa70*/  ISETP.NE.U32.AND P2, PT, R6, RZ, PT ;  /* 0x000000ff0600720c */ /* 0x000fe40003f45070 */
[----:B------:R-:W-:Y:S02]  /*1fa80*/  LOP3.LUT R6, R7, 0x30, RZ, 0x3c, !PT ;  /* 0x0000003007067812 */ /* 0x000fe400078e3cff */
[----:B------:R-:W-:-:S03]  /*1fa90*/  ISETP.GT.AND P1, PT, R5, 0xd, PT ;  /* 0x0000000d0500780c */ /* 0x000fc60003f24270 */
[----:B------:R-:W-:-:S06]  /*1faa0*/  VIADD R6, R6, UR4 ;  /* 0x0000000406067c36 */ /* 0x000fcc0008000000 */
[----:B------:R1:W-:Y:S02]  /*1fab0*/  LDGSTS.E [R6], desc[UR16][R8.64], P2 ;  /* 0x0000000008067fae */ /* 0x0003e40009121850 */
[----:B-1----:R-:W-:-:S04]  /*1fac0*/  SEL R8, RZ, 0x4, !P1 ;  /* 0x00000004ff087807 */ /* 0x002fc80004800000 */
[----:B------:R-:W-:-:S04]  /*1fad0*/  SEL R8, R8, RZ, !P0 ;  /* 0x000000ff08087207 */ /* 0x000fc80004000000 */
[----:B------:R-:W-:Y:S02]  /*1fae0*/  ISETP.NE.U32.AND P1, PT, R8, RZ, PT ;  /* 0x000000ff0800720c */ /* 0x000fe40003f25070 */
[----:B----4-:R-:W-:-:S04]  /*1faf0*/  IADD3 R211, P3, R211, R2, RZ ;  /* 0x00000002d3d37210 */ /* 0x010fc80007f7e0ff */
[----:B---3--:R-:W-:Y:S01]  /*1fb00*/  IADD3.X R213, R213, R0, RZ, P3, !PT ;  /* 0x00000000d5d57210 */ /* 0x008fe20001ffe4ff */
[----:B------:R-:W-:Y:S01]  /*1fb10*/  STL [R1+0x114], R211 ;  /* 0x000114d301007387 */ /* 0x000fe20000100800 */
[----:B------:R-:W-:Y:S02]  /*1fb20*/  MOV R8, R211 ;  /* 0x000000d300087202 */ /* 0x000fe40000000f00 */
[----:B--2---:R-:W-:Y:S01]  /*1fb30*/  IADD3 R11, P4, R11, R2, RZ ;  /* 0x000000020b0b7210 */ /* 0x004fe20007f9e0ff */
[----:B------:R-:W-:Y:S01]  /*1fb40*/  IMAD.MOV.U32 R9, RZ, RZ, R213 ;  /* 0x000000ffff097224 */ /* 0x000fe200078e00d5 */
[----:B------:R1:W-:Y:S03]  /*1fb50*/  STL [R1+0x110], R213 ;  /* 0x000110d501007387 */ /* 0x0003e60000100800 */
[----:B------:R-:W-:Y:S01]  /*1fb60*/  IMAD.X R13, R13, 0x1, R0, P4 ;  /* 0x000000010d0d7824 */ /* 0x000fe200020e0600 */
[----:B------:R-:W-:Y:S04]  /*1fb70*/  STL [R1+0x11c], R11 ;  /* 0x00011c0b01007387 */ /* 0x000fe80000100800 */
[----:B------:R2:W-:Y:S04]  /*1fb80*/  STL [R1+0x118], R13 ;  /* 0x0001180d01007387 */ /* 0x0005e80000100800 */
[----:B------:R3:W-:Y:S04]  /*1fb90*/  LDGSTS.E [R6+0x4000], desc[UR16][R8.64], P2 ;  /* 0x0400000008067fae */ /* 0x0007e80009121850 */
[----:B-1----:R-:W4:Y:S04]  /*1fba0*/  LDL.LU R213, [R1+0x130] ;  /* 0x0001300001d57983 */ /* 0x002f280000300800 */
[----:B------:R-:W4:Y:S01]  /*1fbb0*/  LDL.LU R211, [R1+0x134] ;  /* 0x0001340001d37983 */ /* 0x000f220000300800 */
[----:B---3--:R-:W-:Y:S01]  /*1fbc0*/  IMAD.MOV.U32 R9, RZ, RZ, R13 ;  /* 0x000000ffff097224 */ /* 0x008fe200078e000d */
[----:B------:R-:W-:-:S02]  /*1fbd0*/  MOV R8, R11 ;  /* 0x0000000b00087202 */ /* 0x000fc40000000f00 */
[----:B--2---:R-:W2:Y:S04]  /*1fbe0*/  LDL.LU R13, [R1+0x138] ;  /* 0x00013800010d7983 */ /* 0x004ea80000300800 */
[----:B------:R-:W3:Y:S01]  /*1fbf0*/  LDL.LU R11, [R1+0x13c] ;  /* 0x00013c00010b7983 */ /* 0x000ee20000300800 */
[----:B------:R-:W-:Y:S02]  /*1fc00*/  ISETP.GT.AND P2, PT, R5, 0xe, PT ;  /* 0x0000000e0500780c */ /* 0x000fe40003f44270 */
[----:B------:R-:W-:Y:S01]  /*1fc10*/  IADD3 R214, P3, R214, R2, RZ ;  /* 0x00000002d6d67210 */ /* 0x000fe20007f7e0ff */
[----:B------:R1:W-:Y:S03]  /*1fc20*/  LDGSTS.E [R6+0x4], desc[UR16][R8.64], P1 ;  /* 0x0000400008067fae */ /* 0x0003e60008921850 */
[----:B------:R-:W-:-:S02]  /*1fc30*/  IADD3.X R215, R215, R0, RZ, P3, !PT ;  /* 0x00000000d7d77210 */ /* 0x000fc40001ffe4ff */
[----:B------:R-:W-:Y:S02]  /*1fc40*/  IADD3 R12, P4, R12, R2, RZ ;  /* 0x000000020c0c7210 */ /* 0x000fe40007f9e0ff */
[----:B-1----:R-:W-:-:S03]  /*1fc50*/  SEL R8, RZ, 0x4, !P2 ;  /* 0x00000004ff087807 */ /* 0x002fc60005000000 */
[----:B------:R-:W-:Y:S01]  /*1fc60*/  IMAD.X R212, R212, 0x1, R0, P4 ;  /* 0x00000001d4d47824 */ /* 0x000fe200020e0600 */
[----:B------:R-:W-:Y:S01]  /*1fc70*/  SEL R8, R8, RZ, !P0 ;  /* 0x000000ff08087207 */ /* 0x000fe20004000000 */
[----:B------:R-:W-:Y:S01]  /*1fc80*/  STL [R1+0x124], R214 ;  /* 0x000124d601007387 */ /* 0x000fe20000100800 */
[----:B------:R-:W-:Y:S02]  /*1fc90*/  IMAD.MOV.U32 R9, RZ, RZ, R215 ;  /* 0x000000ffff097224 */ /* 0x000fe400078e00d7 */
[----:B------:R-:W-:Y:S01]  /*1fca0*/  ISETP.NE.U32.AND P2, PT, R8, RZ, PT ;  /* 0x000000ff0800720c */ /* 0x000fe20003f45070 */
[----:B------:R1:W-:Y:S01]  /*1fcb0*/  STL [R1+0x120], R215 ;  /* 0x000120d701007387 */ /* 0x0003e20000100800 */
[----:B------:R-:W-:-:S03]  /*1fcc0*/  MOV R8, R214 ;  /* 0x000000d600087202 */ /* 0x000fc60000000f00 */
[----:B------:R-:W-:Y:S04]  /*1fcd0*/  STL [R1+0x12c], R12 ;  /* 0x00012c0c01007387 */ /* 0x000fe80000100800 */
[----:B------:R1:W-:Y:S04]  /*1fce0*/  STL [R1+0x128], R212 ;  /* 0x000128d401007387 */ /* 0x0003e80000100800 */
[----:B-1----:R-:W2:Y:S04]  /*1fcf0*/  LDL.LU R215, [R1+0x140] ;  /* 0x0001400001d77983 */ /* 0x002ea80000300800 */
[----:B------:R-:W2:Y:S04]  /*1fd00*/  LDL.LU R214, [R1+0x144] ;  /* 0x0001440001d67983 */ /* 0x000ea80000300800 */
[----:B------:R1:W-:Y:S02]  /*1fd10*/  LDGSTS.E [R6+0x4004], desc[UR16][R8.64], P1 ;  /* 0x0400400008067fae */ /* 0x0003e40008921850 */
[----:B-1----:R-:W-:Y:S01]  /*1fd20*/  IMAD.MOV.U32 R9, RZ, RZ, R212 ;  /* 0x000000ffff097224 */ /* 0x002fe200078e00d4 */
[----:B------:R-:W-:Y:S01]  /*1fd30*/  MOV R8, R12 ;  /* 0x0000000c00087202 */ /* 0x000fe20000000f00 */
[----:B------:R-:W2:Y:S04]  /*1fd40*/  LDL.LU R212, [R1+0x308] ;  /* 0x0003080001d47983 */ /* 0x000ea80000300800 */
[----:B------:R-:W2:Y:S01]  /*1fd50*/  LDL.LU R12, [R1+0x30c] ;  /* 0x00030c00010c7983 */ /* 0x000ea20000300800 */
[----:B------:R-:W-:-:S03]  /*1fd60*/  ISETP.GT.AND P1, PT, R5, 0xf, PT ;  /* 0x0000000f0500780c */ /* 0x000fc60003f24270 */
[----:B------:R1:W-:Y:S02]  /*1fd70*/  LDGSTS.E [R6+0x8], desc[UR16][R8.64], P2 ;  /* 0x0000800008067fae */ /* 0x0003e40009121850 */
[----:B-1----:R-:W-:-:S04]  /*1fd80*/  SEL R8, RZ, 0x4, !P1 ;  /* 0x00000004ff087807 */ /* 0x002fc80004800000 */
[----:B------:R-:W-:-:S04]  /*1fd90*/  SEL R8, R8, RZ, !P0 ;  /* 0x000000ff08087207 */ /* 0x000fc80004000000 */
[----:B------:R-:W-:Y:S02]  /*1fda0*/  ISETP.NE.U32.AND P1, PT, R8, RZ, PT ;  /* 0x000000ff0800720c */ /* 0x000fe40003f25070 */
[----:B----4-:R-:W-:-:S04]  /*1fdb0*/  IADD3 R211, P3, R211, R2, RZ ;  /* 0x00000002d3d37210 */ /* 0x010fc80007f7e0ff */
[----:B------:R-:W-:Y:S02]  /*1fdc0*/  IADD3.X R213, R213, R0, RZ, P3, !PT ;  /* 0x00000000d5d57210 */ /* 0x000fe40001ffe4ff */
[----:B---3--:R-:W-:Y:S01]  /*1fdd0*/  IADD3 R11, P4, R11, R2, RZ ;  /* 0x000000020b0b7210 */ /* 0x008fe20007f9e0ff */
[----:B------:R-:W-:Y:S01]  /*1fde0*/  STL [R1+0x134], R211 ;  /* 0x000134d301007387 */ /* 0x000fe20000100800 */
[----:B------:R-:W-:-:S03]  /*1fdf0*/  MOV R8, R211 ;  /* 0x000000d300087202 */ /* 0x000fc60000000f00 */
[----:B--2---:R-:W-:Y:S01]  /*1fe00*/  IMAD.X R13, R13, 0x1, R0, P4 ;  /* 0x000000010d0d7824 */ /* 0x004fe200020e0600 */
[----:B------:R1:W-:Y:S01]  /*1fe10*/  STL [R1+0x130], R213 ;  /* 0x000130d501007387 */ /* 0x0003e20000100800 */
[----:B------:R-:W-:-:S03]  /*1fe20*/  IMAD.MOV.U32 R9, RZ, RZ, R213 ;  /* 0x000000ffff097224 */ /* 0x000fc600078e00d5 */
[----:B------:R-:W-:Y:S04]  /*1fe30*/  STL [R1+0x13c], R11 ;  /* 0x00013c0b01007387 */ /* 0x000fe80000100800 */
[----:B------:R2:W-:Y:S04]  /*1fe40*/  STL [R1+0x138], R13 ;  /* 0x0001380d01007387 */ /* 0x0005e80000100800 */
[----:B-1----:R-:W3:Y:S04]  /*1fe50*/  LDL.LU R213, [R1+0x310] ;  /* 0x0003100001d57983 */ /* 0x002ee80000300800 */
[----:B------:R-:W4:Y:S04]  /*1fe60*/  LDL.LU R211, [R1+0x314] ;  /* 0x0003140001d37983 */ /* 0x000f280000300800 */
[----:B------:R1:W-:Y:S01]  /*1fe70*/  LDGSTS.E [R6+0x4008], desc[UR16][R8.64], P2 ;  /* 0x0400800008067fae */ /* 0x0003e20009121850 */
[----:B------:R-:W-:Y:S01]  /*1fe80*/  ISETP.GT.AND P2, PT, R5, 0x2c, PT ;  /* 0x0000002c0500780c */ /* 0x000fe20003f44270 */
[----:B-1----:R-:W-:Y:S01]  /*1fe90*/  IMAD.MOV.U32 R9, RZ, RZ, R13 ;  /* 0x000000ffff097224 */ /* 0x002fe200078e000d */
[----:B------:R-:W-:Y:S01]  /*1fea0*/  MOV R8, R11 ;  /* 0x0000000b00087202 */ /* 0x000fe20000000f00 */
[----:B--2---:R-:W2:Y:S04]  /*1feb0*/  LDL.LU R13, [R1+0x318] ;  /* 0x00031800010d7983 */ /* 0x004ea80000300800 */
[----:B------:R-:W2:Y:S01]  /*1fec0*/  LDL.LU R11, [R1+0x31c] ;  /* 0x00031c00010b7983 */ /* 0x000ea20000300800 */
[----:B------:R-:W-:-:S03]  /*1fed0*/  IADD3 R214, P3, R214, R2, RZ ;  /* 0x00000002d6d67210 */ /* 0x000fc60007f7e0ff */
[----:B------:R1:W-:Y:S01]  /*1fee0*/  LDGSTS.E [R6+0xc], desc[UR16][R8.64], P1 ;  /* 0x0000c00008067fae */ /* 0x0003e20008921850 */
[----:B------:R-:W-:Y:S02]  /*1fef0*/  IADD3.X R215, R215, R0, RZ, P3, !PT ;  /* 0x00000000d7d77210 */ /* 0x000fe40001ffe4ff */
[----:B-1----:R-:W-:Y:S02]  /*1ff00*/  SEL R8, RZ, 0x4, !P2 ;  /* 0x00000004ff087807 */ /* 0x002fe40005000000 */
[----:B------:R-:W-:Y:S02]  /*1ff10*/  IADD3 R12, P4, R12, R2, RZ ;  /* 0x000000020c0c7210 */ /* 0x000fe40007f9e0ff */
[----:B------:R-:W-:Y:S01]  /*1ff20*/  SEL R8, R8, RZ, !P0 ;  /* 0x000000ff08087207 */ /* 0x000fe20004000000 */
[----:B------:R-:W-:-:S03]  /*1ff30*/  IMAD.MOV.U32 R9, RZ, RZ, R215 ;  /* 0x000000ffff097224 */ /* 0x000fc600078e00d7 */
[----:B------:R-:W-:Y:S01]  /*1ff40*/  ISETP.NE.U32.AND P2, PT, R8, RZ, PT ;  /* 0x000000ff0800720c */ /* 0x000fe20003f45070 */
[----:B------:R-:W-:Y:S01]  /*1ff50*/  IMAD.X R212, R212, 0x1, R0, P4 ;  /* 0x00000001d4d47824 */ /* 0x000fe200020e0600 */
[----:B------:R-:W-:Y:S01]  /*1ff60*/  MOV R8, R214 ;  /* 0x000000d600087202 */ /* 0x000fe20000000f00 */
[----:B------:R-:W-:Y:S04]  /*1ff70*/  STL [R1+0x144], R214 ;  /* 0x000144d601007387 */ /* 0x000fe80000100800 */
[----:B------:R-:W-:Y:S04]  /*1ff80*/  STL [R1+0x140], R215 ;  /* 0x000140d701007387 */ /* 0x000fe80000100800 */
[----:B------:R-:W-:Y:S04]  /*1ff90*/  STL [R1+0x30c], R12 ;  /* 0x00030c0c01007387 */ /* 0x000fe80000100800 */
[----:B------:R1:W-:Y:S04]  /*1ffa0*/  LDGSTS.E [R6+0x400c], desc[UR16][R8.64], P1 ;  /* 0x0400c00008067fae */ /* 0x0003e80008921850 */
[----:B------:R1:W-:Y:S02]  /*1ffb0*/  STL [R1+0x308], R212 ;  /* 0x000308d401007387 */ /* 0x0003e40000100800 */
[----:B-1----:R-:W-:Y:S01]  /*1ffc0*/  IMAD.MOV.U32 R9, RZ, RZ, R212 ;  /* 0x000000ffff097224 */ /* 0x002fe200078e00d4 */
[----:B------:R-:W-:Y:S01]  /*1ffd0*/  MOV R8, R12 ;  /* 0x0000000c00087202 */ /* 0x000fe20000000f00 */
[----:B------:R-:W2:Y:S04]  /*1ffe0*/  LDL.LU R212, [R1+0x320] ;  /* 0x0003200001d47983 */ /* 0x000ea80000300800 */
[----:B------:R-:W2:Y:S04]  /*1fff0*/  LDL.LU R12, [R1+0x324] ;  /* 0x00032400010c7983 */ /* 0x000ea80000300800 */
        /* <DEDUP_REMOVED lines=8> */
[----:B---3--:R-:W-:Y:S02]  /*20080*/  IADD3.X R213, R213, R0, RZ, P3, !PT ;  /* 0x00000000d5d57210 */ /* 0x008fe40001ffe4ff */
[----:B------:R-:W-:Y:S01]  /*20090*/  MOV R8, R211 ;  /* 0x000000d300087202 */ /* 0x000fe20000000f00 */
[----:B------:R-:W-:Y:S02]  /*200a0*/  STL [R1+0x314], R211 ;  /* 0x000314d301007387 */ /* 0x000fe40000100800 */
[----:B------:R-:W-:Y:S02]  /*200b0*/  IMAD.MOV.U32 R9, RZ, RZ, R213 ;  /* 0x000000ffff097224 */ /* 0x000fe400078e00d5 */
[----:B------:R1:W-:Y:S04]  /*200c0*/  STL [R1+0x310], R213 ;  /* 0x000310d501007387 */ /* 0x0003e80000100800 */
[----:B------:R3:W-:Y:S01]  /*200d0*/  LDGSTS.E [R6+0xc000], desc[UR16][R8.64], P2 ;  /* 0x0c00000008067fae */ /* 0x0007e20009121850 */
[----:B--2---:R-:W-:-:S05]  /*200e0*/  IADD3 R11, P4, R11, R2, RZ ;  /* 0x000000020b0b7210 */ /* 0x004fca0007f9e0ff */
[----:B------:R-:W-:Y:S01]  /*200f0*/  IMAD.X R13, R13, 0x1, R0, P4 ;  /* 0x000000010d0d7824 */ /* 0x000fe200020e0600 */
[----:B------:R-:W-:Y:S03]  /*20100*/  STL [R1+0x31c], R11 ;  /* 0x00031c0b01007387 */ /* 0x000fe60000100800 */
[----:B---3--:R-:W-:Y:S01]  /*20110*/  IMAD.MOV.U32 R9, RZ, RZ, R13 ;  /* 0x000000ffff097224 */ /* 0x008fe200078e000d */
[----:B------:R2:W-:Y:S04]  /*20120*/  STL [R1+0x318], R13 ;  /* 0x0003180d01007387 */ /* 0x0005e80000100800 */
[----:B-1----:R-:W3:Y:S04]  /*20130*/  LDL.LU R213, [R1+0x330] ;  /* 0x0003300001d57983 */ /* 0x002ee80000300800 */
[----:B--2---:R-:W2:Y:S01]  /*20140*/  LDL.LU R13, [R1+0x334] ;  /* 0x00033400010d7983 */ /* 0x004ea20000300800 */
[----:B------:R-:W-:-:S02]  /*20150*/  MOV R8, R11 ;  /* 0x0000000b00087202 */ /* 0x000fc40000000f00 */
[----:B------:R-:W-:Y:S01]  /*20160*/  ISETP.GT.AND P2, PT, R5, 0x2e, PT ;  /* 0x0000002e0500780c */ /* 0x000fe20003f44270 */
[----:B------:R-:W4:Y:S04]  /*20170*/  LDL.LU R211, [R1+0x33c] ;  /* 0x00033c0001d37983 */ /* 0x000f280000300800 */
[----:B------:R1:W-:Y:S04]  /*20180*/  LDGSTS.E [R6+0x8004], desc[UR16][R8.64], P1 ;  /* 0x0800400008067fae */ /* 0x0003e80008921850 */
[----:B------:R-:W4:Y:S01]  /*20190*/  LDL.LU R11, [R1+0x344] ;  /* 0x00034400010b7983 */ /* 0x000f220000300800 */
[----:B-1----:R-:W-:-:S04]  /*201a0*/  SEL R8, RZ, 0x4, !P2 ;  /* 0x00000004ff087807 */ /* 0x002fc80005000000 */
[----:B------:R-:W-:Y:S02]  /*201b0*/  SEL R8, R8, RZ, !P0 ;  /* 0x000000ff08087207 */ /* 0x000fe40004000000 */
[----:B------:R-:W-:-:S04]  /*201c0*/  IADD3 R12, P3, R12, R2, RZ ;  /* 0x000000020c0c7210 */ /* 0x000fc80007f7e0ff */
[----:B------:R-:W-:Y:S02]  /*201d0*/  IADD3.X R212, R212, R0, RZ, P3, !PT ;  /* 0x00000000d4d47210 */ /* 0x000fe40001ffe4ff */
[----:B------:R-:W-:Y:S01]  /*201e0*/  IADD3 R214, P4, R214, R2, RZ ;  /* 0x00000002d6d67210 */ /* 0x000fe20007f9e0ff */
[----:B------:R-:W-:Y:S02]  /*201f0*/  STL [R1+0x324], R12 ;  /* 0x0003240c01007387 */ /* 0x000fe40000100800 */
[----:B------:R-:W-:Y:S02]  /*20200*/  IMAD.MOV.U32 R9, RZ, RZ, R212 ;  /* 0x000000ffff097224 */ /* 0x000fe400078e00d4 */
[----:B------:R-:W-:Y:S01]  /*20210*/  IMAD.X R215, R215, 0x1, R0, P4 ;  /* 0x00000001d7d77824 */ /* 0x000fe200020e0600 */
[----:B------:R1:W-:Y:S01]  /*20220*/  STL [R1+0x320], R212 ;  /* 0x000320d401007387 */ /* 0x0003e20000100800 */
[----:B------:R-:W-:-:S03]  /*20230*/  ISETP.NE.U32.AND P2, PT, R8, RZ, PT ;  /* 0x000000ff0800720c */ /* 0x000fc60003f45070 */
[----:B------:R-:W-:Y:S01]  /*20240*/  STL [R1+0x32c], R214 ;  /* 0x00032cd601007387 */ /* 0x000fe20000100800 */
[----:B------:R-:W-:-:S03]  /*20250*/  MOV R8, R12 ;  /* 0x0000000c00087202 */ /* 0x000fc60000000f00 */
[----:B-1----:R-:W4:Y:S04]  /*20260*/  LDL.LU R212, [R1+0x338] ;  /* 0x0003380001d47983 */ /* 0x002f280000300800 */
[----:B------:R-:W-:Y:S04]  /*20270*/  STL [R1+0x328], R215 ;  /* 0x000328d701007387 */ /* 0x000fe80000100800 */
[----:B------:R-:W4:Y:S04]  /*20280*/  LDL.LU R12, [R1+0x340] ;  /* 0x00034000010c7983 */ /* 0x000f280000300800 */
[----:B------:R1:W-:Y:S01]  /*20290*/  LDGSTS.E [R6+0xc004], desc[UR16][R8.64], P1 ;  /* 0x0c00400008067fae */ /* 0x0003e20008921850 */
[----:B------:R-:W-:-:S02]  /*202a0*/  ISETP.GT.AND P1, PT, R5, 0x2f, PT ;  /* 0x0000002f0500780c */ /* 0x000fc40003f24270 */
[----:B-1----:R-:W-:Y:S01]  /*202b0*/  MOV R8, R214 ;  /* 0x000000d600087202 */ /* 0x002fe20000000f00 */
[----:B------:R-:W-:-:S05]  /*202c0*/  IMAD.MOV.U32 R9, RZ, RZ, R215 ;  /* 0x000000ffff097224 */ /* 0x000fca00078e00d7 */
[----:B------:R1:W-:Y:S02]  /*202d0*/  LDGSTS.E [R6+0x8008], desc[UR16][R8.64], P2 ;  /* 0x0800800008067fae */ /* 0x0003e40009121850 */
[----:B-1----:R-:W-:-:S04]  /*202e0*/  SEL R8, RZ, 0x4, !P1 ;  /* 0x00000004ff087807 */ /* 0x002fc80004800000 */
[----:B------:R-:W-:-:S04]  /*202f0*/  SEL R8, R8, RZ, !P0 ;  /* 0x000000ff08087207 */ /* 0x000fc80004000000 */
[----:B------:R-:W-:Y:S02]  /*20300*/  ISETP.NE.U32.AND P1, PT, R8, RZ, PT ;  /* 0x000000ff0800720c */ /* 0x000fe40003f25070 */
[----:B--2---:R-:W-:-:S04]  /*20310*/  IADD3 R13, P3, R13, R2, RZ ;  /* 0x000000020d0d7210 */ /* 0x004fc80007f7e0ff */
[----:B---3--:R-:W-:Y:S01]  /*20320*/  IADD3.X R213, R213, R0, RZ, P3, !PT ;  /* 0x00000000d5d57210 */ /* 0x008fe20001ffe4ff */
[----:B------:R-:W-:Y:S01]  /*20330*/  STL [R1+0x334], R13 ;  /* 0x0003340d01007387 */ /* 0x000fe20000100800 */
[----:B------:R-:W-:Y:S02]  /*20340*/  IMAD.MOV.U32 R8, RZ, RZ, R13 ;  /* 0x000000ffff087224 */ /* 0x000fe400078e000d */
[----:B------:R-:W-:Y:S01]  /*20350*/  MOV R9, R213 ;  /* 0x000000d500097202 */ /* 0x000fe20000000f00 */
[----:B------:R1:W-:Y:S04]  /*20360*/  STL [R1+0x330], R213 ;  /* 0x000330d501007387 */ /* 0x0003e80000100800 */
[----:B------:R2:W-:Y:S04]  /*20370*/  LDGSTS.E [R6+0xc008], desc[UR16][R8.64], P2 ;  /* 0x0c00800008067fae */ /* 0x0005e80009121850 */
[----:B-1----:R-:W3:Y:S04]  /*20380*/  LDL.LU R213, [R1+0x148] ;  /* 0x0001480001d57983 */ /* 0x002ee80000300800 */
[----:B------:R-:W3:Y:S01]  /*20390*/  LDL.LU R13, [R1+0x14c] ;  /* 0x00014c00010d7983 */ /* 0x000ee20000300800 */
[----:B----4-:R-:W-:-:S02]  /*203a0*/  IADD3 R211, P2, R211, R2, RZ ;  /* 0x00000002d3d37210 */ /* 0x010fc40007f5e0ff */
[----:B------:R-:W-:-:S03]  /*203b0*/  IADD3 R11, P3, R11, R2, RZ ;  /* 0x000000020b0b7210 */ /* 0x000fc60007f7e0ff */
[----:B------:R-:W-:Y:S01]  /*203c0*/  STL [R1+0x33c], R211 ;  /* 0x00033cd301007387 */ /* 0x000fe20000100800 */
[----:B--2---:R-:W-:Y:S02]  /*203d0*/  IMAD.MOV.U32 R8, RZ, RZ, R211 ;  /* 0x000000ffff087224 */ /* 0x004fe400078e00d3 */
[----:B------:R-:W-:-:S05]  /*203e0*/  IMAD.X R212, R212, 0x1, R0, P2 ;  /* 0x00000001d4d47824 */ /* 0x000fca00010e0600 */
[----:B------:R1:W-:Y:S01]  /*203f0*/  STL [R1+0x338], R212 ;  /* 0x000338d401007387 */ /* 0x0003e20000100800 */
[----:B------:R-:W-:-:S03]  /*20400*/  IADD3.X R12, R12, R0, RZ, P3, !PT ;  /* 0x000000000c0c7210 */ /* 0x000fc60001ffe4ff */
[----:B------:R-:W-:Y:S01]  /*20410*/  STL [R1+0x344], R11 ;  /* 0x0003440b01007387 */ /* 0x000fe20000100800 */
[----:B------:R-:W-:-:S03]  /*20420*/  MOV R9, R212 ;  /* 0x000000d400097202 */ /* 0x000fc60000000f00 */
[----:B------:R2:W-:Y:S04]  /*20430*/  STL [R1+0x340], R12 ;  /* 0x0003400c01007387 */ /* 0x0005e80000100800 */
[----:B-1----:R-:W4:Y:S04]  /*20440*/  LDL.LU R212, [R1+0x150] ;  /* 0x0001500001d47983 */ /* 0x002f280000300800 */
[----:B------:R-:W4:Y:S04]  /*20450*/  LDL.LU R211, [R1+0x154] ;  /* 0x0001540001d37983 */ /* 0x000f280000300800 */
[----:B------:R1:W-:Y:S02]  /*20460*/  LDGSTS.E [R6+0x800c], desc[UR16][R8.64], P1 ;  /* 0x0800c00008067fae */ /* 0x0003e40008921850 */
[----:B-1----:R-:W-:Y:S01]  /*20470*/  MOV R9, R12 ;  /* 0x0000000c00097202 */ /* 0x002fe20000000f00 */
[----:B------:R-:W-:Y:S01]  /*20480*/  IMAD.MOV.U32 R8, RZ, RZ, R11 ;  /* 0x000000ffff087224 */ /* 0x000fe200078e000b */
[----:B--2---:R-:W2:Y:S04]  /*20490*/  LDL.LU R12, [R1+0x158] ;  /* 0x00015800010c7983 */ /* 0x004ea80000300800 */
[----:B------:R-:W2:Y:S04]  /*204a0*/  LDL.LU R11, [R1+0x15c] ;  /* 0x00015c00010b7983 */ /* 0x000ea80000300800 */
[----:B------:R1:W-:Y:S01]  /*204b0*/  LDGSTS.E [R6+0xc00c], desc[UR16][R8.64], P1 ;  /* 0x0c00c00008067fae */ /* 0x0003e20008921850 */
[----:B------:R-:W-:-:S04]  /*204c0*/  ISETP.GT.AND P1, PT, R5, 0x10, PT ;  /* 0x000000100500780c */ /* 0x000fc80003f24270 */
[----:B-1----:R-:W-:-:S04]  /*204d0*/  SEL R6, RZ, 0x4, !P1 ;  /* 0x00000004ff067807 */ /* 0x002fc80004800000 */
[----:B------:R-:W-:-:S04]  /*204e0*/  SEL R6, R6, RZ, !P0 ;  /* 0x000000ff06067207 */ /* 0x000fc80004000000 */
[----:B------:R-:W-:Y:S02]  /*204f0*/  ISETP.NE.U32.AND P2, PT, R6, RZ, PT ;  /* 0x000000ff0600720c */ /* 0x000fe40003f45070 */
[----:B------:R-:W-:-:S04]  /*20500*/  LOP3.LUT R6, R7, 0x40, RZ, 0x3c, !PT ;  /* 0x0000004007067812 */ /* 0x000fc800078e3cff */
[----:B------:R-:W-:Y:S02]  /*20510*/  IADD3 R6, R6, UR4, RZ ;  /* 0x0000000406067c10 */ /* 0x000fe4000fffe0ff */
[----:B---3--:R-:W-:-:S05]  /*20520*/  IADD3 R13, P1, R13, R2, RZ ;  /* 0x000000020d0d7210 */ /* 0x008fca0007f3e0ff */
[----:B------:R-:W-:Y:S01]  /*20530*/  IMAD.X R213, R213, 0x1, R0, P1 ;  /* 0x00000001d5d57824 */ /* 0x000fe200008e0600 */
[----:B------:R-:W-:Y:S04]  /*20540*/  STL [R1+0x14c], R13 ;  /* 0x00014c0d01007387 */ /* 0x000fe80000100800 */
[----:B------:R1:W-:Y:S01]  /*20550*/  STL [R1+0x148], R213 ;  /* 0x000148d501007387 */ /* 0x0003e20000100800 */
[----:B------:R-:W-:-:S03]  /*20560*/  MOV R9, R213 ;  /* 0x000000d500097202 */ /* 0x000fc60000000f00 */
[----:B------:R-:W3:Y:S01]  /*20570*/  LDL.LU R215, [R1+0x160] ;  /* 0x0001600001d77983 */ /* 0x000ee20000300800 */
[----:B------:R-:W-:-:S03]  /*20580*/  IMAD.MOV.U32 R8, RZ, RZ, R13 ;  /* 0x000000ffff087224 */ /* 0x000fc600078e000d */
[----:B------:R-:W3:Y:S04]  /*20590*/  LDL.LU R214, [R1+0x164] ;  /* 0x0001640001d67983 */ /* 0x000ee80000300800 */
[----:B-1----:R-:W3:Y:S01]  /*205a0*/  LDL.LU R213, [R1+0x168] ;  /* 0x0001680001d57983 */ /* 0x002ee20000300800 */
[----:B------:R-:W-:-:S03]  /*205b0*/  ISETP.GT.AND P1, PT, R5, 0x11, PT ;  /* 0x000000110500780c */ /* 0x000fc60003f24270 */
[----:B------:R-:W3:Y:S04]  /*205c0*/  LDL.LU R13, [R1+0x16c] ;  /* 0x00016c00010d7983 */ /* 0x000ee80000300800 */
[----:B------:R1:W-:Y:S02]  /*205d0*/  LDGSTS.E [R6], desc[UR16][R8.64], P2 ;  /* 0x0000000008067fae */ /* 0x0003e40009121850 */
[----:B-1----:R-:W-:-:S04]  /*205e0*/  SEL R8, RZ, 0x4, !P1 ;  /* 0x00000004ff087807 */ /* 0x002fc80004800000 */
[----:B------:R-:W-:-:S04]  /*205f0*/  SEL R8, R8, RZ, !P0 ;  /* 0x000000ff08087207 */ /* 0x000fc80004000000 */
[----:B------:R-:W-:Y:S02]  /*20600*/  ISETP.NE.U32.AND P1, PT, R8, RZ, PT ;  /* 0x000000ff0800720c */ /* 0x000fe40003f25070 */
[----:B----4-:R-:W-:-:S05]  /*20610*/  IADD3 R211, P3, R211, R2, RZ ;  /* 0x00000002d3d37210 */ /* 0x010fca0007f7e0ff */
[----:B------:R-:W-:Y:S01]  /*20620*/  IMAD.X R212, R212, 0x1, R0, P3 ;  /* 0x00000001d4d47824 */ /* 0x000fe200018e0600 */
[----:B------:R-:W-:Y:S01]  /*20630*/  STL [R1+0x154], R211 ;  /* 0x000154d301007387 */ /* 0x000fe20000100800 */
[----:B------:R-:W-:-:S03]  /*20640*/  IMAD.MOV.U32 R8, RZ, RZ, R211 ;  /* 0x000000ffff087224 */ /* 0x000fc600078e00d3 */
[----:B------:R-:W-:Y:S01]  /*20650*/  MOV R9, R212 ;  /* 0x000000d400097202 */ /* 0x000fe20000000f00 */
[----:B------:R1:W-:Y:S04]  /*20660*/  STL [R1+0x150], R212 ;  /* 0x000150d401007387 */ /* 0x0003e80000100800 */
[----:B------:R4:W-:Y:S01]  /*20670*/  LDGSTS.E [R6+0x4000], desc[UR16][R8.64], P2 ;  /* 0x0400000008067fae */ /* 0x0009e20009121850 */
[----:B--2---:R-:W-:-:S04]  /*20680*/  IADD3 R11, P4, R11, R2, RZ ;  /* 0x000000020b0b7210 */ /* 0x004fc80007f9e0ff */
[----:B------:R-:W-:Y:S01]  /*20690*/  IADD3.X R12, R12, R0, RZ, P4, !PT ;  /* 0x000000000c0c7210 */ /* 0x000fe200027fe4ff */
[----:B------:R-:W-:Y:S04]  /*206a0*/  STL [R1+0x15c], R11 ;  /* 0x00015c0b01007387 */ /* 0x000fe80000100800 */
[----:B------:R2:W-:Y:S01]  /*206b0*/  STL [R1+0x158], R12 ;  /* 0x0001580c01007387 */ /* 0x0005e20000100800 */
[----:B----4-:R-:W-:-:S03]  /*206c0*/  MOV R9, R12 ;  /* 0x0000000c00097202 */ /* 0x010fc60000000f00 */
[----:B-1----:R-:W4:Y:S01]  /*206d0*/  LDL.LU R212, [R1+0x170] ;  /* 0x0001700001d47983 */ /* 0x002f220000300800 */
[----:B------:R-:W-:-:S03]  /*206e0*/  IMAD.MOV.U32 R8, RZ, RZ, R11 ;  /* 0x000000ffff087224 */ /* 0x000fc600078e000b */
[----:B------:R-:W4:Y:S04]  /*206f0*/  LDL.LU R211, [R1+0x174] ;  /* 0x0001740001d37983 */ /* 0x000f280000300800 */
[----:B--2---:R-:W2:Y:S04]  /*20700*/  LDL.LU R12, [R1+0x178] ;  /* 0x00017800010c7983 */ /* 0x004ea80000300800 */
[----:B------:R-:W2:Y:S01]  /*20710*/  LDL.LU R11, [R1+0x17c] ;  /* 0x00017c00010b7983 */ /* 0x000ea20000300800 */
[----:B------:R-:W-:-:S03]  /*20720*/  ISETP.GT.AND P2, PT, R5, 0x12, PT ;  /* 0x000000120500780c */ /* 0x000fc60003f44270 */
[----:B------:R1:W-:Y:S02]  /*20730*/  LDGSTS.E [R6+0x4], desc[UR16][R8.64], P1 ;  /* 0x0000400008067fae */ /* 0x0003e40008921850 */
[----:B-1----:R-:W-:-:S04]  /*20740*/  SEL R8, RZ, 0x4, !P2 ;  /* 0x00000004ff087807 */ /* 0x002fc80005000000 */
[----:B------:R-:W-:-:S04]  /*20750*/  SEL R8, R8, RZ, !P0 ;  /* 0x000000ff08087207 */ /* 0x000fc80004000000 */
[----:B------:R-:W-:Y:S02]  /*20760*/  ISETP.NE.U32.AND P2, PT, R8, RZ, PT ;  /* 0x000000ff0800720c */ /* 0x000fe40003f45070 */
[----:B---3--:R-:W-:-:S05]  /*20770*/  IADD3 R214, P3, R214, R2, RZ ;  /* 0x00000002d6d67210 */ /* 0x008fca0007f7e0ff */
[----:B------:R-:W-:Y:S01]  /*20780*/  IMAD.X R215, R215, 0x1, R0, P3 ;  /* 0x00000001d7d77824 */ /* 0x000fe200018e0600 */
[----:B------:R-:W-:Y:S01]  /*20790*/  IADD3 R13, P4, R13, R2, RZ ;  /* 0x000000020d0d7210 */ /* 0x000fe20007f9e0ff */
[----:B------:R-:W-:Y:S03]  /*207a0*/  STL [R1+0x164], R214 ;  /* 0x000164d601007387 */ /* 0x000fe60000100800 */
[----:B------:R-:W-:Y:S01]  /*207b0*/  IADD3.X R213, R213, R0, RZ, P4, !PT ;  /* 0x00000000d5d57210 */ /* 0x000fe200027fe4ff */
[----:B------:R1:W-:Y:S01]  /*207c0*/  STL [R1+0x160], R215 ;  /* 0x000160d701007387 */ /* 0x0003e20000100800 */
[----:B------:R-:W-:Y:S01]  /*207d0*/  MOV R9, R215 ;  /* 0x000000d700097202 */ /* 0x000fe20000000f00 */
[----:B------:R-:W-:Y:S02]  /*207e0*/  IMAD.MOV.U32 R8, RZ, RZ, R214 ;  /* 0x000000ffff087224 */ /* 0x000fe400078e00d6 */
[----:B------:R-:W-:Y:S04]  /*207f0*/  STL [R1+0x16c], R13 ;  /* 0x00016c0d01007387 */ /* 0x000fe80000100800 */
[----:B------:R3:W-:Y:S04]  /*20800*/  STL [R1+0x168], R213 ;  /* 0x000168d501007387 */ /* 0x0007e80000100800 */
[----:B-1----:R-:W2:Y:S04]  /*20810*/  LDL.LU R215, [R1+0x180] ;  /* 0x0001800001d77983 */ /* 0x002ea80000300800 */
[----:B------:R-:W2:Y:S04]  /*20820*/  LDL.LU R214, [R1+0x184] ;  /* 0x0001840001d67983 */ /* 0x000ea80000300800 */
[----:B------:R1:W-:Y:S01]  /*20830*/  LDGSTS.E [R6+0x4004], desc[UR16][R8.64], P1 ;  /* 0x0400400008067fae */ /* 0x0003e20008921850 */
[----:B------:R-:W-:-:S02]  /*20840*/  ISETP.GT.AND P1, PT, R5, 0x13, PT ;  /* 0x000000130500780c */ /* 0x000fc40003f24270 */
[----:B-1----:R-:W-:Y:S01]  /*20850*/  MOV R9, R213 ;  /* 0x000000d500097202 */ /* 0x002fe20000000f00 */
[----:B------:R-:W-:Y:S01]  /*20860*/  IMAD.MOV.U32 R8, RZ, RZ, R13 ;  /* 0x000000ffff087224 */ /* 0x000fe200078e000d */
[----:B---3--:R-:W3:Y:S04]  /*20870*/  LDL.LU R213, [R1+0x348] ;  /* 0x0003480001d57983 */ /* 0x008ee80000300800 */
[----:B------:R-:W3:Y:S04]  /*20880*/  LDL.LU R13, [R1+0x34c] ;  /* 0x00034c00010d7983 */ /* 0x000ee80000300800 */
[----:B------:R1:W-:Y:S02]  /*20890*/  LDGSTS.E [R6+0x8], desc[UR16][R8.64], P2 ;  /* 0x0000800008067fae */ /* 0x0003e40009121850 */
[----:B-1----:R-:W-:-:S04]  /*208a0*/  SEL R8, RZ, 0x4, !P1 ;  /* 0x00000004ff087807 */ /* 0x002fc80004800000 */
[----:B------:R-:W-:Y:S02]  /*208b0*/  SEL R8, R8, RZ, !P0 ;  /* 0x000000ff08087207 */ /* 0x000fe40004000000 */
[----:B----4-:R-:W-:-:S05]  /*208c0*/  IADD3 R211, P3, R211, R2, RZ ;  /* 0x00000002d3d37210 */ /* 0x010fca0007f7e0ff */
[----:B------:R-:W-:Y:S01]  /*208d0*/  IMAD.X R212, R212, 0x1, R0, P3 ;  /* 0x00000001d4d47824 */ /* 0x000fe200018e0600 */
[----:B--2---:R-:W-:Y:S01]  /*208e0*/  IADD3 R11, P4, R11, R2, RZ ;  /* 0x000000020b0b7210 */ /* 0x004fe20007f9e0ff */
[----:B------:R-:W-:Y:S03]  /*208f0*/  STL [R1+0x174], R211 ;  /* 0x000174d301007387 */ /* 0x000fe60000100800 */
[----:B------:R-:W-:Y:S01]  /*20900*/  IADD3.X R12, R12, R0, RZ, P4, !PT ;  /* 0x000000000c0c7210 */ /* 0x000fe200027fe4ff */
[----:B------:R1:W-:Y:S01]  /*20910*/  STL [R1+0x170], R212 ;  /* 0x000170d401007387 */ /* 0x0003e20000100800 */
[----:B------:R-:W-:Y:S01]  /*20920*/  ISETP.NE.U32.AND P1, PT, R8, RZ, PT ;  /* 0x000000ff0800720c */ /* 0x000fe20003f25070 */
[----:B------:R-:W-:Y:S01]  /*20930*/  IMAD.MOV.U32 R8, RZ, RZ, R211 ;  /* 0x000000ffff087224 */ /* 0x000fe200078e00d3 */
[----:B------:R-:W-:Y:S01]  /*20940*/  MOV R9, R212 ;  /* 0x000000d400097202 */ /* 0x000fe20000000f00 */
[----:B------:R-:W-:Y:S04]  /*20950*/  STL [R1+0x17c], R11 ;  /* 0x00017c0b01007387 */ /* 0x000fe80000100800 */
[----:B------:R2:W-:Y:S04]  /*20960*/  STL [R1+0x178], R12 ;  /* 0x0001780c01007387 */ /* 0x0005e80000100800 */
[----:B-1----:R-:W4:Y:S04]  /*20970*/  LDL.LU R212, [R1+0x350] ;  /* 0x0003500001d47983 */ /* 0x002f280000300800 */
[----:B------:R-:W4:Y:S04]  /*20980*/  LDL.LU R211, [R1+0x354] ;  /* 0x0003540001d37983 */ /* 0x000f280000300800 */
[----:B------:R1:W-:Y:S02]  /*20990*/  LDGSTS.E [R6+0x4008], desc[UR16][R8.64], P2 ;  /* 0x0400800008067fae */ /* 0x0003e40009121850 */
[----:B-1----:R-:W-:Y:S01]  /*209a0*/  MOV R9, R12 ;  /* 0x0000000c00097202 */ /* 0x002fe20000000f00 */
[----:B------:R-:W-:Y:S01]  /*209b0*/  IMAD.MOV.U32 R8, RZ, RZ, R11 ;  /* 0x000000ffff087224 */ /* 0x000fe200078e000b */
[----:B--2---:R-:W2:Y:S04]  /*209c0*/  LDL.LU R12, [R1+0x358] ;  /* 0x00035800010c7983 */ /* 0x004ea80000300800 */
[----:B------:R-:W2:Y:S01]  /*209d0*/  LDL.LU R11, [R1+0x35c] ;  /* 0x00035c00010b7983 */ /* 0x000ea20000300800 */
[----:B------:R-:W-:-:S03]  /*209e0*/  ISETP.GT.AND P2, PT, R5, 0x30, PT ;  /* 0x000000300500780c */ /* 0x000fc60003f44270 */
[----:B------:R1:W-:Y:S02]  /*209f0*/  LDGSTS.E [R6+0xc], desc[UR16][R8.64], P1 ;  /* 0x0000c00008067fae */ /* 0x0003e40008921850 */
[----:B-1----:R-:W-:-:S04]  /*20a00*/  SEL R8, RZ, 0x4, !P2 ;  /* 0x00000004ff087807 */ /* 0x002fc80005000000 */
[----:B------:R-:W-:-:S04]  /*20a10*/  SEL R8, R8, RZ, !P0 ;  /* 0x000000ff08087207 */ /* 0x000fc80004000000 */
[----:B------:R-:W-:Y:S02]  /*20a20*/  ISETP.NE.U32.AND P2, PT, R8, RZ, PT ;  /* 0x000000ff0800720c */ /* 0x000fe40003f45070 */
[----:B------:R-:W-:-:S05]  /*20a30*/  IADD3 R214, P3, R214, R2, RZ ;  /* 0x00000002d6d67210 */ /* 0x000fca0007f7e0ff */
[----:B------:R-:W-:Y:S02]  /*20a40*/  IMAD.X R215, R215, 0x1, R0, P3 ;  /* 0x00000001d7d77824 */ /* 0x000fe400018e0600 */
[----:B------:R-:W-:-:S03]  /*20a50*/  IMAD.MOV.U32 R8, RZ, RZ, R214 ;  /* 0x000000ffff087224 */ /* 0x000fc600078e00d6 */
[----:B------:R-:W-:Y:S01]  /*20a60*/  MOV R9, R215 ;  /* 0x000000d700097202 */ /* 0x000fe20000000f00 */
[----:B------:R-:W-:Y:S04]  /*20a70*/  STL [R1+0x184], R214 ;  /* 0x000184d601007387 */ /* 0x000fe80000100800 */
[----:B------:R-:W-:Y:S04]  /*20a80*/  STL [R1+0x180], R215 ;  /* 0x000180d701007387 */ /* 0x000fe80000100800 */
[----:B------:R1:W-:Y:S01]  /*20a90*/  LDGSTS.E [R6+0x400c], desc[UR16][R8.64], P1 ;  /* 0x0400c00008067fae */ /* 0x0003e20008921850 */
[----:B---3--:R-:W-:-:S04]  /*20aa0*/  IADD3 R13, P4, R13, R2, RZ ;  /* 0x000000020d0d7210 */ /* 0x008fc80007f9e0ff */
[----:B------:R-:W-:Y:S01]  /*20ab0*/  IADD3.X R213, R213, R0, RZ, P4, !PT ;  /* 0x00000000d5d57210 */ /* 0x000fe200027fe4ff */
[----:B------:R-:W-:Y:S04]  /*20ac0*/  STL [R1+0x34c], R13 ;  /* 0x00034c0d01007387 */ /* 0x000fe80000100800 */
[----:B------:R3:W-:Y:S01]  /*20ad0*/  STL [R1+0x348], R213 ;  /* 0x000348d501007387 */ /* 0x0007e20000100800 */
[----:B-1----:R-:W-:Y:S01]  /*20ae0*/  MOV R9, R213 ;  /* 0x000000d500097202 */ /* 0x002fe20000000f00 */
[----:B------:R-:W-:Y:S01]  /*20af0*/  IMAD.MOV.U32 R8, RZ, RZ, R13 ;  /* 0x000000ffff087224 */ /* 0x000fe200078e000d */
[----:B------:R-:W-:-:S04]  /*20b00*/  ISETP.GT.AND P1, PT, R5, 0x31, PT ;  /* 0x000000310500780c */ /* 0x000fc80003f24270 */
[----:B------:R1:W-:Y:S04]  /*20b10*/  LDGSTS.E [R6+0x8000], desc[UR16][R8.64], P2 ;  /* 0x0800000008067fae */ /* 0x0003e80009121850 */
[----:B---3--:R-:W3:Y:S04]  /*20b20*/  LDL.LU R213, [R1+0x360] ;  /* 0x0003600001d57983 */ /* 0x008ee80000300800 */
[----:B------:R-:W3:Y:S04]  /*20b30*/  LDL.LU R13, [R1+0x364] ;  /* 0x00036400010d7983 */ /* 0x000ee80000300800 */
[----:B------:R-:W3:Y:S01]  /*20b40*/  LDL.LU R215, [R1+0x368] ;  /* 0x0003680001d77983 */ /* 0x000ee20000300800 */
[----:B-1----:R-:W-:-:S03]  /*20b50*/  SEL R8, RZ, 0x4, !P1 ;  /* 0x00000004ff087807 */ /* 0x002fc60004800000 */
[----:B------:R-:W3:Y:S01]  /*20b60*/  LDL.LU R214, [R1+0x36c] ;  /* 0x00036c0001d67983 */ /* 0x000ee20000300800 */
[----:B------:R-:W-:-:S04]  /*20b70*/  SEL R8, R8, RZ, !P0 ;  /* 0x000000ff08087207 */ /* 0x000fc80004000000 */
[----:B------:R-:W-:Y:S02]  /*20b80*/  ISETP.NE.U32.AND P1, PT, R8, RZ, PT ;  /* 0x000000ff0800720c */ /* 0x000fe40003f25070 */
[----:B----4-:R-:W-:-:S05]  /*20b90*/  IADD3 R211, P3, R211, R2, RZ ;  /* 0x00000002d3d37210 */ /* 0x010fca0007f7e0ff */
[----:B------:R-:W-:Y:S02]  /*20ba0*/  IMAD.X R212, R212, 0x1, R0, P3 ;  /* 0x00000001d4d47824 */ /* 0x000fe400018e0600 */
[----:B------:R-:W-:Y:S01]  /*20bb0*/  IMAD.MOV.U32 R8, RZ, RZ, R211 ;  /* 0x000000ffff087224 */ /* 0x000fe200078e00d3 */
[----:B------:R-:W-:Y:S02]  /*20bc0*/  STL [R1+0x354], R211 ;  /* 0x000354d301007387 */ /* 0x000fe40000100800 */
[----:B------:R-:W-:Y:S02]  /*20bd0*/  MOV R9, R212 ;  /* 0x000000d400097202 */ /* 0x000fe40000000f00 */
[----:B------:R1:W-:Y:S04]  /*20be0*/  STL [R1+0x350], R212 ;  /* 0x000350d401007387 */ /* 0x0003e80000100800 */
[----:B------:R4:W-:Y:S01]  /*20bf0*/  LDGSTS.E [R6+0xc000], desc[UR16][R8.64], P2 ;  /* 0x0c00000008067fae */ /* 0x0009e20009121850 */
[----:B--2---:R-:W-:-:S04]  /*20c00*/  IADD3 R11, P4, R11, R2, RZ ;  /* 0x000000020b0b7210 */ /* 0x004fc80007f9e0ff */
[----:B------:R-:W-:Y:S01]  /*20c10*/  IADD3.X R12, R12, R0, RZ, P4, !PT ;  /* 0x000000000c0c7210 */ /* 0x000fe200027fe4ff */
[----:B------:R-:W-:Y:S03]  /*20c20*/  STL [R1+0x35c], R11 ;  /* 0x00035c0b01007387 */ /* 0x000fe60000100800 */
[----:B----4-:R-:W-:Y:S01]  /*20c30*/  MOV R9, R12 ;  /* 0x0000000c00097202 */ /* 0x010fe20000000f00 */
[----:B------:R2:W-:Y:S04]  /*20c40*/  STL [R1+0x358], R12 ;  /* 0x0003580c01007387 */ /* 0x0005e80000100800 */
[----:B-1----:R-:W4:Y:S04]  /*20c50*/  LDL.LU R212, [R1+0x370] ;  /* 0x0003700001d47983 */ /* 0x002f280000300800 */
[----:B--2---:R-:W2:Y:S01]  /*20c60*/  LDL.LU R12, [R1+0x374] ;  /* 0x00037400010c7983 */ /* 0x004ea20000300800 */
[----:B------:R-:W-:Y:S01]  /*20c70*/  IMAD.MOV.U32 R8, RZ, RZ, R11 ;  /* 0x000000ffff087224 */ /* 0x000fe200078e000b */
[----:B------:R-:W-:-:S02]  /*20c80*/  ISETP.GT.AND P2, PT, R5, 0x32, PT ;  /* 0x000000320500780c */ /* 0x000fc40003f44270 */
[----:B------:R-:W4:Y:S04]  /*20c90*/  LDL.LU R211, [R1+0x37c] ;  /* 0x00037c0001d37983 */ /* 0x000f280000300800 */
[----:B------:R1:W-:Y:S04]  /*20ca0*/  LDGSTS.E [R6+0x8004], desc[UR16][R8.64], P1 ;  /* 0x0800400008067fae */ /* 0x0003e80008921850 */
[----:B------:R-:W4:Y:S01]  /*20cb0*/  LDL.LU R11, [R1+0x384] ;  /* 0x00038400010b7983 */ /* 0x000f220000300800 */
[----:B-1----:R-:W-:-:S04]  /*20cc0*/  SEL R8, RZ, 0x4, !P2 ;  /* 0x00000004ff087807 */ /* 0x002fc80005000000 */
[----:B------:R-:W-:-:S04]  /*20cd0*/  SEL R8, R8, RZ, !P0 ;  /* 0x000000ff08087207 */ /* 0x000fc80004000000 */
[----:B------:R-:W-:Y:S02]  /*20ce0*/  ISETP.NE.U32.AND P2, PT, R8, RZ, PT ;  /* 0x000000ff0800720c */ /* 0x000fe40003f45070 */
[----:B---3--:R-:W-:-:S05]  /*20cf0*/  IADD3 R13, P3, R13, R2, RZ ;  /* 0x000000020d0d7210 */ /* 0x008fca0007f7e0ff */
[----:B------:R-:W-:Y:S01]  /*20d00*/  IMAD.X R213, R213, 0x1, R0, P3 ;  /* 0x00000001d5d57824 */ /* 0x000fe200018e0600 */
[----:B------:R-:W-:Y:S01]  /*20d10*/  IADD3 R214, P4, R214, R2, RZ ;  /* 0x00000002d6d67210 */ /* 0x000fe20007f9e0ff */
[----:B------:R-:W-:Y:S03]  /*20d20*/  STL [R1+0x364], R13 ;  /* 0x0003640d01007387 */ /* 0x000fe60000100800 */
[----:B------:R-:W-:Y:S02]  /*20d30*/  MOV R9, R213 ;  /* 0x000000d500097202 */ /* 0x000fe40000000f00 */
[----:B------:R-:W-:Y:S01]  /*20d40*/  IADD3.X R215, R215, R0, RZ, P4, !PT ;  /* 0x00000000d7d77210 */ /* 0x000fe200027fe4ff */
[----:B------:R1:W-:Y:S01]  /*20d50*/  STL [R1+0x360], R213 ;  /* 0x000360d501007387 */ /* 0x0003e20000100800 */
[----:B------:R-:W-:-:S03]  /*20d60*/  IMAD.MOV.U32 R8, RZ, RZ, R13 ;  /* 0x000000ffff087224 */ /* 0x000fc600078e000d */
[----:B------:R-:W-:Y:S04]  /*20d70*/  STL [R1+0x36c], R214 ;  /* 0x00036cd601007387 */ /* 0x000fe80000100800 */
[----:B------:R3:W-:Y:S04]  /*20d80*/  LDGSTS.E [R6+0xc004], desc[UR16][R8.64], P1 ;  /* 0x0c00400008067fae */ /* 0x0007e80008921850 */
[----:B-1----:R-:W4:Y:S04]  /*20d90*/  LDL.LU R213, [R1+0x378] ;  /* 0x0003780001d57983 */ /* 0x002f280000300800 */
[----:B------:R-:W-:Y:S04]  /*20da0*/  STL [R1+0x368], R215 ;  /* 0x000368d701007387 */ /* 0x000fe80000100800 */
[----:B------:R-:W4:Y:S01]  /*20db0*/  LDL.LU R13, [R1+0x380] ;  /* 0x00038000010d7983 */ /* 0x000f220000300800 */
[----:B---3--:R-:W-:Y:S01]  /*20dc0*/  IMAD.MOV.U32 R8, RZ, RZ, R214 ;  /* 0x000000ffff087224 */ /* 0x008fe200078e00d6 */
[----:B------:R-:W-:-:S02]  /*20dd0*/  MOV R9, R215 ;  /* 0x000000d700097202 */ /* 0x000fc40000000f00 */
[----:B------:R-:W-:-:S03]  /*20de0*/  ISETP.GT.AND P1, PT, R5, 0x33, PT ;  /* 0x000000330500780c */ /* 0x000fc60003f24270 */
[----:B------:R1:W-:Y:S02]  /*20df0*/  LDGSTS.E [R6+0x8008], desc[UR16][R8.64], P2 ;  /* 0x0800800008067fae */ /* 0x0003e40009121850 */
[----:B-1----:R-:W-:-:S04]  /*20e00*/  SEL R8, RZ, 0x4, !P1 ;  /* 0x00000004ff087807 */ /* 0x002fc80004800000 */
[----:B------:R-:W-:-:S04]  /*20e10*/  SEL R8, R8, RZ, !P0 ;  /* 0x000000ff08087207 */ /* 0x000fc80004000000 */
[----:B------:R-:W-:Y:S02]  /*20e20*/  ISETP.NE.U32.AND P1, PT, R8, RZ, PT ;  /* 0x000000ff0800720c */ /* 0x000fe40003f25070 */
[----:B--2---:R-:W-:-:S05]  /*20e30*/  IADD3 R12, P3, R12, R2, RZ ;  /* 0x000000020c0c7210 */ /* 0x004fca0007f7e0ff */
[----:B----4-:R-:W-:Y:S01]  /*20e40*/  IMAD.X R212, R212, 0x1, R0, P3 ;  /* 0x00000001d4d47824 */ /* 0x010fe200018e0600 */
[----:B------:R-:W-:Y:S01]  /*20e50*/  STL [R1+0x374], R12 ;  /* 0x0003740c01007387 */ /* 0x000fe20000100800 */
[----:B------:R-:W-:Y:S02]  /*20e60*/  MOV R8, R12 ;  /* 0x0000000c00087202 */ /* 0x000fe40000000f00 */
[----:B------:R-:W-:Y:S01]  /*20e70*/  IMAD.MOV.U32 R9, RZ, RZ, R212 ;  /* 0x000000ffff097224 */ /* 0x000fe200078e00d4 */
[----:B------:R1:W-:Y:S04]  /*20e80*/  STL [R1+0x370], R212 ;  /* 0x000370d401007387 */ /* 0x0003e80000100800 */
[----:B------:R2:W-:Y:S04]  /*20e90*/  LDGSTS.E [R6+0xc008], desc[UR16][R8.64], P2 ;  /* 0x0c00800008067fae */ /* 0x0005e80009121850 */
[----:B-1----:R-:W3:Y:S04]  /*20ea0*/  LDL.LU R212, [R1+0x188] ;  /* 0x0001880001d47983 */ /* 0x002ee80000300800 */
[----:B------:R-:W4:Y:S01]  /*20eb0*/  LDL.LU R12, [R1+0x18c] ;  /* 0x00018c00010c7983 */ /* 0x000f220000300800 */
[----:B------:R-:W-:-:S02]  /*20ec0*/  IADD3 R211, P2, R211, R2, RZ ;  /* 0x00000002d3d37210 */ /* 0x000fc40007f5e0ff */
[----:B------:R-:W-:Y:S02]  /*20ed0*/  IADD3 R11, P3, R11, R2, RZ ;  /* 0x000000020b0b7210 */ /* 0x000fe40007f7e0ff */
[----:B--2---:R-:W-:Y:S01]  /*20ee0*/  MOV R8, R211 ;  /* 0x000000d300087202 */ /* 0x004fe20000000f00 */
[----:B------:R-:W-:Y:S01]  /*20ef0*/  STL [R1+0x37c], R211 ;  /* 0x00037cd301007387 */ /* 0x000fe20000100800 */
[----:B------:R-:W-:-:S05]  /*20f00*/  IADD3.X R213, R213, R0, RZ, P2, !PT ;  /* 0x00000000d5d57210 */ /* 0x000fca00017fe4ff */
[----:B------:R-:W-:Y:S02]  /*20f10*/  IMAD.MOV.U32 R9, RZ, RZ, R213 ;  /* 0x000000ffff097224 */ /* 0x000fe400078e00d5 */
[----:B------:R-:W-:Y:S01]  /*20f20*/  IMAD.X R13, R13, 0x1, R0, P3 ;  /* 0x000000010d0d7824 */ /* 0x000fe200018e0600 */
[----:B------:R1:W-:Y:S04]  /*20f30*/  STL [R1+0x378], R213 ;  /* 0x000378d501007387 */ /* 0x0003e80000100800 */
[----:B------:R-:W-:Y:S04]  /*20f40*/  STL [R1+0x384], R11 ;  /* 0x0003840b01007387 */ /* 0x000fe80000100800 */
[----:B------:R2:W-:Y:S04]  /*20f50*/  STL [R1+0x380], R13 ;  /* 0x0003800d01007387 */ /* 0x0005e80000100800 */
[----:B------:R2:W-:Y:S04]  /*20f60*/  LDGSTS.E [R6+0x800c], desc[UR16][R8.64], P1 ;  /* 0x0800c00008067fae */ /* 0x0005e80008921850 */
[----:B-1----:R-:W3:Y:S04]  /*20f70*/  LDL.LU R213, [R1+0x190] ;  /* 0x0001900001d57983 */ /* 0x002ee80000300800 */
[----:B------:R-:W3:Y:S01]  /*20f80*/  LDL.LU R211, [R1+0x194] ;  /* 0x0001940001d37983 */ /* 0x000ee20000300800 */
[----:B--2---:R-:W-:Y:S01]  /*20f90*/  IMAD.MOV.U32 R9, RZ, RZ, R13 ;  /* 0x000000ffff097224 */ /* 0x004fe200078e000d */
[----:B------:R-:W-:-:S02]  /*20fa0*/  MOV R8, R11 ;  /* 0x0000000b00087202 */ /* 0x000fc40000000f00 */
[----:B------:R-:W2:Y:S04]  /*20fb0*/  LDL.LU R13, [R1+0x198] ;  /* 0x00019800010d7983 */ /* 0x000ea80000300800 */
[----:B------:R-:W2:Y:S04]  /*20fc0*/  LDL.LU R11, [R1+0x19c] ;  /* 0x00019c00010b7983 */ /* 0x000ea80000300800 */
[----:B------:R1:W-:Y:S01]  /*20fd0*/  LDGSTS.E [R6+0xc00c], desc[UR16][R8.64], P1 ;  /* 0x0c00c00008067fae */ /* 0x0003e20008921850 */
[----:B------:R-:W-:-:S04]  /*20fe0*/  ISETP.GT.AND P1, PT, R5, 0x14, PT ;  /* 0x000000140500780c */ /* 0x000fc80003f24270 */
[----:B-1----:R-:W-:Y:S02]  /*20ff0*/  SEL R6, RZ, 0x4, !P1 ;  /* 0x00000004ff067807 */ /* 0x002fe40004800000 */
[----:B----4-:R-:W-:-:S04]  /*21000*/  IADD3 R12, P1, R12, R2, RZ ;  /* 0x000000020c0c7210 */ /* 0x010fc80007f3e0ff */
[----:B---3--:R-:W-:Y:S01]  /*21010*/  IADD3.X R212, R212, R0, RZ, P1, !PT ;  /* 0x00000000d4d47210 */ /* 0x008fe20000ffe4ff */
[----:B------:R-:W-:Y:S01]  /*21020*/  STL [R1+0x18c], R12 ;  /* 0x00018c0c01007387 */ /* 0x000fe20000100800 */
[----:B------:R-:W-:-:S03]  /*21030*/  MOV R8, R12 ;  /* 0x0000000c00087202 */ /* 0x000fc60000000f00 */
[----:B------:R1:W-:Y:S01]  /*21040*/  STL [R1+0x188], R212 ;  /* 0x000188d401007387 */ /* 0x0003e20000100800 */
[----:B------:R-:W-:-:S03]  /*21050*/  IMAD.MOV.U32 R9, RZ, RZ, R212 ;  /* 0x000000ffff097224 */ /* 0x000fc600078e00d4 */
[----:B------:R-:W3:Y:S04]  /*21060*/  LDL.LU R215, [R1+0x1a0] ;  /* 0x0001a00001d77983 */ /* 0x000ee80000300800 */
[----:B------:R-:W4:Y:S04]  /*21070*/  LDL.LU R214, [R1+0x1a4] ;  /* 0x0001a40001d67983 */ /* 0x000f280000300800 */
[----:B-1----:R-:W3:Y:S04]  /*21080*/  LDL.LU R212, [R1+0x1a8] ;  /* 0x0001a80001d47983 */ /* 0x002ee80000300800 */
[----:B------:R-:W3:Y:S01]  /*21090*/  LDL.LU R12, [R1+0x1ac] ;  /* 0x0001ac00010c7983 */ /* 0x000ee20000300800 */
        /* <DEDUP_REMOVED lines=9> */
[----:B------:R-:W-:-:S04]  /*21130*/  IADD3 R211, P3, R211, R2, RZ ;  /* 0x00000002d3d37210 */ /* 0x000fc80007f7e0ff */
[----:B------:R-:W-:Y:S02]  /*21140*/  IADD3.X R213, R213, R0, RZ, P3, !PT ;  /* 0x00000000d5d57210 */ /* 0x000fe40001ffe4ff */
[-C--:B--2---:R-:W-:Y:S01]  /*21150*/  IADD3 R11, P4, R11, R2.reuse, RZ ;  /* 0x000000020b0b7210 */ /* 0x084fe20007f9e0ff */
[----:B------:R-:W-:Y:S01]  /*21160*/  STL [R1+0x194], R211 ;  /* 0x000194d301007387 */ /* 0x000fe20000100800 */
[----:B------:R-:W-:Y:S01]  /*21170*/  MOV R8, R211 ;  /* 0x000000d300087202 */ /* 0x000fe20000000f00 */
[----:B------:R-:W-:Y:S02]  /*21180*/  IMAD.MOV.U32 R9, RZ, RZ, R213 ;  /* 0x000000ffff097224 */ /* 0x000fe400078e00d5 */
[----:B------:R-:W-:Y:S01]  /*21190*/  IMAD.X R13, R13, 0x1, R0, P4 ;  /* 0x000000010d0d7824 */ /* 0x000fe200020e0600 */
[----:B------:R1:W-:Y:S04]  /*211a0*/  STL [R1+0x190], R213 ;  /* 0x000190d501007387 */ /* 0x0003e80000100800 */
[----:B------:R-:W-:Y:S04]  /*211b0*/  STL [R1+0x19c], R11 ;  /* 0x00019c0b01007387 */ /* 0x000fe80000100800 */
[----:B------:R2:W-:Y:S04]  /*211c0*/  STL [R1+0x198], R13 ;  /* 0x0001980d01007387 */ /* 0x0005e80000100800 */
[----:B-1----:R-:W3:Y:S04]  /*211d0*/  LDL.LU R213, [R1+0x1b0] ;  /* 0x0001b00001d57983 */ /* 0x002ee80000300800 */
[----:B------:R1:W-:Y:S04]  /*211e0*/  LDGSTS.E [R6+0x4000], desc[UR16][R8.64], P2 ;  /* 0x0400000008067fae */ /* 0x0003e80009121850 */
[----:B------:R-:W3:Y:S01]  /*211f0*/  LDL.LU R211, [R1+0x1b4] ;  /* 0x0001b40001d37983 */ /* 0x000ee20000300800 */
[----:B------:R-:W-:Y:S01]  /*21200*/  ISETP.GT.AND P2, PT, R5, 0x16, PT ;  /* 0x000000160500780c */ /* 0x000fe20003f44270 */
[----:B-1----:R-:W-:Y:S01]  /*21210*/  IMAD.MOV.U32 R9, RZ, RZ, R13 ;  /* 0x000000ffff097224 */ /* 0x002fe200078e000d */
[----:B------:R-:W-:Y:S01]  /*21220*/  MOV R8, R11 ;  /* 0x0000000b00087202 */ /* 0x000fe20000000f00 */
[----:B--2---:R-:W2:Y:S04]  /*21230*/  LDL.LU R13, [R1+0x1b8] ;  /* 0x0001b800010d7983 */ /* 0x004ea80000300800 */
[----:B------:R-:W2:Y:S04]  /*21240*/  LDL.LU R11, [R1+0x1bc] ;  /* 0x0001bc00010b7983 */ /* 0x000ea80000300800 */
[----:B------:R1:W-:Y:S01]  /*21250*/  LDGSTS.E [R6+0x4], desc[UR16][R8.64], P1 ;  /* 0x0000400008067fae */ /* 0x0003e20008921850 */
[----:B----4-:R-:W-:-:S02]  /*21260*/  IADD3 R214, P3, R214, R2, RZ ;  /* 0x00000002d6d67210 */ /* 0x010fc40007f7e0ff */
[----:B-1----:R-:W-:Y:S02]  /*21270*/  SEL R8, RZ, 0x4, !P2 ;  /* 0x00000004ff087807 */ /* 0x002fe40005000000 */
[----:B---3--:R-:W-:Y:S02]  /*21280*/  IADD3.X R215, R215, R0, RZ, P3, !PT ;  /* 0x00000000d7d77210 */ /* 0x008fe40001ffe4ff */
[----:B------:R-:W-:Y:S02]  /*21290*/  IADD3 R12, P4, R12, R2, RZ ;  /* 0x000000020c0c7210 */ /* 0x000fe40007f9e0ff */
[----:B------:R-:W-:Y:S01]  /*212a0*/  SEL R8, R8, RZ, !P0 ;  /* 0x000000ff08087207 */ /* 0x000fe20004000000 */
[----:B------:R-:W-:Y:S02]  /*212b0*/  STL [R1+0x1a4], R214 ;  /* 0x0001a4d601007387 */ /* 0x000fe40000100800 */
[----:B------:R-:W-:Y:S01]  /*212c0*/  IMAD.X R212, R212, 0x1, R0, P4 ;  /* 0x00000001d4d47824 */ /* 0x000fe200020e0600 */
[----:B------:R-:W-:Y:S01]  /*212d0*/  ISETP.NE.U32.AND P2, PT, R8, RZ, PT ;  /* 0x000000ff0800720c */ /* 0x000fe20003f45070 */
[----:B------:R1:W-:Y:S01]  /*212e0*/  STL [R1+0x1a0], R215 ;  /* 0x0001a0d701007387 */ /* 0x0003e20000100800 */
[----:B------:R-:W-:Y:S01]  /*212f0*/  MOV R8, R214 ;  /* 0x000000d600087202 */ /* 0x000fe20000000f00 */
[----:B------:R-:W-:-:S02]  /*21300*/  IMAD.MOV.U32 R9, RZ, RZ, R215 ;  /* 0x000000ffff097224 */ /* 0x000fc400078e00d7 */
[----:B------:R-:W-:Y:S04]  /*21310*/  STL [R1+0x1ac], R12 ;  /* 0x0001ac0c01007387 */ /* 0x000fe80000100800 */
[----:B------:R3:W-:Y:S04]  /*21320*/  STL [R1+0x1a8], R212 ;  /* 0x0001a8d401007387 */ /* 0x0007e80000100800 */
[----:B-1----:R-:W4:Y:S04]  /*21330*/  LDL.LU R215, [R1+0x1c0] ;  /* 0x0001c00001d77983 */ /* 0x002f280000300800 */
[----:B------:R-:W4:Y:S04]  /*21340*/  LDL.LU R214, [R1+0x1c4] ;  /* 0x0001c40001d67983 */ /* 0x000f280000300800 */
[----:B------:R1:W-:Y:S02]  /*21350*/  LDGSTS.E [R6+0x4004], desc[UR16][R8.64], P1 ;  /* 0x0400400008067fae */ /* 0x0003e40008921850 */
[----:B-1----:R-:W-:Y:S01]  /*21360*/  IMAD.MOV.U32 R9, RZ, RZ, R212 ;  /* 0x000000ffff097224 */ /* 0x002fe200078e00d4 */
[----:B------:R-:W-:Y:S01]  /*21370*/  MOV R8, R12 ;  /* 0x0000000c00087202 */ /* 0x000fe20000000f00 */
[----:B---3--:R-:W3:Y:S04]  /*21380*/  LDL.LU R212, [R1+0x388] ;  /* 0x0003880001d47983 */ /* 0x008ee80000300800 */
[----:B------:R-:W3:Y:S01]  /*21390*/  LDL.LU R12, [R1+0x38c] ;  /* 0x00038c00010c7983 */ /* 0x000ee20000300800 */
[----:B------:R-:W-:-:S03]  /*213a0*/  ISETP.GT.AND P1, PT, R5, 0x17, PT ;  /* 0x000000170500780c */ /* 0x000fc60003f24270 */
[----:B------:R1:W-:Y:S02]  /*213b0*/  LDGSTS.E [R6+0x8], desc[UR16][R8.64], P2 ;  /* 0x0000800008067fae */ /* 0x0003e40009121850 */
[----:B-1----:R-:W-:-:S04]  /*213c0*/  SEL R8, RZ, 0x4, !P1 ;  /* 0x00000004ff087807 */ /* 0x002fc80004800000 */
[----:B------:R-:W-:-:S04]  /*213d0*/  SEL R8, R8, RZ, !P0 ;  /* 0x000000ff08087207 */ /* 0x000fc80004000000 */
[----:B------:R-:W-:Y:S02]  /*213e0*/  ISETP.NE.U32.AND P1, PT, R8, RZ, PT ;  /* 0x000000ff0800720c */ /* 0x000fe40003f25070 */
[----:B------:R-:W-:-:S04]  /*213f0*/  IADD3 R211, P3, R211, R2, RZ ;  /* 0x00000002d3d37210 */ /* 0x000fc80007f7e0ff */
[----:B------:R-:W-:Y:S01]  /*21400*/  IADD3.X R213, R213, R0, RZ, P3, !PT ;  /* 0x00000000d5d57210 */ /* 0x000fe20001ffe4ff */
        /* <DEDUP_REMOVED lines=9> */
[----:B-1----:R-:W3:Y:S04]  /*214a0*/  LDL.LU R213, [R1+0x390] ;  /* 0x0003900001d57983 */ /* 0x002ee80000300800 */
[----:B------:R-:W3:Y:S01]  /*214b0*/  LDL.LU R211, [R1+0x394] ;  /* 0x0003940001d37983 */ /* 0x000ee20000300800 */
[----:B--2---:R-:W-:Y:S01]  /*214c0*/  IMAD.MOV.U32 R9, RZ, RZ, R13 ;  /* 0x000000ffff097224 */ /* 0x004fe200078e000d */
[----:B------:R-:W-:-:S02]  /*214d0*/  MOV R8, R11 ;  /* 0x0000000b00087202 */ /* 0x000fc40000000f00 */
[----:B------:R-:W2:Y:S01]  /*214e0*/  LDL.LU R13, [R1+0x398] ;  /* 0x00039800010d7983 */ /* 0x000ea20000300800 */
[----:B------:R-:W-:-:S03]  /*214f0*/  ISETP.GT.AND P2, PT, R5, 0x34, PT ;  /* 0x000000340500780c */ /* 0x000fc60003f44270 */
[----:B------:R-:W2:Y:S04]  /*21500*/  LDL.LU R11, [R1+0x39c] ;  /* 0x00039c00010b7983 */ /* 0x000ea80000300800 */
[----:B------:R1:W-:Y:S01]  /*21510*/  LDGSTS.E [R6+0xc], desc[UR16][R8.64], P1 ;  /* 0x0000c00008067fae */ /* 0x0003e20008921850 */
[----:B----4-:R-:W-:Y:S02]  /*21520*/  IADD3 R214, P3, R214, R2, RZ ;  /* 0x00000002d6d67210 */ /* 0x010fe40007f7e0ff */
[----:B-1----:R-:W-:Y:S02]  /*21530*/  SEL R8, RZ, 0x4, !P2 ;  /* 0x00000004ff087807 */ /* 0x002fe40005000000 */
[----:B------:R-:W-:Y:S02]  /*21540*/  IADD3.X R215, R215, R0, RZ, P3, !PT ;  /* 0x00000000d7d77210 */ /* 0x000fe40001ffe4ff */
[----:B------:R-:W-:-:S03]  /*21550*/  SEL R8, R8, RZ, !P0 ;  /* 0x000000ff08087207 */ /* 0x000fc60004000000 */
[----:B------:R-:W-:Y:S01]  /*21560*/  IMAD.MOV.U32 R9, RZ, RZ, R215 ;  /* 0x000000ffff097224 */ /* 0x000fe200078e00d7 */
[----:B------:R-:W-:Y:S02]  /*21570*/  ISETP.NE.U32.AND P2, PT, R8, RZ, PT ;  /* 0x000000ff0800720c */ /* 0x000fe40003f45070 */
[----:B------:R-:W-:Y:S01]  /*21580*/  MOV R8, R214 ;  /* 0x000000d600087202 */ /* 0x000fe20000000f00 */
[----:B------:R-:W-:Y:S01]  /*21590*/  STL [R1+0x1c4], R214 ;  /* 0x0001c4d601007387 */ /* 0x000fe20000100800 */
[----:B---3--:R-:W-:-:S03]  /*215a0*/  IADD3 R12, P4, R12, R2, RZ ;  /* 0x000000020c0c7210 */ /* 0x008fc60007f9e0ff */
[----:B------:R-:W-:Y:S02]  /*215b0*/  STL [R1+0x1c0], R215 ;  /* 0x0001c0d701007387 */ /* 0x000fe40000100800 */
[----:B------:R-:W-:Y:S02]  /*215c0*/  IMAD.X R212, R212, 0x1, R0, P4 ;  /* 0x00000001d4d47824 */ /* 0x000fe400020e0600 */
[----:B------:R-:W-:Y:S04]  /*215d0*/  STL [R1+0x38c], R12 ;  /* 0x00038c0c01007387 */ /* 0x000fe80000100800 */
[----:B------:R1:W-:Y:S04]  /*215e0*/  LDGSTS.E [R6+0x400c], desc[UR16][R8.64], P1 ;  /* 0x0400c00008067fae */ /* 0x0003e80008921850 */
[----:B------:R3:W-:Y:S01]  /*215f0*/  STL [R1+0x388], R212 ;  /* 0x000388d401007387 */ /* 0x0007e20000100800 */
[----:B-1----:R-:W-:Y:S01]  /*21600*/  IMAD.MOV.U32 R9, RZ, RZ, R212 ;  /* 0x000000ffff097224 */ /* 0x002fe200078e00d4 */
[----:B------:R-:W-:-:S02]  /*21610*/  MOV R8, R12 ;  /* 0x0000000c00087202 */ /* 0x000fc40000000f00 */
[----:B---3--:R-:W3:Y:S04]  /*21620*/  LDL.LU R212, [R1+0x3a0] ;  /* 0x0003a00001d47983 */ /* 0x008ee80000300800 */
[----:B------:R-:W4:Y:S04]  /*21630*/  LDL.LU R12, [R1+0x3a4] ;  /* 0x0003a400010c7983 */ /* 0x000f280000300800 */
[----:B------:R-:W3:Y:S04]  /*21640*/  LDL.LU R215, [R1+0x3a8] ;  /* 0x0003a80001d77983 */ /* 0x000ee80000300800 */
[----:B------:R-:W3:Y:S01]  /*21650*/  LDL.LU R214, [R1+0x3ac] ;  /* 0x0003ac0001d67983 */ /* 0x000ee20000300800 */
[----:B------:R-:W-:-:S03]  /*21660*/  ISETP.GT.AND P1, PT, R5, 0x35, PT ;  /* 0x000000350500780c */ /* 0x000fc60003f24270 */
[----:B------:R1:W-:Y:S02]  /*21670*/  LDGSTS.E [R6+0x8000], desc[UR16][R8.64], P2 ;  /* 0x0800000008067fae */ /* 0x0003e40009121850 */
[----:B-1----:R-:W-:-:S04]  /*21680*/  SEL R8, RZ, 0x4, !P1 ;  /* 0x00000004ff087807 */ /* 0x002fc80004800000 */
[----:B------:R-:W-:-:S04]  /*21690*/  SEL R8, R8, RZ, !P0 ;  /* 0x000000ff08087207 */ /* 0x000fc80004000000 */
[----:B------:R-:W-:Y:S02]  /*216a0*/  ISETP.NE.U32.AND P1, PT, R8, RZ, PT ;  /* 0x000000ff0800720c */ /* 0x000fe40003f25070 */
[----:B------:R-:W-:-:S04]  /*216b0*/  IADD3 R211, P3, R211, R2, RZ ;  /* 0x00000002d3d37210 */ /* 0x000fc80007f7e0ff */
[----:B------:R-:W-:Y:S02]  /*216c0*/  IADD3.X R213, R213, R0, RZ, P3, !PT ;  /* 0x00000000d5d57210 */ /* 0x000fe40001ffe4ff */
[----:B--2---:R-:W-:Y:S01]  /*216d0*/  IADD3 R11, P4, R11, R2, RZ ;  /* 0x000000020b0b7210 */ /* 0x004fe20007f9e0ff */
[----:B------:R-:W-:Y:S04]  /*216e0*/  STL [R1+0x394], R211 ;  /* 0x000394d301007387 */ /* 0x000fe80000100800 */
[----:B------:R-:W-:Y:S01]  /*216f0*/  IMAD.X R13, R13, 0x1, R0, P4 ;  /* 0x000000010d0d7824 */ /* 0x000fe200020e0600 */
[----:B------:R1:W-:Y:S01]  /*21700*/  STL [R1+0x390], R213 ;  /* 0x000390d501007387 */ /* 0x0003e20000100800 */
[----:B------:R-:W-:Y:S01]  /*21710*/  IMAD.MOV.U32 R9, RZ, RZ, R213 ;  /* 0x000000ffff097224 */ /* 0x000fe200078e00d5 */
[----:B------:R-:W-:-:S02]  /*21720*/  MOV R8, R211 ;  /* 0x000000d300087202 */ /* 0x000fc40000000f00 */
[----:B------:R-:W-:Y:S04]  /*21730*/  STL [R1+0x39c], R11 ;  /* 0x00039c0b01007387 */ /* 0x000fe80000100800 */
[----:B------:R2:W-:Y:S04]  /*21740*/  STL [R1+0x398], R13 ;  /* 0x0003980d01007387 */ /* 0x0005e80000100800 */
[----:B-1----:R-:W3:Y:S04]  /*21750*/  LDL.LU R213, [R1+0x3b0] ;  /* 0x0003b00001d57983 */ /* 0x002ee80000300800 */
[----:B------:R-:W3:Y:S04]  /*21760*/  LDL.LU R211, [R1+0x3b4] ;  /* 0x0003b40001d37983 */ /* 0x000ee80000300800 */
[----:B------:R1:W-:Y:S01]  /*21770*/  LDGSTS.E [R6+0xc000], desc[UR16][R8.64], P2 ;  /* 0x0c00000008067fae */ /* 0x0003e20009121850 */
[----:B------:R-:W-:-:S02]  /*21780*/  ISETP.GT.AND P2, PT, R5, 0x36, PT ;  /* 0x000000360500780c */ /* 0x000fc40003f44270 */
[----:B-1----:R-:W-:Y:S01]  /*21790*/  MOV R8, R11 ;  /* 0x0000000b00087202 */ /* 0x002fe20000000f00 */
[----:B------:R-:W-:Y:S02]  /*217a0*/  IMAD.MOV.U32 R9, RZ, RZ, R13 ;  /* 0x000000ffff097224 */ /* 0x000fe400078e000d */
[----:B--2---:R-:W2:Y:S04]  /*217b0*/  LDL.LU R13, [R1+0x3bc] ;  /* 0x0003bc00010d7983 */ /* 0x004ea80000300800 */
[----:B------:R1:W-:Y:S04]  /*217c0*/  LDGSTS.E [R6+0x8004], desc[UR16][R8.64], P1 ;  /* 0x0800400008067fae */ /* 0x0003e80008921850 */
[----:B------:R-:W2:Y:S01]  /*217d0*/  LDL.LU R11, [R1+0x3c4] ;  /* 0x0003c400010b7983 */ /* 0x000ea20000300800 */
[----:B-1----:R-:W-:-:S02]  /*217e0*/  SEL R8, RZ, 0x4, !P2 ;  /* 0x00000004ff087807 */ /* 0x002fc40005000000 */
[----:B----4-:R-:W-:-:S04]  /*217f0*/  IADD3 R12, P3, R12, R2, RZ ;  /* 0x000000020c0c7210 */ /* 0x010fc80007f7e0ff */
[----:B---3--:R-:W-:Y:S02]  /*21800*/  IADD3.X R212, R212, R0, RZ, P3, !PT ;  /* 0x00000000d4d47210 */ /* 0x008fe40001ffe4ff */
[----:B------:R-:W-:Y:S01]  /*21810*/  IADD3 R214, P4, R214, R2, RZ ;  /* 0x00000002d6d67210 */ /* 0x000fe20007f9e0ff */
[----:B------:R-:W-:Y:S01]  /*21820*/  STL [R1+0x3a4], R12 ;  /* 0x0003a40c01007387 */ /* 0x000fe20000100800 */
[----:B------:R-:W-:-:S03]  /*21830*/  SEL R8, R8, RZ, !P0 ;  /* 0x000000ff08087207 */ /* 0x000fc60004000000 */
[----:B------:R-:W-:Y:S01]  /*21840*/  IMAD.X R215, R215, 0x1, R0, P4 ;  /* 0x00000001d7d77824 */ /* 0x000fe200020e0600 */
[----:B------:R1:W-:Y:S01]  /*21850*/  STL [R1+0x3a0], R212 ;  /* 0x0003a0d401007387 */ /* 0x0003e20000100800 */
[----:B------:R-:W-:Y:S01]  /*21860*/  IMAD.MOV.U32 R9, RZ, RZ, R212 ;  /* 0x000000ffff097224 */ /* 0x000fe200078e00d4 */
[----:B------:R-:W-:Y:S02]  /*21870*/  ISETP.NE.U32.AND P2, PT, R8, RZ, PT ;  /* 0x000000ff0800720c */ /* 0x000fe40003f45070 */
[----:B------:R-:W-:Y:S01]  /*21880*/  STL [R1+0x3ac], R214 ;  /* 0x0003acd601007387 */ /* 0x000fe20000100800 */
[----:B------:R-:W-:-:S03]  /*21890*/  MOV R8, R12 ;  /* 0x0000000c00087202 */ /* 0x000fc60000000f00 */
[----:B-1----:R-:W3:Y:S04]  /*218a0*/  LDL.LU R212, [R1+0x3b8] ;  /* 0x0003b80001d47983 */ /* 0x002ee80000300800 */
        /* <DEDUP_REMOVED lines=10> */
[----:B------:R-:W-:-:S04]  /*21950*/  IADD3 R211, P3, R211, R2, RZ ;  /* 0x00000002d3d37210 */ /* 0x000fc80007f7e0ff */
[----:B------:R-:W-:Y:S01]  /*21960*/  IADD3.X R213, R213, R0, RZ, P3, !PT ;  /* 0x00000000d5d57210 */ /* 0x000fe20001ffe4ff */
[----:B------:R-:W-:Y:S01]  /*21970*/  STL [R1+0x3b4], R211 ;  /* 0x0003b4d301007387 */ /* 0x000fe20000100800 */
[----:B------:R-:W-:Y:S02]  /*21980*/  IMAD.MOV.U32 R8, RZ, RZ, R211 ;  /* 0x000000ffff087224 */ /* 0x000fe400078e00d3 */
[----:B------:R-:W-:Y:S01]  /*21990*/  MOV R9, R213 ;  /* 0x000000d500097202 */ /* 0x000fe20000000f00 */
[----:B------:R1:W-:Y:S04]  /*219a0*/  STL [R1+0x3b0], R213 ;  /* 0x0003b0d501007387 */ /* 0x0003e80000100800 */
[----:B------:R2:W-:Y:S04]  /*219b0*/  LDGSTS.E [R6+0xc008], desc[UR16][R8.64], P2 ;  /* 0x0c00800008067fae */ /* 0x0005e80009121850 */
[----:B-1----:R-:W4:Y:S04]  /*219c0*/  LDL.LU R213, [R1+0x1c8] ;  /* 0x0001c80001d57983 */ /* 0x002f280000300800 */
[----:B------:R-:W4:Y:S01]  /*219d0*/  LDL.LU R211, [R1+0x1cc] ;  /* 0x0001cc0001d37983 */ /* 0x000f220000300800 */
[----:B--2---:R-:W-:-:S02]  /*219e0*/  IADD3 R13, P2, R13, R2, RZ ;  /* 0x000000020d0d7210 */ /* 0x004fc40007f5e0ff */
[----:B------:R-:W-:-:S03]  /*219f0*/  IADD3 R11, P3, R11, R2, RZ ;  /* 0x000000020b0b7210 */ /* 0x000fc60007f7e0ff */
[----:B------:R-:W-:Y:S01]  /*21a00*/  STL [R1+0x3bc], R13 ;  /* 0x0003bc0d01007387 */ /* 0x000fe20000100800 */
[----:B------:R-:W-:Y:S02]  /*21a10*/  IMAD.MOV.U32 R8, RZ, RZ, R13 ;  /* 0x000000ffff087224 */ /* 0x000fe400078e000d */
[----:B---3--:R-:W-:-:S05]  /*21a20*/  IMAD.X R212, R212, 0x1, R0, P2 ;  /* 0x00000001d4d47824 */ /* 0x008fca00010e0600 */
[----:B------:R1:W-:Y:S01]  /*21a30*/  STL [R1+0x3b8], R212 ;  /* 0x0003b8d401007387 */ /* 0x0003e20000100800 */
[----:B----4-:R-:W-:-:S03]  /*21a40*/  IADD3.X R12, R12, R0, RZ, P3, !PT ;  /* 0x000000000c0c7210 */ /* 0x010fc60001ffe4ff */
[----:B------:R-:W-:Y:S01]  /*21a50*/  STL [R1+0x3c4], R11 ;  /* 0x0003c40b01007387 */ /* 0x000fe20000100800 */
[----:B------:R-:W-:-:S03]  /*21a60*/  MOV R9, R212 ;  /* 0x000000d400097202 */ /* 0x000fc60000000f00 */
[----:B------:R2:W-:Y:S04]  /*21a70*/  STL [R1+0x3c0], R12 ;  /* 0x0003c00c01007387 */ /* 0x0005e80000100800 */
[----:B-1----:R-:W3:Y:S04]  /*21a80*/  LDL.LU R212, [R1+0x1d0] ;  /* 0x0001d00001d47983 */ /* 0x002ee80000300800 */
        /* <DEDUP_REMOVED lines=13> */
[----:B------:R-:W-:-:S05]  /*21b60*/  IADD3 R211, P1, R211, R2, RZ ;  /* 0x00000002d3d37210 */ /* 0x000fca0007f3e0ff */
[----:B------:R-:W-:Y:S01]  /*21b70*/  IMAD.X R213, R213, 0x1, R0, P1 ;  /* 0x00000001d5d57824 */ /* 0x000fe200008e0600 */
[----:B------:R-:W-:Y:S04]  /*21b80*/  STL [R1+0x1cc], R211 ;  /* 0x0001ccd301007387 */ /* 0x000fe80000100800 */
[----:B------:R1:W-:Y:S01]  /*21b90*/  STL [R1+0x1c8], R213 ;  /* 0x0001c8d501007387 */ /* 0x0003e20000100800 */
[----:B------:R-:W-:-:S03]  /*21ba0*/  MOV R9, R213 ;  /* 0x000000d500097202 */ /* 0x000fc60000000f00 */
[----:B------:R-:W2:Y:S01]  /*21bb0*/  LDL.LU R215, [R1+0x1e0] ;  /* 0x0001e00001d77983 */ /* 0x000ea20000300800 */
[----:B------:R-:W-:-:S03]  /*21bc0*/  IMAD.MOV.U32 R8, RZ, RZ, R211 ;  /* 0x000000ffff087224 */ /* 0x000fc600078e00d3 */
[----:B------:R-:W2:Y:S01]  /*21bd0*/  LDL.LU R214, [R1+0x1e4] ;  /* 0x0001e40001d67983 */ /* 0x000ea20000300800 */
[----:B------:R-:W-:-:S03]  /*21be0*/  ISETP.GT.AND P1, PT, R5, 0x19, PT ;  /* 0x000000190500780c */ /* 0x000fc60003f24270 */
[----:B-1----:R-:W2:Y:S04]  /*21bf0*/  LDL.LU R213, [R1+0x1e8] ;  /* 0x0001e80001d57983 */ /* 0x002ea80000300800 */
[----:B------:R-:W2:Y:S04]  /*21c00*/  LDL.LU R211, [R1+0x1ec] ;  /* 0x0001ec0001d37983 */ /* 0x000ea80000300800 */
[----:B------:R1:W-:Y:S02]  /*21c10*/  LDGSTS.E [R6], desc[UR16][R8.64], P2 ;  /* 0x0000000008067fae */ /* 0x0003e40009121850 */
[----:B-1----:R-:W-:-:S04]  /*21c20*/  SEL R8, RZ, 0x4, !P1 ;  /* 0x00000004ff087807 */ /* 0x002fc80004800000 */
[----:B------:R-:W-:-:S04]  /*21c30*/  SEL R8, R8, RZ, !P0 ;  /* 0x000000ff08087207 */ /* 0x000fc80004000000 */
[----:B------:R-:W-:Y:S02]  /*21c40*/  ISETP.NE.U32.AND P1, PT, R8, RZ, PT ;  /* 0x000000ff0800720c */ /* 0x000fe40003f25070 */
[----:B----4-:R-:W-:-:S05]  /*21c50*/  IADD3 R13, P3, R13, R2, RZ ;  /* 0x000000020d0d7210 */ /* 0x010fca0007f7e0ff */
[----:B---3--:R-:W-:Y:S01]  /*21c60*/  IMAD.X R212, R212, 0x1, R0, P3 ;  /* 0x00000001d4d47824 */ /* 0x008fe200018e0600 */
        /* <DEDUP_REMOVED lines=9> */
[----:B---3--:R-:W-:-:S03]  /*21d00*/  MOV R9, R12 ;  /* 0x0000000c00097202 */ /* 0x008fc60000000f00 */
[----:B-1----:R-:W3:Y:S01]  /*21d10*/  LDL.LU R212, [R1+0x1f0] ;  /* 0x0001f00001d47983 */ /* 0x002ee20000300800 */
        /* <DEDUP_REMOVED lines=25> */
[----:B------:R-:W2:Y:S04]  /*21eb0*/  LDL.LU R213, [R1+0x3c8] ;  /* 0x0003c80001d57983 */ /* 0x000ea80000300800 */
[----:B------:R-:W2:Y:S04]  /*21ec0*/  LDL.LU R211, [R1+0x3cc] ;  /* 0x0003cc0001d37983 */ /* 0x000ea80000300800 */
[----:B------:R1:W-:Y:S02]  /*21ed0*/  LDGSTS.E [R6+0x8], desc[UR16][R8.64], P2 ;  /* 0x0000800008067fae */ /* 0x0003e40009121850 */
[----:B-1----:R-:W-:-:S04]  /*21ee0*/  SEL R8, RZ, 0x4, !P1 ;  /* 0x00000004ff087807 */ /* 0x002fc80004800000 */
[----:B------:R-:W-:Y:S02]  /*21ef0*/  SEL R8, R8, RZ, !P0 ;  /* 0x000000ff08087207 */ /* 0x000fe40004000000 */
[----:B----4-:R-:W-:-:S05]  /*21f00*/  IADD3 R13, P3, R13, R2, RZ ;  /* 0x000000020d0d7210 */ /* 0x010fca0007f7e0ff */
[----:B---3--:R-:W-:Y:S01]  /*21f10*/  IMAD.X R212, R212, 0x1, R0, P3 ;  /* 0x00000001d4d47824 */ /* 0x008fe200018e0600 */
        /* <DEDUP_REMOVED lines=9> */
[----:B-1----:R-:W3:Y:S04]  /*21fb0*/  LDL.LU R212, [R1+0x3d0] ;  /* 0x0003d00001d47983 */ /* 0x002ee80000300800 */
        /* <DEDUP_REMOVED lines=18> */
[----:B------:R-:W-:-:S04]  /*220e0*/  IADD3 R211, P4, R211, R2, RZ ;  /* 0x00000002d3d37210 */ /* 0x000fc80007f9e0ff */
[----:B------:R-:W-:Y:S01]  /*220f0*/  IADD3.X R213, R213, R0, RZ, P4, !PT ;  /* 0x00000000d5d57210 */ /* 0x000fe200027fe4ff */
[----:B------:R-:W-:Y:S04]  /*22100*/  STL [R1+0x3cc], R211 ;  /* 0x0003ccd301007387 */ /* 0x000fe80000100800 */
[----:B------:R1:W-:Y:S02]  /*22110*/  STL [R1+0x3c8], R213 ;  /* 0x0003c8d501007387 */ /* 0x0003e40000100800 */
[----:B-1----:R-:W-:Y:S01]  /*22120*/  MOV R9, R213 ;  /* 0x000000d500097202 */ /* 0x002fe20000000f00 */
[----:B------:R-:W-:Y:S01]  /*22130*/  IMAD.MOV.U32 R8, RZ, RZ, R211 ;  /* 0x000000ffff087224 */ /* 0x000fe200078e00d3 */
[----:B------:R-:W-:-:S04]  /*22140*/  ISETP.GT.AND P1, PT, R5, 0x39, PT ;  /* 0x000000390500780c */ /* 0x000fc80003f24270 */
[----:B------:R1:W-:Y:S04]  /*22150*/  LDGSTS.E [R6+0x8000], desc[UR16][R8.64], P2 ;  /* 0x0800000008067fae */ /* 0x0003e80009121850 */
[----:B------:R-:W2:Y:S04]  /*22160*/  LDL.LU R213, [R1+0x3e0] ;  /* 0x0003e00001d57983 */ /* 0x000ea80000300800 */
[----:B------:R-:W2:Y:S04]  /*22170*/  LDL.LU R211, [R1+0x3e4] ;  /* 0x0003e40001d37983 */ /* 0x000ea80000300800 */
[----:B------:R-:W2:Y:S01]  /*22180*/  LDL.LU R215, [R1+0x3e8] ;  /* 0x0003e80001d77983 */ /* 0x000ea20000300800 */
[----:B-1----:R-:W-:-:S03]  /*22190*/  SEL R8, RZ, 0x4, !P1 ;  /* 0x00000004ff087807 */ /* 0x002fc60004800000 */
[----:B------:R-:W2:Y:S01]  /*221a0*/  LDL.LU R214, [R1+0x3ec] ;  /* 0x0003ec0001d67983 */ /* 0x000ea20000300800 */
[----:B------:R-:W-:-:S04]  /*221b0*/  SEL R8, R8, RZ, !P0 ;  /* 0x000000ff08087207 */ /* 0x000fc80004000000 */
[----:B------:R-:W-:Y:S02]  /*221c0*/  ISETP.NE.U32.AND P1, PT, R8, RZ, PT ;  /* 0x000000ff0800720c */ /* 0x000fe40003f25070 */
[----:B----4-:R-:W-:-:S05]  /*221d0*/  IADD3 R13, P3, R13, R2, RZ ;  /* 0x000000020d0d7210 */ /* 0x010fca0007f7e0ff */
[----:B---3--:R-:W-:Y:S02]  /*221e0*/  IMAD.X R212, R212, 0x1, R0, P3 ;  /* 0x00000001d4d47824 */ /* 0x008fe400018e0600 */
[----:B------:R-:W-:Y:S01]  /*221f0*/  IMAD.MOV.U32 R8, RZ, RZ, R13 ;  /* 0x000000ffff087224 */ /* 0x000fe200078e000d */
[----:B------:R1:W-:Y:S02]  /*22200*/  STL [R1+0x3d4], R13 ;  /* 0x0003d40d01007387 */ /* 0x0003e40000100800 */
[----:B------:R-:W-:Y:S02]  /*22210*/  MOV R9, R212 ;  /* 0x000000d400097202 */ /* 0x000fe40000000f00 */
[----:B------:R-:W-:Y:S04]  /*22220*/  STL [R1+0x3d0], R212 ;  /* 0x0003d0d401007387 */ /* 0x000fe80000100800 */
[----:B------:R3:W-:Y:S01]  /*22230*/  LDGSTS.E [R6+0xc000], desc[UR16][R8.64], P2 ;  /* 0x0c00000008067fae */ /* 0x0007e20009121850 */
[----:B--2---:R-:W-:-:S04]  /*22240*/  IADD3 R11, P4, R11, R2, RZ ;  /* 0x000000020b0b7210 */ /* 0x004fc80007f9e0ff */
[----:B------:R-:W-:Y:S01]  /*22250*/  IADD3.X R12, R12, R0, RZ, P4, !PT ;  /* 0x000000000c0c7210 */ /* 0x000fe200027fe4ff */
[----:B------:R-:W-:Y:S03]  /*22260*/  STL [R1+0x3dc], R11 ;  /* 0x0003dc0b01007387 */ /* 0x000fe60000100800 */
[----:B---3--:R-:W-:Y:S01]  /*22270*/  MOV R9, R12 ;  /* 0x0000000c00097202 */ /* 0x008fe20000000f00 */
[----:B------:R2:W-:Y:S04]  /*22280*/  STL [R1+0x3d8], R12 ;  /* 0x0003d80c01007387 */ /* 0x0005e80000100800 */
[----:B-1----:R-:W3:Y:S04]  /*22290*/  LDL.LU R13, [R1+0x3f0] ;  /* 0x0003f000010d7983 */ /* 0x002ee80000300800 */
        /* <DEDUP_REMOVED lines=9> */
[----:B------:R-:W-:-:S05]  /*22330*/  IADD3 R211, P3, R211, R2, RZ ;  /* 0x00000002d3d37210 */ /* 0x000fca0007f7e0ff */
[----:B------:R-:W-:Y:S01]  /*22340*/  IMAD.X R213, R213, 0x1, R0, P3 ;  /* 0x00000001d5d57824 */ /* 0x000fe200018e0600 */
[----:B------:R-:W-:Y:S01]  /*22350*/  IADD3 R214, P4, R214, R2, RZ ;  /* 0x00000002d6d67210 */ /* 0x000fe20007f9e0ff */
[----:B------:R-:W-:Y:S03]  /*22360*/  STL [R1+0x3e4], R211 ;  /* 0x0003e4d301007387 */ /* 0x000fe60000100800 */
[----:B------:R-:W-:Y:S01]  /*22370*/  MOV R9, R213 ;  /* 0x000000d500097202 */ /* 0x000fe20000000f00 */
[----:B------:R-:W-:Y:S01]  /*22380*/  IMAD.MOV.U32 R8, RZ, RZ, R211 ;  /* 0x000000ffff087224 */ /* 0x000fe200078e00d3 */
[----:B------:R-:W-:Y:S01]  /*22390*/  IADD3.X R215, R215, R0, RZ, P4, !PT ;  /* 0x00000000d7d77210 */ /* 0x000fe200027fe4ff */
[----:B------:R1:W-:Y:S04]  /*223a0*/  STL [R1+0x3e0], R213 ;  /* 0x0003e0d501007387 */ /* 0x0003e80000100800 */
[----:B------:R-:W-:Y:S04]  /*223b0*/  STL [R1+0x3ec], R214 ;  /* 0x0003ecd601007387 */ /* 0x000fe80000100800 */
[----:B------:R1:W-:Y:S04]  /*223c0*/  LDGSTS.E [R6+0xc004], desc[UR16][R8.64], P1 ;  /* 0x0c00400008067fae */ /* 0x0003e80008921850 */
[----:B-1----:R-:W4:Y:S04]  /*223d0*/  LDL.LU R213, [R1+0x3f8] ;  /* 0x0003f80001d57983 */ /* 0x002f280000300800 */
[----:B------:R-:W-:Y:S01]  /*223e0*/  STL [R1+0x3e8], R215 ;  /* 0x0003e8d701007387 */ /* 0x000fe20000100800 */
[----:B------:R-:W-:-:S03]  /*223f0*/  ISETP.GT.AND P1, PT, R5, 0x3b, PT ;  /* 0x0000003b0500780c */ /* 0x000fc60003f24270 */
[----:B------:R-:W4:Y:S01]  /*22400*/  LDL.LU R211, [R1+0x400] ;  /* 0x0004000001d37983 */ /* 0x000f220000300800 */
[----:B------:R-:W-:Y:S01]  /*22410*/  IMAD.MOV.U32 R8, RZ, RZ, R214 ;  /* 0x000000ffff087224 */ /* 0x000fe200078e00d6 */
[----:B------:R-:W-:-:S05]  /*22420*/  MOV R9, R215 ;  /* 0x000000d700097202 */ /* 0x000fca0000000f00 */
[----:B------:R1:W-:Y:S02]  /*22430*/  LDGSTS.E [R6+0x8008], desc[UR16][R8.64], P2 ;  /* 0x0800800008067fae */ /* 0x0003e40009121850 */
[----:B-1----:R-:W-:-:S04]  /*22440*/  SEL R8, RZ, 0x4, !P1 ;  /* 0x00000004ff087807 */ /* 0x002fc80004800000 */
[----:B------:R-:W-:-:S04]  /*22450*/  SEL R8, R8, RZ, !P0 ;  /* 0x000000ff08087207 */ /* 0x000fc80004000000 */
[----:B------:R-:W-:Y:S02]  /*22460*/  ISETP.NE.U32.AND P1, PT, R8, RZ, PT ;  /* 0x000000ff0800720c */ /* 0x000fe40003f25070 */
[----:B--2---:R-:W-:-:S05]  /*22470*/  IADD3 R12, P3, R12, R2, RZ ;  /* 0x000000020c0c7210 */ /* 0x004fca0007f7e0ff */
[----:B---3--:R-:W-:Y:S01]  /*22480*/  IMAD.X R13, R13, 0x1, R0, P3 ;  /* 0x000000010d0d7824 */ /* 0x008fe200018e0600 */
[----:B------:R-:W-:Y:S01]  /*22490*/  STL [R1+0x3f4], R12 ;  /* 0x0003f40c01007387 */ /* 0x000fe20000100800 */
[----:B------:R-:W-:Y:S02]  /*224a0*/  MOV R8, R12 ;  /* 0x0000000c00087202 */ /* 0x000fe40000000f00 */
[----:B------:R-:W-:Y:S01]  /*224b0*/  IMAD.MOV.U32 R9, RZ, RZ, R13 ;  /* 0x000000ffff097224 */ /* 0x000fe200078e000d */
[----:B------:R1:W-:Y:S04]  /*224c0*/  STL [R1+0x3f0], R13 ;  /* 0x0003f00d01007387 */ /* 0x0003e80000100800 */
[----:B------:R2:W-:Y:S04]  /*224d0*/  LDGSTS.E [R6+0xc008], desc[UR16][R8.64], P2 ;  /* 0x0c00800008067fae */ /* 0x0005e80009121850 */
[----:B-1----:R-:W3:Y:S04]  /*224e0*/  LDL.LU R13, [R1+0x208] ;  /* 0x00020800010d7983 */ /* 0x002ee80000300800 */
[----:B------:R-:W3:Y:S01]  /*224f0*/  LDL.LU R12, [R1+0x20c] ;  /* 0x00020c00010c7983 */ /* 0x000ee20000300800 */
[----:B----4-:R-:W-:-:S02]  /*22500*/  IADD3 R212, P2, R212, R2, RZ ;  /* 0x00000002d4d47210 */ /* 0x010fc40007f5e0ff */
        /* <DEDUP_REMOVED lines=8> */
[----:B------:R2:W-:Y:S04]  /*22590*/  LDGSTS.E [R6+0x800c], desc[UR16][R8.64], P1 ;  /* 0x0800c00008067fae */ /* 0x0005e80008921850 */
[----:B------:R4:W-:Y:S04]  /*225a0*/  STL [R1+0x400], R211 ;  /* 0x000400d301007387 */ /* 0x0009e80000100800 */
[----:B------:R-:W3:Y:S01]  /*225b0*/  LDL.LU R214, [R1+0x210] ;  /* 0x0002100001d67983 */ /* 0x000ee20000300800 */
[----:B--2---:R-:W-:Y:S01]  /*225c0*/  MOV R8, R11 ;  /* 0x0000000b00087202 */ /* 0x004fe20000000f00 */
[----:B------:R-:W-:-:S02]  /*225d0*/  IMAD.MOV.U32 R9, RZ, RZ, R211 ;  /* 0x000000ffff097224 */ /* 0x000fc400078e00d3 */
[----:B-1----:R-:W2:Y:S04]  /*225e0*/  LDL.LU R213, [R1+0x214] ;  /* 0x0002140001d57983 */ /* 0x002ea80000300800 */
[----:B----4-:R-:W4:Y:S04]  /*225f0*/  LDL.LU R211, [R1+0x218] ;  /* 0x0002180001d37983 */ /* 0x010f280000300800 */
[----:B------:R-:W4:Y:S04]  /*22600*/  LDL.LU R11, [R1+0x21c] ;  /* 0x00021c00010b7983 */ /* 0x000f280000300800 */
[----:B------:R1:W-:Y:S01]  /*22610*/  LDGSTS.E [R6+0xc00c], desc[UR16][R8.64], P1 ;  /* 0x0c00c00008067fae */ /* 0x0003e20008921850 */
[----:B------:R-:W-:-:S04]  /*22620*/  ISETP.GT.AND P1, PT, R5, 0x1c, PT ;  /* 0x0000001c0500780c */ /* 0x000fc80003f24270 */
[----:B-1----:R-:W-:Y:S02]  /*22630*/  SEL R6, RZ, 0x4, !P1 ;  /* 0x00000004ff067807 */ /* 0x002fe40004800000 */
[----:B---3--:R-:W-:-:S04]  /*22640*/  IADD3 R12, P1, R12, R2, RZ ;  /* 0x000000020c0c7210 */ /* 0x008fc80007f3e0ff */
[----:B------:R-:W-:Y:S01]  /*22650*/  IADD3.X R13, R13, R0, RZ, P1, !PT ;  /* 0x000000000d0d7210 */ /* 0x000fe20000ffe4ff */
[----:B------:R-:W-:Y:S04]  /*22660*/  STL [R1+0x20c], R12 ;  /* 0x00020c0c01007387 */ /* 0x000fe80000100800 */
[----:B------:R1:W-:Y:S01]  /*22670*/  STL [R1+0x208], R13 ;  /* 0x0002080d01007387 */ /* 0x0003e20000100800 */
[----:B------:R-:W-:-:S03]  /*22680*/  IMAD.MOV.U32 R9, RZ, RZ, R13 ;  /* 0x000000ffff097224 */ /* 0x000fc600078e000d */
[----:B------:R-:W3:Y:S01]  /*22690*/  LDL.LU R215, [R1+0x220] ;  /* 0x0002200001d77983 */ /* 0x000ee20000300800 */
[----:B------:R-:W-:-:S03]  /*226a0*/  MOV R8, R12 ;  /* 0x0000000c00087202 */ /* 0x000fc60000000f00 */
[----:B------:R-:W3:Y:S04]  /*226b0*/  LDL.LU R212, [R1+0x224] ;  /* 0x0002240001d47983 */ /* 0x000ee80000300800 */
        /* <DEDUP_REMOVED lines=11> */
[----:B--2---:R-:W-:-:S04]  /*22770*/  IADD3 R213, P3, R213, R2, RZ ;  /* 0x00000002d5d57210 */ /* 0x004fc80007f7e0ff */
[----:B------:R-:W-:Y:S02]  /*22780*/  IADD3.X R214, R214, R0, RZ, P3, !PT ;  /* 0x00000000d6d67210 */ /* 0x000fe40001ffe4ff */
[----:B----4-:R-:W-:-:S03]  /*22790*/  IADD3 R11, P4, R11, R2, RZ ;  /* 0x000000020b0b7210 */ /* 0x010fc60007f9e0ff */
[----:B------:R-:W-:Y:S01]  /*227a0*/  IMAD.MOV.U32 R9, RZ, RZ, R214 ;  /* 0x000000ffff097224 */ /* 0x000fe200078e00d6 */
[----:B------:R-:W-:Y:S01]  /*227b0*/  MOV R8, R213 ;  /* 0x000000d500087202 */ /* 0x000fe20000000f00 */
[----:B------:R-:W-:Y:S01]  /*227c0*/  STL [R1+0x214], R213 ;  /* 0x000214d501007387 */ /* 0x000fe20000100800 */
[----:B------:R-:W-:-:S03]  /*227d0*/  IMAD.X R211, R211, 0x1, R0, P4 ;  /* 0x00000001d3d37824 */ /* 0x000fc600020e0600 */
[----:B------:R1:W-:Y:S04]  /*227e0*/  STL [R1+0x210], R214 ;  /* 0x000210d601007387 */ /* 0x0003e80000100800 */
[----:B------:R-:W-:Y:S04]  /*227f0*/  STL [R1+0x21c], R11 ;  /* 0x00021c0b01007387 */ /* 0x000fe80000100800 */
[----:B------:R2:W-:Y:S04]  /*22800*/  STL [R1+0x218], R211 ;  /* 0x000218d301007387 */ /* 0x0005e80000100800 */
[----:B------:R4:W-:Y:S01]  /*22810*/  LDGSTS.E [R6+0x4000], desc[UR16][R8.64], P2 ;  /* 0x0400000008067fae */ /* 0x0009e20009121850 */
[----:B------:R-:W-:-:S03]  /*22820*/  ISETP.GT.AND P2, PT, R5, 0x1e, PT ;  /* 0x0000001e0500780c */ /* 0x000fc60003f44270 */
[----:B-1----:R-:W3:Y:S04]  /*22830*/  LDL.LU R214, [R1+0x230] ;  /* 0x0002300001d67983 */ /* 0x002ee80000300800 */
[----:B------:R-:W3:Y:S01]  /*22840*/  LDL.LU R213, [R1+0x234] ;  /* 0x0002340001d57983 */ /* 0x000ee20000300800 */
[----:B----4-:R-:W-:Y:S01]  /*22850*/  MOV R8, R11 ;  /* 0x0000000b00087202 */ /* 0x010fe20000000f00 */
[----:B------:R-:W-:Y:S02]  /*22860*/  IMAD.MOV.U32 R9, RZ, RZ, R211 ;  /* 0x000000ffff097224 */ /* 0x000fe400078e00d3 */
[----:B--2---:R-:W2:Y:S04]  /*22870*/  LDL.LU R211, [R1+0x238] ;  /* 0x0002380001d37983 */ /* 0x004ea80000300800 */
[----:B------:R-:W4:Y:S04]  /*22880*/  LDL.LU R11, [R1+0x23c] ;  /* 0x00023c00010b7983 */ /* 0x000f280000300800 */
[----:B------:R1:W-:Y:S02]  /*22890*/  LDGSTS.E [R6+0x4], desc[UR16][R8.64], P1 ;  /* 0x0000400008067fae */ /* 0x0003e40008921850 */
[----:B-1----:R-:W-:-:S02]  /*228a0*/  SEL R8, RZ, 0x4, !P2 ;  /* 0x00000004ff087807 */ /* 0x002fc40005000000 */
[----:B---3--:R-:W-:Y:S02]  /*228b0*/  IADD3 R212, P3, R212, R2, RZ ;  /* 0x00000002d4d47210 */ /* 0x008fe40007f7e0ff */
[----:B------:R-:W-:Y:S02]  /*228c0*/  SEL R8, R8, RZ, !P0 ;  /* 0x000000ff08087207 */ /* 0x000fe40004000000 */
[----:B------:R-:W-:Y:S02]  /*228d0*/  IADD3.X R215, R215, R0, RZ, P3, !PT ;  /* 0x00000000d7d77210 */ /* 0x000fe40001ffe4ff */
[----:B------:R-:W-:Y:S02]  /*228e0*/  IADD3 R12, P4, R12, R2, RZ ;  /* 0x000000020c0c7210 */ /* 0x000fe40007f9e0ff */
[----:B------:R-:W-:Y:S01]  /*228f0*/  ISETP.NE.U32.AND P2, PT, R8, RZ, PT ;  /* 0x000000ff0800720c */ /* 0x000fe20003f45070 */
[----:B------:R-:W-:Y:S01]  /*22900*/  IMAD.MOV.U32 R9, RZ, RZ, R215 ;  /* 0x000000ffff097224 */ /* 0x000fe200078e00d7 */
[----:B------:R-:W-:Y:S01]  /*22910*/  MOV R8, R212 ;  /* 0x000000d400087202 */ /* 0x000fe20000000f00 */
[----:B------:R-:W-:Y:S01]  /*22920*/  IMAD.X R13, R13, 0x1, R0, P4 ;  /* 0x000000010d0d7824 */ /* 0x000fe200020e0600 */
[----:B------:R1:W-:Y:S04]  /*22930*/  STL [R1+0x224], R212 ;  /* 0x000224d401007387 */ /* 0x0003e80000100800 */
[----:B------:R-:W-:Y:S04]  /*22940*/  STL [R1+0x220], R215 ;  /* 0x000220d701007387 */ /* 0x000fe80000100800 */
[----:B------:R3:W-:Y:S04]  /*22950*/  STL [R1+0x22c], R12 ;  /* 0x00022c0c01007387 */ /* 0x0007e80000100800 */
[----:B------:R3:W-:Y:S04]  /*22960*/  LDGSTS.E [R6+0x4004], desc[UR16][R8.64], P1 ;  /* 0x0400400008067fae */ /* 0x0007e80008921850 */
[----:B------:R3:W-:Y:S04]  /*22970*/  STL [R1+0x228], R13 ;  /* 0x0002280d01007387 */ /* 0x0007e80000100800 */
[----:B-1----:R-:W2:Y:S01]  /*22980*/  LDL.LU R212, [R1+0x240] ;  /* 0x0002400001d47983 */ /* 0x002ea20000300800 */
[----:B---3--:R-:W-:-:S03]  /*22990*/  MOV R8, R12 ;  /* 0x0000000c00087202 */ /* 0x008fc60000000f00 */
[----:B------:R-:W3:Y:S01]  /*229a0*/  LDL.LU R12, [R1+0x244] ;  /* 0x00024400010c7983 */ /* 0x000ee20000300800 */
[----:B------:R-:W-:-:S03]  /*229b0*/  IMAD.MOV.U32 R9, RZ, RZ, R13 ;  /* 0x000000ffff097224 */ /* 0x000fc600078e000d */
        /* <DEDUP_REMOVED lines=9> */
[----:B----4-:R-:W-:Y:S01]  /*22a50*/  IADD3 R11, P4, R11, R2, RZ ;  /* 0x000000020b0b7210 */ /* 0x010fe20007f9e0ff */
[----:B------:R-:W-:Y:S04]  /*22a60*/  STL [R1+0x234], R213 ;  /* 0x000234d501007387 */ /* 0x000fe80000100800 */
[----:B--2---:R-:W-:Y:S01]  /*22a70*/  IMAD.X R211, R211, 0x1, R0, P4 ;  /* 0x00000001d3d37824 */ /* 0x004fe200020e0600 */
[----:B------:R1:W-:Y:S01]  /*22a80*/  STL [R1+0x230], R214 ;  /* 0x000230d601007387 */ /* 0x0003e20000100800 */
[----:B------:R-:W-:Y:S01]  /*22a90*/  IMAD.MOV.U32 R9, RZ, RZ, R214 ;  /* 0x000000ffff097224 */ /* 0x000fe200078e00d6 */
[----:B------:R-:W-:-:S02]  /*22aa0*/  MOV R8, R213 ;  /* 0x000000d500087202 */ /* 0x000fc40000000f00 */
[----:B------:R-:W-:Y:S04]  /*22ab0*/  STL [R1+0x23c], R11 ;  /* 0x00023c0b01007387 */ /* 0x000fe80000100800 */
[----:B------:R2:W-:Y:S04]  /*22ac0*/  STL [R1+0x238], R211 ;  /* 0x000238d301007387 */ /* 0x0005e80000100800 */
[----:B-1----:R-:W4:Y:S04]  /*22ad0*/  LDL.LU R214, [R1+0x410] ;  /* 0x0004100001d67983 */ /* 0x002f280000300800 */
[----:B------:R-:W4:Y:S04]  /*22ae0*/  LDL.LU R213, [R1+0x414] ;  /* 0x0004140001d57983 */ /* 0x000f280000300800 */
[----:B------:R1:W-:Y:S01]  /*22af0*/  LDGSTS.E [R6+0x4008], desc[UR16][R8.64], P2 ;  /* 0x0400800008067fae */ /* 0x0003e20009121850 */
[----:B------:R-:W-:-:S02]  /*22b00*/  ISETP.GT.AND P2, PT, R5, 0x3c, PT ;  /* 0x0000003c0500780c */ /* 0x000fc40003f44270 */
[----:B-1----:R-:W-:Y:S01]  /*22b10*/  MOV R8, R11 ;  /* 0x0000000b00087202 */ /* 0x002fe20000000f00 */
[----:B------:R-:W-:Y:S02]  /*22b20*/  IMAD.MOV.U32 R9, RZ, RZ, R211 ;  /* 0x000000ffff097224 */ /* 0x000fe400078e00d3 */
[----:B--2---:R-:W2:Y:S04]  /*22b30*/  LDL.LU R211, [R1+0x41c] ;  /* 0x00041c0001d37983 */ /* 0x004ea80000300800 */
[----:B------:R-:W2:Y:S04]  /*22b40*/  LDL.LU R11, [R1+0x424] ;  /* 0x00042400010b7983 */ /* 0x000ea80000300800 */
[----:B------:R1:W-:Y:S01]  /*22b50*/  LDGSTS.E [R6+0xc], desc[UR16][R8.64], P1 ;  /* 0x0000c00008067fae */ /* 0x0003e20008921850 */
[----:B---3--:R-:W-:-:S04]  /*22b60*/  IADD3 R12, P3, R12, R2, RZ ;  /* 0x000000020c0c7210 */ /* 0x008fc80007f7e0ff */
[----:B------:R-:W-:Y:S01]  /*22b70*/  IADD3.X R212, R212, R0, RZ, P3, !PT ;  /* 0x00000000d4d47210 */ /* 0x000fe20001ffe4ff */
[----:B------:R-:W-:Y:S01]  /*22b80*/  STL [R1+0x244], R12 ;  /* 0x0002440c01007387 */ /* 0x000fe20000100800 */
[----:B------:R-:W-:-:S03]  /*22b90*/  IADD3 R215, P4, R215, R2, RZ ;  /* 0x00000002d7d77210 */ /* 0x000fc60007f9e0ff */
[----:B------:R3:W-:Y:S01]  /*22ba0*/  STL [R1+0x240], R212 ;  /* 0x000240d401007387 */ /* 0x0007e20000100800 */
[----:B-1----:R-:W-:Y:S01]  /*22bb0*/  SEL R8, RZ, 0x4, !P2 ;  /* 0x00000004ff087807 */ /* 0x002fe20005000000 */
[----:B------:R-:W-:Y:S02]  /*22bc0*/  IMAD.MOV.U32 R9, RZ, RZ, R212 ;  /* 0x000000ffff097224 */ /* 0x000fe400078e00d4 */
[----:B------:R-:W-:Y:S01]  /*22bd0*/  STL [R1+0x40c], R215 ;  /* 0x00040cd701007387 */ /* 0x000fe20000100800 */
[----:B------:R-:W-:Y:S01]  /*22be0*/  SEL R8, R8, RZ, !P0 ;  /* 0x000000ff08087207 */ /* 0x000fe20004000000 */
[----:B------:R-:W-:Y:S02]  /*22bf0*/  IMAD.X R13, R13, 0x1, R0, P4 ;  /* 0x000000010d0d7824 */ /* 0x000fe400020e0600 */
[----:B---3--:R-:W3:Y:S01]  /*22c00*/  LDL.LU R212, [R1+0x418] ;  /* 0x0004180001d47983 */ /* 0x008ee20000300800 */
[----:B------:R-:W-:Y:S02]  /*22c10*/  ISETP.NE.U32.AND P2, PT, R8, RZ, PT ;  /* 0x000000ff0800720c */ /* 0x000fe40003f45070 */
[----:B------:R-:W-:Y:S01]  /*22c20*/  MOV R8, R12 ;  /* 0x0000000c00087202 */ /* 0x000fe20000000f00 */
[----:B------:R1:W-:Y:S04]  /*22c30*/  STL [R1+0x408], R13 ;  /* 0x0004080d01007387 */ /* 0x0003e80000100800 */
[----:B------:R-:W3:Y:S04]  /*22c40*/  LDL.LU R12, [R1+0x420] ;  /* 0x00042000010c7983 */ /* 0x000ee80000300800 */
[----:B------:R1:W-:Y:S01]  /*22c50*/  LDGSTS.E [R6+0x400c], desc[UR16][R8.64], P1 ;  /* 0x0400c00008067fae */ /* 0x0003e20008921850 */
[----:B------:R-:W-:-:S02]  /*22c60*/  ISETP.GT.AND P1, PT, R5, 0x3d, PT ;  /* 0x0000003d0500780c */ /* 0x000fc40003f24270 */
[----:B-1----:R-:W-:Y:S01]  /*22c70*/  MOV R8, R215 ;  /* 0x000000d700087202 */ /* 0x002fe20000000f00 */
[----:B------:R-:W-:Y:S02]  /*22c80*/  IMAD.MOV.U32 R9, RZ, RZ, R13 ;  /* 0x000000ffff097224 */ /* 0x000fe400078e000d */
[----:B------:R-:W3:Y:S04]  /*22c90*/  LDL.LU R13, [R1+0x72c] ;  /* 0x00072c00010d7983 */ /* 0x000ee80000300800 */
[----:B------:R1:W-:Y:S02]  /*22ca0*/  LDGSTS.E [R6+0x8000], desc[UR16][R8.64], P2 ;  /* 0x0800000008067fae */ /* 0x0003e40009121850 */
[----:B-1----:R-:W-:-:S04]  /*22cb0*/  SEL R8, RZ, 0x4, !P1 ;  /* 0x00000004ff087807 */ /* 0x002fc80004800000 */
[----:B------:R-:W-:-:S04]  /*22cc0*/  SEL R8, R8, RZ, !P0 ;  /* 0x000000ff08087207 */ /* 0x000fc80004000000 */
[----:B------:R-:W-:Y:S02]  /*22cd0*/  ISETP.NE.U32.AND P1, PT, R8, RZ, PT ;  /* 0x000000ff0800720c */ /* 0x000fe40003f25070 */
[----:B----4-:R-:W-:-:S04]  /*22ce0*/  IADD3 R213, P3, R213, R2, RZ ;  /* 0x00000002d5d57210 */ /* 0x010fc80007f7e0ff */
[----:B------:R-:W-:Y:S01]  /*22cf0*/  IADD3.X R214, R214, R0, RZ, P3, !PT ;  /* 0x00000000d6d67210 */ /* 0x000fe20001ffe4ff */
[----:B------:R-:W-:-:S03]  /*22d00*/  IMAD.MOV.U32 R8, RZ, RZ, R213 ;  /* 0x000000ffff087224 */ /* 0x000fc600078e00d5 */
[----:B------:R-:W-:-:S05]  /*22d10*/  MOV R9, R214 ;  /* 0x000000d600097202 */ /* 0x000fca0000000f00 */
[----:B------:R1:W-:Y:S01]  /*22d20*/  LDGSTS.E [R6+0xc000], desc[UR16][R8.64], P2 ;  /* 0x0c00000008067fae */ /* 0x0003e20009121850 */
[-C--:B--2---:R-:W-:Y:S02]  /*22d30*/  IADD3 R211, P2, R211, R2.reuse, RZ ;  /* 0x00000002d3d37210 */ /* 0x084fe40007f5e0ff */
[----:B------:R-:W-:-:S03]  /*22d40*/  IADD3 R11, P3, R11, R2, RZ ;  /* 0x000000020b0b7210 */ /* 0x000fc60007f7e0ff */
[----:B-1----:R-:W-:Y:S01]  /*22d50*/  IMAD.MOV.U32 R8, RZ, RZ, R211 ;  /* 0x000000ffff087224 */ /* 0x002fe200078e00d3 */
[----:B------:R-:W-:Y:S04]  /*22d60*/  STL [R1+0x414], R213 ;  /* 0x000414d501007387 */ /* 0x000fe80000100800 */
[----:B------:R-:W-:Y:S04]  /*22d70*/  STL [R1+0x410], R214 ;  /* 0x000410d601007387 */ /* 0x000fe80000100800 */
[----:B------:R-:W2:Y:S04]  /*22d80*/  LDL.LU R215, [R1+0x42c] ;  /* 0x00042c0001d77983 */ /* 0x000ea80000300800 */
[----:B------:R-:W-:Y:S01]  /*22d90*/  STL [R1+0x41c], R211 ;  /* 0x00041cd301007387 */ /* 0x000fe20000100800 */
[----:B---3--:R-:W-:-:S05]  /*22da0*/  IMAD.X R212, R212, 0x1, R0, P2 ;  /* 0x00000001d4d47824 */ /* 0x008fca00010e0600 */
[----:B------:R-:W-:Y:S02]  /*22db0*/  MOV R9, R212 ;  /* 0x000000d400097202 */ /* 0x000fe40000000f00 */
[----:B------:R-:W-:-:S03]  /*22dc0*/  IADD3.X R12, R12, R0, RZ, P3, !PT ;  /* 0x000000000c0c7210 */ /* 0x000fc60001ffe4ff */
[----:B------:R1:W-:Y:S04]  /*22dd0*/  LDGSTS.E [R6+0x8004], desc[UR16][R8.64], P1 ;  /* 0x0800400008067fae */ /* 0x0003e80008921850 */
[----:B------:R3:W-:Y:S04]  /*22de0*/  STL [R1+0x418], R212 ;  /* 0x000418d401007387 */ /* 0x0007e80000100800 */
[----:B------:R4:W-:Y:S01]  /*22df0*/  STL [R1+0x424], R11 ;  /* 0x0004240b01007387 */ /* 0x0009e20000100800 */
[----:B-1----:R-:W-:Y:S01]  /*22e00*/  IMAD.MOV.U32 R8, RZ, RZ, R11 ;  /* 0x000000ffff087224 */ /* 0x002fe200078e000b */
[----:B------:R-:W-:-:S02]  /*22e10*/  MOV R9, R12 ;  /* 0x0000000c00097202 */ /* 0x000fc40000000f00 */
[----:B------:R1:W-:Y:S04]  /*22e20*/  STL [R1+0x420], R12 ;  /* 0x0004200c01007387 */ /* 0x0003e80000100800 */
[----:B---3--:R-:W3:Y:S04]  /*22e30*/  LDL.LU R212, [R1+0x430] ;  /* 0x0004300001d47983 */ /* 0x008ee80000300800 */
[----:B----4-:R-:W4:Y:S04]  /*22e40*/  LDL.LU R11, [R1+0x434] ;  /* 0x00043400010b7983 */ /* 0x010f280000300800 */
[----:B------:R1:W-:Y:S04]  /*22e50*/  LDGSTS.E [R6+0xc004], desc[UR16][R8.64], P1 ;  /* 0x0c00400008067fae */ /* 0x0003e80008921850 */
[----:B------:R-:W3:Y:S01]  /*22e60*/  LDL.LU R9, [R1+0x428] ;  /* 0x0004280001097983 */ /* 0x000ee20000300800 */
[----:B-1----:R-:W1:Y:S01]  /*22e70*/  S2R R12, SR_TID.X ;  /* 0x00000000000c7919 */ /* 0x002e620000002100 */
[----:B------:R-:W-:-:S02]  /*22e80*/  ISETP.GT.AND P1, PT, R5, 0x3e, PT ;  /* 0x0000003e0500780c */ /* 0x000fc40003f24270 */
[----:B------:R-:W4:Y:S02]  /*22e90*/  LDL.LU R214, [R1+0x438] ;  /* 0x0004380001d67983 */ /* 0x000f240000300800 */
[----:B------:R-:W-:-:S04]  /*22ea0*/  SEL R8, RZ, 0x4, !P1 ;  /* 0x00000004ff087807 */ /* 0x000fc80004800000 */
[----:B------:R-:W-:-:S04]  /*22eb0*/  SEL R8, R8, RZ, !P0 ;  /* 0x000000ff08087207 */ /* 0x000fc80004000000 */
[----:B------:R-:W-:Y:S02]  /*22ec0*/  ISETP.NE.U32.AND P3, PT, R8, RZ, PT ;  /* 0x000000ff0800720c */ /* 0x000fe40003f65070 */
[----:B-1----:R-:W-:Y:S02]  /*22ed0*/  LOP3.LUT R8, R12, 0x3f, RZ, 0xc0, !PT ;  /* 0x0000003f0c087812 */ /* 0x002fe400078ec0ff */
[----:B--2---:R-:W-:-:S05]  /*22ee0*/  IADD3 R215, P1, R215, R2, RZ ;  /* 0x00000002d7d77210 */ /* 0x004fca0007f3e0ff */
[----:B------:R-:W-:Y:S01]  /*22ef0*/  STL [R1+0x42c], R215 ;  /* 0x00042cd701007387 */ /* 0x000fe20000100800 */
[----:B---3--:R-:W-:-:S05]  /*22f00*/  IMAD.X R9, R9, 0x1, R0, P1 ;  /* 0x0000000109097824 */ /* 0x008fca00008e0600 */
[----:B------:R1:W-:Y:S04]  /*22f10*/  STL [R1+0x428], R9 ;  /* 0x0004280901007387 */ /* 0x0003e80000100800 */
[----:B------:R-:W2:Y:S04]  /*22f20*/  LDL.LU R213, [R1+0x43c] ;  /* 0x00043c0001d57983 */ /* 0x000ea80000300800 */
[----:B------:R-:W3:Y:S04]  /*22f30*/  LDL.LU R211, [R1+0x440] ;  /* 0x0004400001d37983 */ /* 0x000ee80000300800 */
[----:B------:R-:W3:Y:S01]  /*22f40*/  LDL.LU R12, [R1+0x444] ;  /* 0x00044400010c7983 */ /* 0x000ee20000300800 */
[----:B----4-:R-:W-:-:S02]  /*22f50*/  IADD3 R11, P4, R11, R2, RZ ;  /* 0x000000020b0b7210 */ /* 0x010fc40007f9e0ff */
[----:B------:R-:W-:Y:S02]  /*22f60*/  ISETP.GE.AND P1, PT, R8, R5, PT ;  /* 0x000000050800720c */ /* 0x000fe40003f26270 */
[----:B------:R-:W-:Y:S01]  /*22f70*/  MOV R8, R215 ;  /* 0x000000d700087202 */ /* 0x000fe20000000f00 */
[----:B------:R-:W-:Y:S01]  /*22f80*/  IMAD.X R212, R212, 0x1, R0, P4 ;  /* 0x00000001d4d47824 */ /* 0x000fe200020e0600 */
[----:B------:R-:W-:-:S03]  /*22f90*/  ISETP.GT.AND P2, PT, R5, 0x3f, PT ;  /* 0x0000003f0500780c */ /* 0x000fc60003f44270 */
[----:B------:R4:W-:Y:S01]  /*22fa0*/  LDGSTS.E [R6+0x8008], desc[UR16][R8.64], P3 ;  /* 0x0800800008067fae */ /* 0x0009e20009921850 */
[----:B------:R-:W-:-:S04]  /*22fb0*/  SEL R5, RZ, 0x4, !P2 ;  /* 0x00000004ff057807 */ /* 0x000fc80005000000 */
[----:B------:R-:W-:Y:S02]  /*22fc0*/  SEL R5, R5, RZ, !P0 ;  /* 0x000000ff05057207 */ /* 0x000fe40004000000 */
[----:B----4-:R-:W-:Y:S01]  /*22fd0*/  MOV R8, R11 ;  /* 0x0000000b00087202 */ /* 0x010fe20000000f00 */
[----:B-1----:R-:W-:Y:S01]  /*22fe0*/  IMAD.MOV.U32 R9, RZ, RZ, R212 ;  /* 0x000000ffff097224 */ /* 0x002fe200078e00d4 */
[----:B------:R-:W-:-:S04]  /*22ff0*/  ISETP.NE.U32.AND P2, PT, R5, RZ, PT ;  /* 0x000000ff0500720c */ /* 0x000fc80003f45070 */
[----:B------:R1:W-:Y:S04]  /*23000*/  LDGSTS.E [R6+0xc008], desc[UR16][R8.64], P3 ;  /* 0x0c00800008067fae */ /* 0x0003e80009921850 */
[----:B------:R4:W-:Y:S04]  /*23010*/  STL [R1+0x434], R11 ;  /* 0x0004340b01007387 */ /* 0x0009e80000100800 */
[----:B------:R1:W-:Y:S04]  /*23020*/  STL [R1+0x430], R212 ;  /* 0x000430d401007387 */ /* 0x0003e80000100800 */
[----:B----4-:R-:W4:Y:S04]  /*23030*/  LDL.LU R11, [R1+0x44c] ;  /* 0x00044c00010b7983 */ /* 0x010f280000300800 */
[----:B------:R-:W4:Y:S04]  /*23040*/  LDL.LU R215, [R1+0x468] ;  /* 0x0004680001d77983 */ /* 0x000f280000300800 */
[----:B-1----:R-:W4:Y:S01]  /*23050*/  LDL.LU R212, [R1+0x46c] ;  /* 0x00046c0001d47983 */ /* 0x002f220000300800 */
[----:B--2---:R-:W-:-:S04]  /*23060*/  IADD3 R213, P3, R213, R2, RZ ;  /* 0x00000002d5d57210 */ /* 0x004fc80007f7e0ff */
[----:B------:R-:W-:Y:S02]  /*23070*/  IADD3.X R214, R214, R0, RZ, P3, !PT ;  /* 0x00000000d6d67210 */ /* 0x000fe40001ffe4ff */
[----:B---3--:R-:W-:-:S03]  /*23080*/  IADD3 R12, P4, R12, R2, RZ ;  /* 0x000000020c0c7210 */ /* 0x008fc60007f9e0ff */
[----:B------:R-:W-:Y:S01]  /*23090*/  IMAD.MOV.U32 R9, RZ, RZ, R214 ;  /* 0x000000ffff097224 */ /* 0x000fe200078e00d6 */
[----:B------:R-:W-:Y:S01]  /*230a0*/  MOV R8, R213 ;  /* 0x000000d500087202 */ /* 0x000fe20000000f00 */
[----:B------:R1:W-:Y:S01]  /*230b0*/  STL [R1+0x43c], R213 ;  /* 0x00043cd501007387 */ /* 0x0003e20000100800 */
[----:B------:R-:W-:-:S03]  /*230c0*/  IMAD.X R211, R211, 0x1, R0, P4 ;  /* 0x00000001d3d37824 */ /* 0x000fc600020e0600 */
[----:B------:R-:W-:Y:S04]  /*230d0*/  STL [R1+0x438], R214 ;  /* 0x000438d601007387 */ /* 0x000fe80000100800 */
[----:B------:R2:W-:Y:S04]  /*230e0*/  LDGSTS.E [R6+0x800c], desc[UR16][R8.64], P2 ;  /* 0x0800c00008067fae */ /* 0x0005e80009121850 */
[----:B------:R3:W-:Y:S04]  /*230f0*/  STL [R1+0x444], R12 ;  /* 0x0004440c01007387 */ /* 0x0007e80000100800 */
[----:B------:R3:W-:Y:S01]  /*23100*/  STL [R1+0x440], R211 ;  /* 0x000440d301007387 */ /* 0x0007e20000100800 */
[----:B--2---:R-:W-:Y:S01]  /*23110*/  MOV R8, R12 ;  /* 0x0000000c00087202 */ /* 0x004fe20000000f00 */
[----:B------:R-:W-:-:S02]  /*23120*/  IMAD.MOV.U32 R9, RZ, RZ, R211 ;  /* 0x000000ffff097224 */ /* 0x000fc400078e00d3 */
[----:B-1----:R-:W2:Y:S04]  /*23130*/  LDL.LU R213, [R1+0x488] ;  /* 0x0004880001d57983 */ /* 0x002ea80000300800 */
[----:B---3--:R-:W3:Y:S04]  /*23140*/  LDL.LU R12, [R1+0x48c] ;  /* 0x00048c00010c7983 */ /* 0x008ee80000300800 */
[----:B------:R-:W2:Y:S04]  /*23150*/  LDL.LU R214, [R1+0x4a8] ;  /* 0x0004a80001d67983 */ /* 0x000ea80000300800 */
[----:B------:R-:W2:Y:S04]  /*23160*/  LDL.LU R211, [R1+0x4ac] ;  /* 0x0004ac0001d37983 */ /* 0x000ea80000300800 */
[----:B------:R1:W-:Y:S01]  /*23170*/  LDGSTS.E [R6+0xc00c], desc[UR16][R8.64], P2 ;  /* 0x0c00c00008067fae */ /* 0x0003e20009121850 */
[----:B------:R-:W-:Y:S01]  /*23180*/  SEL R5, RZ, 0x4, P1 ;  /* 0x00000004ff057807 */ /* 0x000fe20000800000 */
[----:B------:R-:W-:-:S02]  /*23190*/  ULEA UR4, UR14, UR12, 0xf ;  /* 0x0000000c0e047291 */ /* 0x000fc4000f8e783f */
[----:B------:R-:W0:Y:S04]  /*231a0*/  LDGDEPBAR ;  /* 0x00000000000079af */ /* 0x000e280000000000 */
[----:B------:R-:W3:Y:S01]  /*231b0*/  LDL.LU R9, [R1+0x448] ;  /* 0x0004480001097983 */ /* 0x000ee20000300800 */
[----:B------:R-:W-:Y:S02]  /*231c0*/  SEL R5, R5, RZ, !P0 ;  /* 0x000000ff05057207 */ /* 0x000fe40004000000 */
[-C--:B----4-:R-:W-:Y:S02]  /*231d0*/  IADD3 R11, P1, R11, R4.reuse, RZ ;  /* 0x000000040b0b7210 */ /* 0x090fe40007f3e0ff */
[----:B------:R-:W-:Y:S02]  /*231e0*/  ISETP.NE.U32.AND P0, PT, R5, RZ, PT ;  /* 0x000000ff0500720c */ /* 0x000fe40003f05070 */
[----:B------:R-:W-:Y:S01]  /*231f0*/  IADD3 R212, P2, R212, R4, RZ ;  /* 0x00000004d4d47210 */ /* 0x000fe20007f5e0ff */
[----:B------:R4:W-:Y:S01]  /*23200*/  STL [R1+0x44c], R11 ;  /* 0x00044c0b01007387 */ /* 0x0009e20000100800 */
[----:B------:R-:W-:-:S03]  /*23210*/  IADD3 R5, R13, UR4, RZ ;  /* 0x000000040d057c10 */ /* 0x000fc6000fffe0ff */
[----:B------:R-:W-:Y:S02]  /*23220*/  IMAD.X R215, R215, 0x1, R3, P2 ;  /* 0x00000001d7d77824 */ /* 0x000fe400010e0603 */
[----:B-1----:R-:W-:Y:S01]  /*23230*/  IMAD.MOV.U32 R8, RZ, RZ, R11 ;  /* 0x000000ffff087224 */ /* 0x002fe200078e000b */
[----:B---3--:R-:W-:-:S05]  /*23240*/  IADD3.X R9, R9, R3, RZ, P1, !PT ;  /* 0x0000000309097210 */ /* 0x008fca0000ffe4ff */
[----:B------:R-:W-:Y:S04]  /*23250*/  STL [R1+0x448], R9 ;  /* 0x0004480901007387 */ /* 0x000fe80000100800 */
[----:B------:R1:W-:Y:S04]  /*23260*/  STL [R1+0x46c], R212 ;  /* 0x00046cd401007387 */ /* 0x0003e80000100800 */
[----:B------:R3:W-:Y:S04]  /*23270*/  STL [R1+0x468], R215 ;  /* 0x000468d701007387 */ /* 0x0007e80000100800 */
[----:B------:R-:W2:Y:S04]  /*23280*/  LDL.LU R6, [R1+0x4cc] ;  /* 0x0004cc0001067983 */ /* 0x000ea80000300800 */
[----:B------:R1:W-:Y:S04]  /*23290*/  LDGSTS.E [R5+0x70000], desc[UR16][R8.64], P0 ;  /* 0x7000000008057fae */ /* 0x0003e80008121850 */
[----:B----4-:R-:W4:Y:S01]  /*232a0*/  LDL.LU R11, [R1+0x4ec] ;  /* 0x0004ec00010b7983 */ /* 0x010f220000300800 */
[----:B-1----:R-:W-:-:S03]  /*232b0*/  MOV R8, R212 ;  /* 0x000000d400087202 */ /* 0x002fc60000000f00 */
[----:B------:R-:W4:Y:S01]  /*232c0*/  LDL.LU R212, [R1+0x4c8] ;  /* 0x0004c80001d47983 */ /* 0x000f220000300800 */
[----:B------:R-:W-:-:S03]  /*232d0*/  IMAD.MOV.U32 R9, RZ, RZ, R215 ;  /* 0x000000ffff097224 */ /* 0x000fc600078e00d7 */
[----:B---3--:R-:W3:Y:S01]  /*232e0*/  LDL.LU R215, [R1+0x4e8] ;  /* 0x0004e80001d77983 */ /* 0x008ee20000300800 */
[-C--:B------:R-:W-:Y:S02]  /*232f0*/  IADD3 R12, P1, R12, R4.reuse, RZ ;  /* 0x000000040c0c7210 */ /* 0x080fe40007f3e0ff */
[----:B--2---:R-:W-:Y:S01]  /*23300*/  IADD3 R211, P2, R211, R4, RZ ;  /* 0x00000004d3d37210 */ /* 0x004fe20007f5e0ff */
[----:B------:R1:W-:Y:S01]  /*23310*/  LDGSTS.E [R5+0x70400], desc[UR16][R8.64], P0 ;  /* 0x7040000008057fae */ /* 0x0003e20008121850 */
[----:B------:R-:W-:-:S03]  /*23320*/  IADD3.X R213, R213, R3, RZ, P1, !PT ;  /* 0x00000003d5d57210 */ /* 0x000fc60000ffe4ff */
[----:B------:R-:W-:Y:S01]  /*23330*/  IMAD.X R214, R214, 0x1, R3, P2 ;  /* 0x00000001d6d67824 */ /* 0x000fe200010e0603 */
[----:B------:R2:W-:Y:S04]  /*23340*/  STL [R1+0x48c], R12 ;  /* 0x00048c0c01007387 */ /* 0x0005e80000100800 */
[----:B------:R2:W-:Y:S01]  /*23350*/  STL [R1+0x488], R213 ;  /* 0x000488d501007387 */ /* 0x0005e20000100800 */
[----:B-1----:R-:W-:Y:S01]  /*23360*/  MOV R8, R12 ;  /* 0x0000000c00087202 */ /* 0x002fe20000000f00 */
[----:B------:R-:W-:Y:S02]  /*23370*/  IMAD.MOV.U32 R9, RZ, RZ, R213 ;  /* 0x000000ffff097224 */ /* 0x000fe400078e00d5 */
[----:B------:R1:W-:Y:S04]  /*23380*/  STL [R1+0x4ac], R211 ;  /* 0x0004acd301007387 */ /* 0x0003e80000100800 */
[----:B--2---:R-:W2:Y:S04]  /*23390*/  LDL.LU R12, [R1+0x50c] ;  /* 0x00050c00010c7983 */ /* 0x004ea80000300800 */
[----:B------:R1:W-:Y:S04]  /*233a0*/  STL [R1+0x4a8], R214 ;  /* 0x0004a8d601007387 */ /* 0x0003e80000100800 */
[----:B------:R1:W-:Y:S04]  /*233b0*/  LDGSTS.E [R5+0x70800], desc[UR16][R8.64], P0 ;  /* 0x7080000008057fae */ /* 0x0003e80008121850 */
[----:B------:R-:W2:Y:S01]  /*233c0*/  LDL.LU R213, [R1+0x52c] ;  /* 0x00052c0001d57983 */ /* 0x000ea20000300800 */
[----:B-1----:R-:W-:-:S03]  /*233d0*/  MOV R8, R211 ;  /* 0x000000d300087202 */ /* 0x002fc60000000f00 */
[----:B------:R-:W2:Y:S01]  /*233e0*/  LDL.LU R211, [R1+0x508] ;  /* 0x0005080001d37983 */ /* 0x000ea20000300800 */
[----:B------:R-:W-:-:S03]  /*233f0*/  IMAD.MOV.U32 R9, RZ, RZ, R214 ;  /* 0x000000ffff097224 */ /* 0x000fc600078e00d6 */
[----:B------:R-:W2:Y:S04]  /*23400*/  LDL.LU R214, [R1+0x528] ;  /* 0x0005280001d67983 */ /* 0x000ea80000300800 */
[----:B------:R1:W-:Y:S01]  /*23410*/  LDGSTS.E [R5+0x70c00], desc[UR16][R8.64], P0 ;  /* 0x70c0000008057fae */ /* 0x0003e20008121850 */
[-C--:B------:R-:W-:Y:S02]  /*23420*/  IADD3 R6, P1, R6, R4.reuse, RZ ;  /* 0x0000000406067210 */ /* 0x080fe40007f3e0ff */
[----:B----4-:R-:W-:-:S03]  /*23430*/  IADD3 R11, P2, R11, R4, RZ ;  /* 0x000000040b0b7210 */ /* 0x010fc60007f5e0ff */
[----:B------:R4:W-:Y:S01]  /*23440*/  STL [R1+0x4cc], R6 ;  /* 0x0004cc0601007387 */ /* 0x0009e20000100800 */
[----:B-1----:R-:W-:Y:S02]  /*23450*/  MOV R8, R6 ;  /* 0x0000000600087202 */ /* 0x002fe40000000f00 */
[----:B------:R-:W-:Y:S01]  /*23460*/  IADD3.X R212, R212, R3, RZ, P1, !PT ;  /* 0x00000003d4d47210 */ /* 0x000fe20000ffe4ff */
[----:B---3--:R-:W-:-:S04]  /*23470*/  IMAD.X R215, R215, 0x1, R3, P2 ;  /* 0x00000001d7d77824 */ /* 0x008fc800010e0603 */
[----:B------:R1:W-:Y:S01]  /*23480*/  STL [R1+0x4c8], R212 ;  /* 0x0004c8d401007387 */ /* 0x0003e20000100800 */
[----:B------:R-:W-:-:S03]  /*23490*/  IMAD.MOV.U32 R9, RZ, RZ, R212 ;  /* 0x000000ffff097224 */ /* 0x000fc600078e00d4 */
[----:B------:R3:W-:Y:S04]  /*234a0*/  STL [R1+0x4ec], R11 ;  /* 0x0004ec0b01007387 */ /* 0x0007e80000100800 */
[----:B----4-:R-:W4:Y:S04]  /*234b0*/  LDL.LU R6, [R1+0x54c] ;  /* 0x00054c0001067983 */ /* 0x010f280000300800 */
[----:B------:R3:W-:Y:S04]  /*234c0*/  STL [R1+0x4e8], R215 ;  /* 0x0004e8d701007387 */ /* 0x0007e80000100800 */
[----:B------:R3:W-:Y:S04]  /*234d0*/  LDGSTS.E [R5+0x71000], desc[UR16][R8.64], P0 ;  /* 0x7100000008057fae */ /* 0x0007e80008121850 */
[----:B-1----:R-:W4:Y:S01]  /*234e0*/  LDL.LU R212, [R1+0x56c] ;  /* 0x00056c0001d47983 */ /* 0x002f220000300800 */
[----:B---3--:R-:W-:-:S03]  /*234f0*/  MOV R8, R11 ;  /* 0x0000000b00087202 */ /* 0x008fc60000000f00 */
[----:B------:R-:W3:Y:S01]  /*23500*/  LDL.LU R11, [R1+0x548] ;  /* 0x00054800010b7983 */ /* 0x000ee20000300800 */
[----:B------:R-:W-:-:S03]  /*23510*/  IMAD.MOV.U32 R9, RZ, RZ, R215 ;  /* 0x000000ffff097224 */ /* 0x000fc600078e00d7 */
[----:B------:R-:W3:Y:S01]  /*23520*/  LDL.LU R215, [R1+0x568] ;  /* 0x0005680001d77983 */ /* 0x000ee20000300800 */
[-C--:B--2---:R-:W-:Y:S02]  /*23530*/  IADD3 R12, P1, R12, R4.reuse, RZ ;  /* 0x000000040c0c7210 */ /* 0x084fe40007f3e0ff */
[----:B------:R-:W-:Y:S01]  /*23540*/  IADD3 R213, P2, R213, R4, RZ ;  /* 0x00000004d5d57210 */ /* 0x000fe20007f5e0ff */
[----:B------:R1:W-:Y:S01]  /*23550*/  LDGSTS.E [R5+0x71400], desc[UR16][R8.64], P0 ;  /* 0x7140000008057fae */ /* 0x0003e20008121850 */
[----:B------:R-:W-:-:S03]  /*23560*/  IADD3.X R211, R211, R3, RZ, P1, !PT ;  /* 0x00000003d3d37210 */ /* 0x000fc60000ffe4ff */
[----:B------:R2:W-:Y:S01]  /*23570*/  STL [R1+0x50c], R12 ;  /* 0x00050c0c01007387 */ /* 0x0005e20000100800 */
[----:B------:R-:W-:-:S03]  /*23580*/  IMAD.X R214, R214, 0x1, R3, P2 ;  /* 0x00000001d6d67824 */ /* 0x000fc600010e0603 */
        /* <DEDUP_REMOVED lines=13> */
[----:B----4-:R-:W-:-:S04]  /*23660*/  IADD3 R6, P1, R6, R4, RZ ;  /* 0x0000000406067210 */ /* 0x010fc80007f3e0ff */
[----:B-1----:R-:W-:Y:S01]  /*23670*/  MOV R8, R6 ;  /* 0x0000000600087202 */ /* 0x002fe20000000f00 */
[----:B------:R1:W-:Y:S01]  /*23680*/  STL [R1+0x54c], R6 ;  /* 0x00054c0601007387 */ /* 0x0003e20000100800 */
[----:B------:R-:W-:Y:S02]  /*23690*/  IADD3 R212, P2, R212, R4, RZ ;  /* 0x00000004d4d47210 */ /* 0x000fe40007f5e0ff */
[----:B---3--:R-:W-:-:S03]  /*236a0*/  IADD3.X R11, R11, R3, RZ, P1, !PT ;  /* 0x000000030b0b7210 */ /* 0x008fc60000ffe4ff */
[----:B------:R-:W-:Y:S02]  /*236b0*/  IMAD.X R215, R215, 0x1, R3, P2 ;  /* 0x00000001d7d77824 */ /* 0x000fe400010e0603 */
[----:B------:R3:W-:Y:S01]  /*236c0*/  STL [R1+0x548], R11 ;  /* 0x0005480b01007387 */ /* 0x0007e20000100800 */
[----:B------:R-:W-:-:S03]  /*236d0*/  IMAD.MOV.U32 R9, RZ, RZ, R11 ;  /* 0x000000ffff097224 */ /* 0x000fc600078e000b */
[----:B------:R4:W-:Y:S04]  /*236e0*/  STL [R1+0x56c], R212 ;  /* 0x00056cd401007387 */ /* 0x0009e80000100800 */
[----:B-1----:R-:W2:Y:S04]  /*236f0*/  LDL.LU R6, [R1+0x5cc] ;  /* 0x0005cc0001067983 */ /* 0x002ea80000300800 */
[----:B------:R1:W-:Y:S04]  /*23700*/  STL [R1+0x568], R215 ;  /* 0x000568d701007387 */ /* 0x0003e80000100800 */
[----:B------:R4:W-:Y:S04]  /*23710*/  LDGSTS.E [R5+0x72000], desc[UR16][R8.64], P0 ;  /* 0x7200000008057fae */ /* 0x0009e80008121850 */
[----:B---3--:R-:W3:Y:S01]  /*23720*/  LDL.LU R11, [R1+0x5ec] ;  /* 0x0005ec00010b7983 */ /* 0x008ee20000300800 */
[----:B----4-:R-:W-:-:S03]  /*23730*/  MOV R8, R212 ;  /* 0x000000d400087202 */ /* 0x010fc60000000f00 */
[----:B------:R-:W4:Y:S01]  /*23740*/  LDL.LU R212, [R1+0x5c8] ;  /* 0x0005c80001d47983 */ /* 0x000f220000300800 */
[----:B------:R-:W-:-:S03]  /*23750*/  IMAD.MOV.U32 R9, RZ, RZ, R215 ;  /* 0x000000ffff097224 */ /* 0x000fc600078e00d7 */
[----:B-1----:R-:W4:Y:S01]  /*23760*/  LDL.LU R215, [R1+0x5e8] ;  /* 0x0005e80001d77983 */ /* 0x002f220000300800 */
[-C--:B--2---:R-:W-:Y:S02]  /*23770*/  IADD3 R12, P1, R12, R4.reuse, RZ ;  /* 0x000000040c0c7210 */ /* 0x084fe40007f3e0ff */
[----:B------:R-:W-:Y:S01]  /*23780*/  IADD3 R211, P2, R211, R4, RZ ;  /* 0x00000004d3d37210 */ /* 0x000fe20007f5e0ff */
[----:B------:R1:W-:Y:S01]  /*23790*/  LDGSTS.E [R5+0x72400], desc[UR16][R8.64], P0 ;  /* 0x7240000008057fae */ /* 0x0003e20008121850 */
[----:B------:R-:W-:-:S03]  /*237a0*/  IADD3.X R213, R213, R3, RZ, P1, !PT ;  /* 0x00000003d5d57210 */ /* 0x000fc60000ffe4ff */
[----:B------:R-:W-:Y:S01]  /*237b0*/  STL [R1+0x58c], R12 ;  /* 0x00058c0c01007387 */ /* 0x000fe20000100800 */
[----:B------:R-:W-:-:S03]  /*237c0*/  IMAD.X R214, R214, 0x1, R3, P2 ;  /* 0x00000001d6d67824 */ /* 0x000fc600010e0603 */
[----:B------:R2:W-:Y:S01]  /*237d0*/  STL [R1+0x588], R213 ;  /* 0x000588d501007387 */ /* 0x0005e20000100800 */
[----:B-1----:R-:W-:Y:S01]  /*237e0*/  MOV R8, R12 ;  /* 0x0000000c00087202 */ /* 0x002fe20000000f00 */
[----:B------:R-:W-:Y:S02]  /*237f0*/  IMAD.MOV.U32 R9, RZ, RZ, R213 ;  /* 0x000000ffff097224 */ /* 0x000fe400078e00d5 */
[----:B------:R-:W-:Y:S04]  /*23800*/  STL [R1+0x5ac], R211 ;  /* 0x0005acd301007387 */ /* 0x000fe80000100800 */
[----:B------:R1:W-:Y:S04]  /*23810*/  LDGSTS.E [R5+0x72800], desc[UR16][R8.64], P0 ;  /* 0x7280000008057fae */ /* 0x0003e80008121850 */
[----:B--2---:R-:W2:Y:S04]  /*23820*/  LDL.LU R213, [R1+0x60c] ;  /* 0x00060c0001d57983 */ /* 0x004ea80000300800 */
[----:B------:R1:W-:Y:S04]  /*23830*/  STL [R1+0x5a8], R214 ;  /* 0x0005a8d601007387 */ /* 0x0003e80000100800 */
[----:B------:R-:W2:Y:S01]  /*23840*/  LDL.LU R12, [R1+0x62c] ;  /* 0x00062c00010c7983 */ /* 0x000ea20000300800 */
[----:B-1----:R-:W-:Y:S01]  /*23850*/  IMAD.MOV.U32 R9, RZ, RZ, R214 ;  /* 0x000000ffff097224 */ /* 0x002fe200078e00d6 */
[----:B------:R-:W-:-:S02]  /*23860*/  MOV R8, R211 ;  /* 0x000000d300087202 */ /* 0x000fc40000000f00 */
[----:B------:R-:W2:Y:S04]  /*23870*/  LDL.LU R214, [R1+0x608] ;  /* 0x0006080001d67983 */ /* 0x000ea80000300800 */
[----:B------:R-:W2:Y:S04]  /*23880*/  LDL.LU R211, [R1+0x628] ;  /* 0x0006280001d37983 */ /* 0x000ea80000300800 */
[----:B------:R1:W-:Y:S01]  /*23890*/  LDGSTS.E [R5+0x72c00], desc[UR16][R8.64], P0 ;  /* 0x72c0000008057fae */ /* 0x0003e20008121850 */
[----:B------:R-:W-:-:S04]  /*238a0*/  IADD3 R6, P1, R6, R4, RZ ;  /* 0x0000000406067210 */ /* 0x000fc80007f3e0ff */
[----:B-1----:R-:W-:Y:S01]  /*238b0*/  MOV R8, R6 ;  /* 0x0000000600087202 */ /* 0x002fe20000000f00 */
[----:B------:R1:W-:Y:S01]  /*238c0*/  STL [R1+0x5cc], R6 ;  /* 0x0005cc0601007387 */ /* 0x0003e20000100800 */
[----:B---3--:R-:W-:Y:S02]  /*238d0*/  IADD3 R11, P2, R11, R4, RZ ;  /* 0x000000040b0b7210 */ /* 0x008fe40007f5e0ff */
[----:B----4-:R-:W-:-:S03]  /*238e0*/  IADD3.X R212, R212, R3, RZ, P1, !PT ;  /* 0x00000003d4d47210 */ /* 0x010fc60000ffe4ff */
        /* <DEDUP_REMOVED lines=16> */
[----:B------:R-:W-:Y:S01]  /*239f0*/  IMAD.X R211, R211, 0x1, R3, P2 ;  /* 0x00000001d3d37824 */ /* 0x000fe200010e0603 */
[----:B------:R2:W-:Y:S01]  /*23a00*/  STL [R1+0x60c], R213 ;  /* 0x00060cd501007387 */ /* 0x0005e20000100800 */
[----:B-1----:R-:W-:Y:S01]  /*23a10*/  MOV R8, R213 ;  /* 0x000000d500087202 */ /* 0x002fe20000000f00 */
[----:B------:R-:W-:Y:S02]  /*23a20*/  IMAD.MOV.U32 R9, RZ, RZ, R214 ;  /* 0x000000ffff097224 */ /* 0x000fe400078e00d6 */
[----:B------:R-:W-:Y:S04]  /*23a30*/  STL [R1+0x608], R214 ;  /* 0x000608d601007387 */ /* 0x000fe80000100800 */
[----:B------:R1:W-:Y:S04]  /*23a40*/  STL [R1+0x62c], R12 ;  /* 0x00062c0c01007387 */ /* 0x0003e80000100800 */
[----:B------:R1:W-:Y:S04]  /*23a50*/  LDGSTS.E [R5+0x73800], desc[UR16][R8.64], P0 ;  /* 0x7380000008057fae */ /* 0x0003e80008121850 */
[----:B------:R1:W-:Y:S04]  /*23a60*/  STL [R1+0x628], R211 ;  /* 0x000628d301007387 */ /* 0x0003e80000100800 */
[----:B--2---:R-:W2:Y:S01]  /*23a70*/  LDL.LU R213, [R1+0x490] ;  /* 0x0004900001d57983 */ /* 0x004ea20000300800 */
[----:B-1----:R-:W-:-:S03]  /*23a80*/  MOV R8, R12 ;  /* 0x0000000c00087202 */ /* 0x002fc60000000f00 */
[----:B------:R-:W2:Y:S01]  /*23a90*/  LDL.LU R12, [R1+0x494] ;  /* 0x00049400010c7983 */ /* 0x000ea20000300800 */
[----:B------:R-:W-:-:S03]  /*23aa0*/  IMAD.MOV.U32 R9, RZ, RZ, R211 ;  /* 0x000000ffff097224 */ /* 0x000fc600078e00d3 */
[----:B------:R-:W2:Y:S04]  /*23ab0*/  LDL.LU R214, [R1+0x4b0] ;  /* 0x0004b00001d67983 */ /* 0x000ea80000300800 */
[----:B------:R-:W2:Y:S04]  /*23ac0*/  LDL.LU R211, [R1+0x4b4] ;  /* 0x0004b40001d37983 */ /* 0x000ea80000300800 */
[----:B------:R1:W-:Y:S02]  /*23ad0*/  LDGSTS.E [R5+0x73c00], desc[UR16][R8.64], P0 ;  /* 0x73c0000008057fae */ /* 0x0003e40008121850 */
[----:B-1----:R-:W-:-:S05]  /*23ae0*/  LOP3.LUT R5, R13, 0x20, RZ, 0x3c, !PT ;  /* 0x000000200d057812 */ /* 0x002fca00078e3cff */
[----:B------:R-:W-:Y:S01]  /*23af0*/  VIADD R5, R5, UR4 ;  /* 0x0000000405057c36 */ /* 0x000fe20008000000 */
[----:B------:R-:W-:-:S05]  /*23b00*/  IADD3 R6, P1, R6, R4, RZ ;  /* 0x0000000406067210 */ /* 0x000fca0007f3e0ff */
[----:B------:R1:W-:Y:S01]  /*23b10*/  STL [R1+0x454], R6 ;  /* 0x0004540601007387 */ /* 0x0003e20000100800 */
[----:B------:R-:W-:Y:S01]  /*23b20*/  IMAD.MOV.U32 R8, RZ, RZ, R6 ;  /* 0x000000ffff087224 */ /* 0x000fe200078e0006 */
[----:B---3--:R-:W-:-:S05]  /*23b30*/  IADD3 R212, P2, R212, R4, RZ ;  /* 0x00000004d4d47210 */ /* 0x008fca0007f5e0ff */
[----:B------:R-:W-:Y:S01]  /*23b40*/  STL [R1+0x474], R212 ;  /* 0x000474d401007387 */ /* 0x000fe20000100800 */
[----:B----4-:R-:W-:-:S04]  /*23b50*/  IADD3.X R11, R11, R3, RZ, P1, !PT ;  /* 0x000000030b0b7210 */ /* 0x010fc80000ffe4ff */
[----:B------:R-:W-:Y:S01]  /*23b60*/  MOV R9, R11 ;  /* 0x0000000b00097202 */ /* 0x000fe20000000f00 */
[----:B------:R3:W-:Y:S01]  /*23b70*/  STL [R1+0x450], R11 ;  /* 0x0004500b01007387 */ /* 0x0007e20000100800 */
[----:B------:R-:W-:-:S03]  /*23b80*/  IADD3.X R215, R215, R3, RZ, P2, !PT ;  /* 0x00000003d7d77210 */ /* 0x000fc600017fe4ff */
[----:B-1----:R-:W4:Y:S04]  /*23b90*/  LDL.LU R6, [R1+0x4d4] ;  /* 0x0004d40001067983 */ /* 0x002f280000300800 */
[----:B------:R1:W-:Y:S04]  /*23ba0*/  LDGSTS.E [R5+0x70100], desc[UR16][R8.64], P0 ;  /* 0x7010000008057fae */ /* 0x0003e80008121850 */
[----:B---3--:R-:W3:Y:S04]  /*23bb0*/  LDL.LU R11, [R1+0x4f4] ;  /* 0x0004f400010b7983 */ /* 0x008ee80000300800 */
[----:B------:R1:W-:Y:S02]  /*23bc0*/  STL [R1+0x470], R215 ;  /* 0x000470d701007387 */ /* 0x0003e40000100800 */
[----:B-1----:R-:W-:-:S02]  /*23bd0*/  IMAD.MOV.U32 R8, RZ, RZ, R212 ;  /* 0x000000ffff087224 */ /* 0x002fc400078e00d4 */
[----:B------:R-:W3:Y:S01]  /*23be0*/  LDL.LU R212, [R1+0x4d0] ;  /* 0x0004d00001d47983 */ /* 0x000ee20000300800 */
[----:B------:R-:W-:-:S03]  /*23bf0*/  MOV R9, R215 ;  /* 0x000000d700097202 */ /* 0x000fc60000000f00 */
[----:B------:R-:W3:Y:S04]  /*23c00*/  LDL.LU R215, [R1+0x4f0] ;  /* 0x0004f00001d77983 */ /* 0x000ee80000300800 */
[----:B------:R1:W-:Y:S01]  /*23c10*/  LDGSTS.E [R5+0x70500], desc[UR16][R8.64], P0 ;  /* 0x7050000008057fae */ /* 0x0003e20008121850 */
[----:B--2---:R-:W-:-:S05]  /*23c20*/  IADD3 R12, P1, R12, R4, RZ ;  /* 0x000000040c0c7210 */ /* 0x004fca0007f3e0ff */
[----:B------:R-:W-:Y:S01]  /*23c30*/  IMAD.X R213, R213, 0x1, R3, P1 ;  /* 0x00000001d5d57824 */ /* 0x000fe200008e0603 */
[----:B------:R-:W-:Y:S01]  /*23c40*/  IADD3 R211, P2, R211, R4, RZ ;  /* 0x00000004d3d37210 */ /* 0x000fe20007f5e0ff */
[----:B------:R2:W-:Y:S01]  /*23c50*/  STL [R1+0x494], R12 ;  /* 0x0004940c01007387 */ /* 0x0005e20000100800 */
[----:B-1----:R-:W-:Y:S02]  /*23c60*/  IMAD.MOV.U32 R8, RZ, RZ, R12 ;  /* 0x000000ffff087224 */ /* 0x002fe400078e000c */
[----:B------:R-:W-:Y:S02]  /*23c70*/  MOV R9, R213 ;  /* 0x000000d500097202 */ /* 0x000fe40000000f00 */
[----:B------:R-:W-:Y:S01]  /*23c80*/  IADD3.X R214, R214, R3, RZ, P2, !PT ;  /* 0x00000003d6d67210 */ /* 0x000fe200017fe4ff */
[----:B------:R1:W-:Y:S04]  /*23c90*/  STL [R1+0x490], R213 ;  /* 0x000490d501007387 */ /* 0x0003e80000100800 */
[----:B------:R1:W-:Y:S04]  /*23ca0*/  STL [R1+0x4b4], R211 ;  /* 0x0004b4d301007387 */ /* 0x0003e80000100800 */
[----:B--2---:R-:W2:Y:S04]  /*23cb0*/  LDL.LU R12, [R1+0x514] ;  /* 0x00051400010c7983 */ /* 0x004ea80000300800 */
[----:B------:R1:W-:Y:S04]  /*23cc0*/  STL [R1+0x4b0], R214 ;  /* 0x0004b0d601007387 */ /* 0x0003e80000100800 */
[----:B------:R1:W-:Y:S04]  /*23cd0*/  LDGSTS.E [R5+0x70900], desc[UR16][R8.64], P0 ;  /* 0x7090000008057fae */ /* 0x0003e80008121850 */
[----:B-1----:R-:W2:Y:S01]  /*23ce0*/  LDL.LU R213, [R1+0x534] ;  /* 0x0005340001d57983 */ /* 0x002ea20000300800 */
[----:B------:R-:W-:-:S03]  /*23cf0*/  IMAD.MOV.U32 R8, RZ, RZ, R211 ;  /* 0x000000ffff087224 */ /* 0x000fc600078e00d3 */
[----:B------:R-:W2:Y:S01]  /*23d00*/  LDL.LU R211, [R1+0x510] ;  /* 0x0005100001d37983 */ /* 0x000ea20000300800 */
[----:B------:R-:W-:-:S03]  /*23d10*/  MOV R9, R214 ;  /* 0x000000d600097202 */ /* 0x000fc60000000f00 */
[----:B------:R-:W2:Y:S04]  /*23d20*/  LDL.LU R214, [R1+0x530] ;  /* 0x0005300001d67983 */ /* 0x000ea80000300800 */
[----:B------:R1:W-:Y:S01]  /*23d30*/  LDGSTS.E [R5+0x70d00], desc[UR16][R8.64], P0 ;  /* 0x70d0000008057fae */ /* 0x0003e20008121850 */
[----:B----4-:R-:W-:-:S05]  /*23d40*/  IADD3 R6, P1, R6, R4, RZ ;  /* 0x0000000406067210 */ /* 0x010fca0007f3e0ff */
[----:B------:R4:W-:Y:S01]  /*23d50*/  STL [R1+0x4d4], R6 ;  /* 0x0004d40601007387 */ /* 0x0009e20000100800 */
[----:B---3--:R-:W-:Y:S01]  /*23d60*/  IADD3 R11, P2, R11, R4, RZ ;  /* 0x000000040b0b7210 */ /* 0x008fe20007f5e0ff */
[----:B-1----:R-:W-:Y:S02]  /*23d70*/  IMAD.MOV.U32 R8, RZ, RZ, R6 ;  /* 0x000000ffff087224 */ /* 0x002fe400078e0006 */
[----:B------:R-:W-:Y:S01]  /*23d80*/  IMAD.X R212, R212, 0x1, R3, P1 ;  /* 0x00000001d4d47824 */ /* 0x000fe200008e0603 */
[----:B------:R-:W-:-:S04]  /*23d90*/  IADD3.X R215, R215, R3, RZ, P2, !PT ;  /* 0x00000003d7d77210 */ /* 0x000fc800017fe4ff */
[----:B------:R1:W-:Y:S01]  /*23da0*/  STL [R1+0x4d0], R212 ;  /* 0x0004d0d401007387 */ /* 0x0003e20000100800 */
[----:B------:R-:W-:-:S03]  /*23db0*/  MOV R9, R212 ;  /* 0x000000d400097202 */ /* 0x000fc60000000f00 */
[----:B------:R3:W-:Y:S04]  /*23dc0*/  STL [R1+0x4f4], R11 ;  /* 0x0004f40b01007387 */ /* 0x0007e80000100800 */
[----:B----4-:R-:W4:Y:S04]  /*23dd0*/  LDL.LU R6, [R1+0x554] ;  /* 0x0005540001067983 */ /* 0x010f280000300800 */
[----:B------:R3:W-:Y:S04]  /*23de0*/  STL [R1+0x4f0], R215 ;  /* 0x0004f0d701007387 */ /* 0x0007e80000100800 */
[----:B------:R3:W-:Y:S04]  /*23df0*/  LDGSTS.E [R5+0x71100], desc[UR16][R8.64], P0 ;  /* 0x7110000008057fae */ /* 0x0007e80008121850 */
[----:B-1----:R-:W4:Y:S01]  /*23e00*/  LDL.LU R212, [R1+0x574] ;  /* 0x0005740001d47983 */ /* 0x002f220000300800 */
[----:B---3--:R-:W-:-:S03]  /*23e10*/  IMAD.MOV.U32 R8, RZ, RZ, R11 ;  /* 0x000000ffff087224 */ /* 0x008fc600078e000b */
[----:B------:R-:W3:Y:S01]  /*23e20*/  LDL.LU R11, [R1+0x550] ;  /* 0x00055000010b7983 */ /* 0x000ee20000300800 */
[----:B------:R-:W-:-:S03]  /*23e30*/  MOV R9, R215 ;  /* 0x000000d700097202 */ /* 0x000fc60000000f00 */
[----:B------:R-:W3:Y:S01]  /*23e40*/  LDL.LU R215, [R1+0x570] ;  /* 0x0005700001d77983 */ /* 0x000ee20000300800 */
[----:B--2---:R-:W-:-:S03]  /*23e50*/  IADD3 R12, P1, R12, R4, RZ ;  /* 0x000000040c0c7210 */ /* 0x004fc60007f3e0ff */
[----:B------:R1:W-:Y:S04]  /*23e60*/  LDGSTS.E [R5+0x71500], desc[UR16][R8.64], P0 ;  /* 0x7150000008057fae */ /* 0x0003e80008121850 */
[----:B------:R2:W-:Y:S01]  /*23e70*/  STL [R1+0x514], R12 ;  /* 0x0005140c01007387 */ /* 0x0005e20000100800 */
[----:B------:R-:W-:Y:S01]  /*23e80*/  IADD3 R213, P2, R213, R4, RZ ;  /* 0x00000004d5d57210 */ /* 0x000fe20007f5e0ff */
[----:B-1----:R-:W-:Y:S02]  /*23e90*/  IMAD.MOV.U32 R8, RZ, RZ, R12 ;  /* 0x000000ffff087224 */ /* 0x002fe400078e000c */
[----:B------:R-:W-:Y:S01]  /*23ea0*/  IMAD.X R211, R211, 0x1, R3, P1 ;  /* 0x00000001d3d37824 */ /* 0x000fe200008e0603 */
[----:B------:R-:W-:-:S04]  /*23eb0*/  IADD3.X R214, R214, R3, RZ, P2, !PT ;  /* 0x00000003d6d67210 */ /* 0x000fc800017fe4ff */
[----:B------:R1:W-:Y:S01]  /*23ec0*/  STL [R1+0x510], R211 ;  /* 0x000510d301007387 */ /* 0x0003e20000100800 */
[----:B------:R-:W-:-:S03]  /*23ed0*/  MOV R9, R211 ;  /* 0x000000d300097202 */ /* 0x000fc60000000f00 */
        /* <DEDUP_REMOVED lines=12> */
[----:B-1----:R-:W-:Y:S01]  /*23fa0*/  IMAD.MOV.U32 R8, RZ, RZ, R6 ;  /* 0x000000ffff087224 */ /* 0x002fe200078e0006 */
[----:B------:R-:W-:Y:S01]  /*23fb0*/  IADD3 R212, P2, R212, R4, RZ ;  /* 0x00000004d4d47210 */ /* 0x000fe20007f5e0ff */
[----:B---3--:R-:W-:-:S03]  /*23fc0*/  IMAD.X R11, R11, 0x1, R3, P1 ;  /* 0x000000010b0b7824 */ /* 0x008fc600008e0603 */
[----:B------:R-:W-:Y:S02]  /*23fd0*/  IADD3.X R215, R215, R3, RZ, P2, !PT ;  /* 0x00000003d7d77210 */ /* 0x000fe400017fe4ff */
        /* <DEDUP_REMOVED lines=13> */
[----:B------:R-:W-:Y:S01]  /*240b0*/  STL [R1+0x594], R12 ;  /* 0x0005940c01007387 */ /* 0x000fe20000100800 */
[----:B------:R-:W-:Y:S01]  /*240c0*/  IADD3 R211, P2, R211, R4, RZ ;  /* 0x00000004d3d37210 */ /* 0x000fe20007f5e0ff */
[----:B-1----:R-:W-:Y:S02]  /*240d0*/  IMAD.MOV.U32 R8, RZ, RZ, R12 ;  /* 0x000000ffff087224 */ /* 0x002fe400078e000c */
[----:B------:R-:W-:Y:S01]  /*240e0*/  IMAD.X R213, R213, 0x1, R3, P1 ;  /* 0x00000001d5d57824 */ /* 0x000fe200008e0603 */
[----:B------:R-:W-:-:S04]  /*240f0*/  IADD3.X R214, R214, R3, RZ, P2, !PT ;  /* 0x00000003d6d67210 */ /* 0x000fc800017fe4ff */
[----:B------:R1:W-:Y:S01]  /*24100*/  STL [R1+0x590], R213 ;  /* 0x000590d501007387 */ /* 0x0003e20000100800 */
[----:B------:R-:W-:-:S03]  /*24110*/  MOV R9, R213 ;  /* 0x000000d500097202 */ /* 0x000fc60000000f00 */
[----:B------:R-:W-:Y:S04]  /*24120*/  STL [R1+0x5b4], R211 ;  /* 0x0005b4d301007387 */ /* 0x000fe80000100800 */
[----:B------:R2:W-:Y:S04]  /*24130*/  LDGSTS.E [R5+0x72900], desc[UR16][R8.64], P0 ;  /* 0x7290000008057fae */ /* 0x0005e80008121850 */
[----:B-1----:R-:W3:Y:S04]  /*24140*/  LDL.LU R213, [R1+0x614] ;  /* 0x0006140001d57983 */ /* 0x002ee80000300800 */
[----:B------:R1:W-:Y:S04]  /*24150*/  STL [R1+0x5b0], R214 ;  /* 0x0005b0d601007387 */ /* 0x0003e80000100800 */
[----:B------:R-:W3:Y:S01]  /*24160*/  LDL.LU R12, [R1+0x634] ;  /* 0x00063400010c7983 */ /* 0x000ee20000300800 */
[----:B--2---:R-:W-:Y:S01]  /*24170*/  MOV R9, R214 ;  /* 0x000000d600097202 */ /* 0x004fe20000000f00 */
[----:B------:R-:W-:-:S02]  /*24180*/  IMAD.MOV.U32 R8, RZ, RZ, R211 ;  /* 0x000000ffff087224 */ /* 0x000fc400078e00d3 */
[----:B-1----:R-:W2:Y:S04]  /*24190*/  LDL.LU R214, [R1+0x610] ;  /* 0x0006100001d67983 */ /* 0x002ea80000300800 */
        /* <DEDUP_REMOVED lines=19> */
[----:B------:R-:W-:-:S03]  /*242d0*/  IADD3 R213, P1, R213, R4, RZ ;  /* 0x00000004d5d57210 */ /* 0x000fc60007f3e0ff */
[----:B------:R1:W-:Y:S01]  /*242e0*/  LDGSTS.E [R5+0x73500], desc[UR16][R8.64], P0 ;  /* 0x7350000008057fae */ /* 0x0003e20008121850 */
[----:B------:R-:W-:Y:S01]  /*242f0*/  IADD3 R12, P2, R12, R4, RZ ;  /* 0x000000040c0c7210 */ /* 0x000fe20007f5e0ff */
[----:B--2---:R-:W-:Y:S02]  /*24300*/  IMAD.X R214, R214, 0x1, R3, P1 ;  /* 0x00000001d6d67824 */ /* 0x004fe400008e0603 */
[----:B-1----:R-:W-:Y:S01]  /*24310*/  IMAD.MOV.U32 R8, RZ, RZ, R213 ;  /* 0x000000ffff087224 */ /* 0x002fe200078e00d5 */
[----:B------:R-:W-:Y:S02]  /*24320*/  IADD3.X R211, R211, R3, RZ, P2, !PT ;  /* 0x00000003d3d37210 */ /* 0x000fe400017fe4ff */
[----:B------:R-:W-:Y:S01]  /*24330*/  MOV R9, R214 ;  /* 0x000000d600097202 */ /* 0x000fe20000000f00 */
[----:B------:R1:W-:Y:S04]  /*24340*/  STL [R1+0x614], R213 ;  /* 0x000614d501007387 */ /* 0x0003e80000100800 */
[----:B------:R-:W-:Y:S04]  /*24350*/  STL [R1+0x610], R214 ;  /* 0x000610d601007387 */ /* 0x000fe80000100800 */
[----:B------:R2:W-:Y:S04]  /*24360*/  STL [R1+0x634], R12 ;  /* 0x0006340c01007387 */ /* 0x0005e80000100800 */
[----:B------:R2:W-:Y:S04]  /*24370*/  LDGSTS.E [R5+0x73900], desc[UR16][R8.64], P0 ;  /* 0x7390000008057fae */ /* 0x0005e80008121850 */
[----:B------:R2:W-:Y:S04]  /*24380*/  STL [R1+0x630], R211 ;  /* 0x000630d301007387 */ /* 0x0005e80000100800 */
[----:B-1----:R-:W3:Y:S01]  /*24390*/  LDL.LU R213, [R1+0x498] ;  /* 0x0004980001d57983 */ /* 0x002ee20000300800 */
[----:B--2---:R-:W-:-:S03]  /*243a0*/  IMAD.MOV.U32 R8, RZ, RZ, R12 ;  /* 0x000000ffff087224 */ /* 0x004fc600078e000c */
[----:B------:R-:W2:Y:S01]  /*243b0*/  LDL.LU R12, [R1+0x49c] ;  /* 0x00049c00010c7983 */ /* 0x000ea20000300800 */
[----:B------:R-:W-:-:S03]  /*243c0*/  MOV R9, R211 ;  /* 0x000000d300097202 */ /* 0x000fc60000000f00 */
[----:B------:R-:W2:Y:S04]  /*243d0*/  LDL.LU R214, [R1+0x4b8] ;  /* 0x0004b80001d67983 */ /* 0x000ea80000300800 */
[----:B------:R-:W2:Y:S04]  /*243e0*/  LDL.LU R211, [R1+0x4bc] ;  /* 0x0004bc0001d37983 */ /* 0x000ea80000300800 */
[----:B------:R1:W-:Y:S02]  /*243f0*/  LDGSTS.E [R5+0x73d00], desc[UR16][R8.64], P0 ;  /* 0x73d0000008057fae */ /* 0x0003e40008121850 */
[----:B-1----:R-:W-:-:S04]  /*24400*/  LOP3.LUT R5, R13, 0x40, RZ, 0x3c, !PT ;  /* 0x000000400d057812 */ /* 0x002fc800078e3cff */
[----:B------:R-:W-:Y:S02]  /*24410*/  IADD3 R5, R5, UR4, RZ ;  /* 0x0000000405057c10 */ /* 0x000fe4000fffe0ff */
[----:B----4-:R-:W-:-:S04]  /*24420*/  IADD3 R6, P1, R6, R4, RZ ;  /* 0x0000000406067210 */ /* 0x010fc80007f3e0ff */
[----:B------:R-:W-:Y:S01]  /*24430*/  MOV R8, R6 ;  /* 0x0000000600087202 */ /* 0x000fe20000000f00 */
[----:B------:R1:W-:Y:S01]  /*24440*/  STL [R1+0x45c], R6 ;  /* 0x00045c0601007387 */ /* 0x0003e20000100800 */
[----:B------:R-:W-:-:S05]  /*24450*/  IADD3 R212, P2, R212, R4, RZ ;  /* 0x00000004d4d47210 */ /* 0x000fca0007f5e0ff */
[----:B------:R-:W-:Y:S01]  /*24460*/  STL [R1+0x47c], R212 ;  /* 0x00047cd401007387 */ /* 0x000fe20000100800 */
[----:B---3--:R-:W-:-:S04]  /*24470*/  IMAD.X R11, R11, 0x1, R3, P1 ;  /* 0x000000010b0b7824 */ /* 0x008fc800008e0603 */
[----:B------:R-:W-:Y:S01]  /*24480*/  IMAD.MOV.U32 R9, RZ, RZ, R11 ;  /* 0x000000ffff097224 */ /* 0x000fe200078e000b */
[----:B------:R3:W-:Y:S01]  /*24490*/  STL [R1+0x458], R11 ;  /* 0x0004580b01007387 */ /* 0x0007e20000100800 */
[----:B------:R-:W-:-:S03]  /*244a0*/  IMAD.X R215, R215, 0x1, R3, P2 ;  /* 0x00000001d7d77824 */ /* 0x000fc600010e0603 */
[----:B-1----:R-:W4:Y:S04]  /*244b0*/  LDL.LU R6, [R1+0x4dc] ;  /* 0x0004dc0001067983 */ /* 0x002f280000300800 */
[----:B------:R1:W-:Y:S04]  /*244c0*/  LDGSTS.E [R5+0x70200], desc[UR16][R8.64], P0 ;  /* 0x7020000008057fae */ /* 0x0003e80008121850 */
[----:B---3--:R-:W3:Y:S04]  /*244d0*/  LDL.LU R11, [R1+0x4fc] ;  /* 0x0004fc00010b7983 */ /* 0x008ee80000300800 */
[----:B------:R1:W-:Y:S02]  /*244e0*/  STL [R1+0x478], R215 ;  /* 0x000478d701007387 */ /* 0x0003e40000100800 */
[----:B-1----:R-:W-:-:S02]  /*244f0*/  MOV R8, R212 ;  /* 0x000000d400087202 */ /* 0x002fc40000000f00 */
[----:B------:R-:W3:Y:S01]  /*24500*/  LDL.LU R212, [R1+0x4d8] ;  /* 0x0004d80001d47983 */ /* 0x000ee20000300800 */
[----:B------:R-:W-:-:S03]  /*24510*/  IMAD.MOV.U32 R9, RZ, RZ, R215 ;  /* 0x000000ffff097224 */ /* 0x000fc600078e00d7 */
[----:B------:R-:W3:Y:S04]  /*24520*/  LDL.LU R215, [R1+0x4f8] ;  /* 0x0004f80001d77983 */ /* 0x000ee80000300800 */
[----:B------:R1:W-:Y:S01]  /*24530*/  LDGSTS.E [R5+0x70600], desc[UR16][R8.64], P0 ;  /* 0x7060000008057fae */ /* 0x0003e20008121850 */
[----:B--2---:R-:W-:-:S04]  /*24540*/  IADD3 R12, P1, R12, R4, RZ ;  /* 0x000000040c0c7210 */ /* 0x004fc80007f3e0ff */
[----:B------:R-:W-:Y:S02]  /*24550*/  IADD3.X R213, R213, R3, RZ, P1, !PT ;  /* 0x00000003d5d57210 */ /* 0x000fe40000ffe4ff */
[----:B------:R-:W-:Y:S01]  /*24560*/  IADD3 R211, P2, R211, R4, RZ ;  /* 0x00000004d3d37210 */ /* 0x000fe20007f5e0ff */
[----:B------:R2:W-:Y:S01]  /*24570*/  STL [R1+0x49c], R12 ;  /* 0x00049c0c01007387 */ /* 0x0005e20000100800 */
[----:B-1----:R-:W-:Y:S01]  /*24580*/  MOV R8, R12 ;  /* 0x0000000c00087202 */ /* 0x002fe20000000f00 */
[----:B------:R-:W-:Y:S02]  /*24590*/  IMAD.MOV.U32 R9, RZ, RZ, R213 ;  /* 0x000000ffff097224 */ /* 0x000fe400078e00d5 */
[----:B------:R-:W-:Y:S01]  /*245a0*/  IMAD.X R214, R214, 0x1, R3, P2 ;  /* 0x00000001d6d67824 */ /* 0x000fe200010e0603 */
[----:B------:R1:W-:Y:S04]  /*245b0*/  STL [R1+0x498], R213 ;  /* 0x000498d501007387 */ /* 0x0003e80000100800 */
[----:B------:R1:W-:Y:S04]  /*245c0*/  STL [R1+0x4bc], R211 ;  /* 0x0004bcd301007387 */ /* 0x0003e80000100800 */
[----:B--2---:R-:W2:Y:S04]  /*245d0*/  LDL.LU R12, [R1+0x51c] ;  /* 0x00051c00010c7983 */ /* 0x004ea80000300800 */
[----:B------:R1:W-:Y:S04]  /*245e0*/  STL [R1+0x4b8], R214 ;  /* 0x0004b8d601007387 */ /* 0x0003e80000100800 */
[----:B------:R1:W-:Y:S04]  /*245f0*/  LDGSTS.E [R5+0x70a00], desc[UR16][R8.64], P0 ;  /* 0x70a0000008057fae */ /* 0x0003e80008121850 */
[----:B-1----:R-:W2:Y:S01]  /*24600*/  LDL.LU R213, [R1+0x53c] ;  /* 0x00053c0001d57983 */ /* 0x002ea20000300800 */
[----:B------:R-:W-:-:S03]  /*24610*/  MOV R8, R211 ;  /* 0x000000d300087202 */ /* 0x000fc60000000f00 */
[----:B------:R-:W2:Y:S01]  /*24620*/  LDL.LU R211, [R1+0x518] ;  /* 0x0005180001d37983 */ /* 0x000ea20000300800 */
[----:B------:R-:W-:-:S03]  /*24630*/  IMAD.MOV.U32 R9, RZ, RZ, R214 ;  /* 0x000000ffff097224 */ /* 0x000fc600078e00d6 */
[----:B------:R-:W2:Y:S04]  /*24640*/  LDL.LU R214, [R1+0x538] ;  /* 0x0005380001d67983 */ /* 0x000ea80000300800 */
[----:B------:R1:W-:Y:S01]  /*24650*/  LDGSTS.E [R5+0x70e00], desc[UR16][R8.64], P0 ;  /* 0x70e0000008057fae */ /* 0x0003e20008121850 */
[-C--:B----4-:R-:W-:Y:S02]  /*24660*/  IADD3 R6, P1, R6, R4.reuse, RZ ;  /* 0x0000000406067210 */ /* 0x090fe40007f3e0ff */
[----:B---3--:R-:W-:-:S03]  /*24670*/  IADD3 R11, P2, R11, R4, RZ ;  /* 0x000000040b0b7210 */ /* 0x008fc60007f5e0ff */
[----:B------:R3:W-:Y:S01]  /*24680*/  STL [R1+0x4dc], R6 ;  /* 0x0004dc0601007387 */ /* 0x0007e20000100800 */
[----:B-1----:R-:W-:Y:S02]  /*24690*/  MOV R8, R6 ;  /* 0x0000000600087202 */ /* 0x002fe40000000f00 */
[----:B------:R-:W-:Y:S01]  /*246a0*/  IADD3.X R212, R212, R3, RZ, P1, !PT ;  /* 0x00000003d4d47210 */ /* 0x000fe20000ffe4ff */
[----:B------:R-:W-:-:S04]  /*246b0*/  IMAD.X R215, R215, 0x1, R3, P2 ;  /* 0x00000001d7d77824 */ /* 0x000fc800010e0603 */
[----:B------:R1:W-:Y:S01]  /*246c0*/  STL [R1+0x4d8], R212 ;  /* 0x0004d8d401007387 */ /* 0x0003e20000100800 */
[----:B------:R-:W-:-:S03]  /*246d0*/  IMAD.MOV.U32 R9, RZ, RZ, R212 ;  /* 0x000000ffff097224 */ /* 0x000fc600078e00d4 */
[----:B------:R4:W-:Y:S04]  /*246e0*/  STL [R1+0x4fc], R11 ;  /* 0x0004fc0b01007387 */ /* 0x0009e80000100800 */
[----:B---3--:R-:W3:Y:S04]  /*246f0*/  LDL.LU R6, [R1+0x55c] ;  /* 0x00055c0001067983 */ /* 0x008ee80000300800 */
[----:B------:R4:W-:Y:S04]  /*24700*/  STL [R1+0x4f8], R215 ;  /* 0x0004f8d701007387 */ /* 0x0009e80000100800 */
[----:B------:R4:W-:Y:S04]  /*24710*/  LDGSTS.E [R5+0x71200], desc[UR16][R8.64], P0 ;  /* 0x7120000008057fae */ /* 0x0009e80008121850 */
[----:B-1----:R-:W3:Y:S01]  /*24720*/  LDL.LU R212, [R1+0x57c] ;  /* 0x00057c0001d47983 */ /* 0x002ee20000300800 */
[----:B----4-:R-:W-:-:S03]  /*24730*/  MOV R8, R11 ;  /* 0x0000000b00087202 */ /* 0x010fc60000000f00 */
[----:B------:R-:W4:Y:S01]  /*24740*/  LDL.LU R11, [R1+0x558] ;  /* 0x00055800010b7983 */ /* 0x000f220000300800 */
[----:B------:R-:W-:-:S03]  /*24750*/  IMAD.MOV.U32 R9, RZ, RZ, R215 ;  /* 0x000000ffff097224 */ /* 0x000fc600078e00d7 */
[----:B------:R-:W4:Y:S04]  /*24760*/  LDL.LU R215, [R1+0x578] ;  /* 0x0005780001d77983 */ /* 0x000f280000300800 */
[----:B------:R1:W-:Y:S01]  /*24770*/  LDGSTS.E [R5+0x71600], desc[UR16][R8.64], P0 ;  /* 0x7160000008057fae */ /* 0x0003e20008121850 */
[----:B--2---:R-:W-:-:S05]  /*24780*/  IADD3 R12, P1, R12, R4, RZ ;  /* 0x000000040c0c7210 */ /* 0x004fca0007f3e0ff */
[----:B------:R2:W-:Y:S01]  /*24790*/  STL [R1+0x51c], R12 ;  /* 0x00051c0c01007387 */ /* 0x0005e20000100800 */
[----:B-1----:R-:W-:Y:S02]  /*247a0*/  MOV R8, R12 ;  /* 0x0000000c00087202 */ /* 0x002fe40000000f00 */
[----:B------:R-:W-:Y:S02]  /*247b0*/  IADD3 R213, P2, R213, R4, RZ ;  /* 0x00000004d5d57210 */ /* 0x000fe40007f5e0ff */
[----:B------:R-:W-:-:S03]  /*247c0*/  IADD3.X R211, R211, R3, RZ, P1, !PT ;  /* 0x00000003d3d37210 */ /* 0x000fc60000ffe4ff */
[----:B------:R-:W-:Y:S02]  /*247d0*/  IMAD.X R214, R214, 0x1, R3, P2 ;  /* 0x00000001d6d67824 */ /* 0x000fe400010e0603 */
[----:B------:R1:W-:Y:S01]  /*247e0*/  STL [R1+0x518], R211 ;  /* 0x000518d301007387 */ /* 0x0003e20000100800 */
[----:B------:R-:W-:-:S03]  /*247f0*/  IMAD.MOV.U32 R9, RZ, RZ, R211 ;  /* 0x000000ffff097224 */ /* 0x000fc600078e00d3 */
        /* <DEDUP_REMOVED lines=10> */
[----:B---3--:R-:W-:-:S04]  /*248a0*/  IADD3 R6, P1, R6, R4, RZ ;  /* 0x0000000406067210 */ /* 0x008fc80007f3e0ff */
[----:B-1----:R-:W-:Y:S01]  /*248b0*/  MOV R8, R6 ;  /* 0x0000000600087202 */ /* 0x002fe20000000f00 */
[----:B------:R1:W-:Y:S01]  /*248c0*/  STL [R1+0x55c], R6 ;  /* 0x00055c0601007387 */ /* 0x0003e20000100800 */
[----:B------:R-:W-:Y:S02]  /*248d0*/  IADD3 R212, P2, R212, R4, RZ ;  /* 0x00000004d4d47210 */ /* 0x000fe40007f5e0ff */
        /* <DEDUP_REMOVED lines=12> */
[----:B-1----:R-:W4:Y:S04]  /*249a0*/  LDL.LU R215, [R1+0x5f8] ;  /* 0x0005f80001d77983 */ /* 0x002f280000300800 */
[----:B------:R1:W-:Y:S01]  /*249b0*/  LDGSTS.E [R5+0x72600], desc[UR16][R8.64], P0 ;  /* 0x7260000008057fae */ /* 0x0003e20008121850 */
[----:B--2---:R-:W-:-:S05]  /*249c0*/  IADD3 R12, P1, R12, R4, RZ ;  /* 0x000000040c0c7210 */ /* 0x004fca0007f3e0ff */
[----:B------:R-:W-:Y:S01]  /*249d0*/  STL [R1+0x59c], R12 ;  /* 0x00059c0c01007387 */ /* 0x000fe20000100800 */
[----:B-1----:R-:W-:Y:S02]  /*249e0*/  MOV R8, R12 ;  /* 0x0000000c00087202 */ /* 0x002fe40000000f00 */
[----:B------:R-:W-:Y:S02]  /*249f0*/  IADD3 R211, P2, R211, R4, RZ ;  /* 0x00000004d3d37210 */ /* 0x000fe40007f5e0ff */
[----:B------:R-:W-:-:S03]  /*24a00*/  IADD3.X R213, R213, R3, RZ, P1, !PT ;  /* 0x00000003d5d57210 */ /* 0x000fc60000ffe4ff */
[----:B------:R-:W-:Y:S02]  /*24a10*/  IMAD.X R214, R214, 0x1, R3, P2 ;  /* 0x00000001d6d67824 */ /* 0x000fe400010e0603 */
[----:B------:R1:W-:Y:S01]  /*24a20*/  STL [R1+0x598], R213 ;  /* 0x000598d501007387 */ /* 0x0003e20000100800 */
[----:B------:R-:W-:-:S03]  /*24a30*/  IMAD.MOV.U32 R9, RZ, RZ, R213 ;  /* 0x000000ffff097224 */ /* 0x000fc600078e00d5 */
[----:B------:R-:W-:Y:S04]  /*24a40*/  STL [R1+0x5bc], R211 ;  /* 0x0005bcd301007387 */ /* 0x000fe80000100800 */
[----:B------:R2:W-:Y:S04]  /*24a50*/  LDGSTS.E [R5+0x72a00], desc[UR16][R8.64], P0 ;  /* 0x72a0000008057fae */ /* 0x0005e80008121850 */
[----:B-1----:R-:W4:Y:S04]  /*24a60*/  LDL.LU R213, [R1+0x61c] ;  /* 0x00061c0001d57983 */ /* 0x002f280000300800 */
[----:B------:R1:W-:Y:S04]  /*24a70*/  STL [R1+0x5b8], R214 ;  /* 0x0005b8d601007387 */ /* 0x0003e80000100800 */
[----:B------:R-:W4:Y:S01]  /*24a80*/  LDL.LU R12, [R1+0x63c] ;  /* 0x00063c00010c7983 */ /* 0x000f220000300800 */
[----:B--2---:R-:W-:Y:S01]  /*24a90*/  IMAD.MOV.U32 R9, RZ, RZ, R214 ;  /* 0x000000ffff097224 */ /* 0x004fe200078e00d6 */
[----:B------:R-:W-:-:S02]  /*24aa0*/  MOV R8, R211 ;  /* 0x000000d300087202 */ /* 0x000fc40000000f00 */
[----:B-1----:R-:W2:Y:S04]  /*24ab0*/  LDL.LU R214, [R1+0x618] ;  /* 0x0006180001d67983 */ /* 0x002ea80000300800 */
        /* <DEDUP_REMOVED lines=15> */
[----:B-1----:R-:W-:-:S03]  /*24bb0*/  MOV R8, R11 ;  /* 0x0000000b00087202 */ /* 0x002fc60000000f00 */
[----:B----4-:R-:W4:Y:S01]  /*24bc0*/  LDL.LU R11, [R1+0x460] ;  /* 0x00046000010b7983 */ /* 0x010f220000300800 */
[----:B------:R-:W-:-:S03]  /*24bd0*/  IMAD.MOV.U32 R9, RZ, RZ, R215 ;  /* 0x000000ffff097224 */ /* 0x000fc600078e00d7 */
[----:B------:R-:W4:Y:S04]  /*24be0*/  LDL.LU R215, [R1+0x480] ;  /* 0x0004800001d77983 */ /* 0x000f280000300800 */
[----:B------:R1:W-:Y:S01]  /*24bf0*/  LDGSTS.E [R5+0x73600], desc[UR16][R8.64], P0 ;  /* 0x7360000008057fae */ /* 0x0003e20008121850 */
[-C--:B------:R-:W-:Y:S02]  /*24c00*/  IADD3 R213, P1, R213, R4.reuse, RZ ;  /* 0x00000004d5d57210 */ /* 0x080fe40007f3e0ff */
[----:B------:R-:W-:Y:S02]  /*24c10*/  IADD3 R12, P2, R12, R4, RZ ;  /* 0x000000040c0c7210 */ /* 0x000fe40007f5e0ff */
[----:B--2---:R-:W-:Y:S02]  /*24c20*/  IADD3.X R214, R214, R3, RZ, P1, !PT ;  /* 0x00000003d6d67210 */ /* 0x004fe40000ffe4ff */
[----:B-1----:R-:W-:Y:S01]  /*24c30*/  MOV R8, R213 ;  /* 0x000000d500087202 */ /* 0x002fe20000000f00 */
[----:B------:R-:W-:-:S02]  /*24c40*/  IMAD.X R211, R211, 0x1, R3, P2 ;  /* 0x00000001d3d37824 */ /* 0x000fc400010e0603 */
[----:B------:R-:W-:Y:S01]  /*24c50*/  IMAD.MOV.U32 R9, RZ, RZ, R214 ;  /* 0x000000ffff097224 */ /* 0x000fe200078e00d6 */
[----:B------:R-:W-:Y:S04]  /*24c60*/  STL [R1+0x61c], R213 ;  /* 0x00061cd501007387 */ /* 0x000fe80000100800 */
[----:B------:R1:W-:Y:S04]  /*24c70*/  STL [R1+0x618], R214 ;  /* 0x000618d601007387 */ /* 0x0003e80000100800 */
[----:B------:R2:W-:Y:S04]  /*24c80*/  STL [R1+0x63c], R12 ;  /* 0x00063c0c01007387 */ /* 0x0005e80000100800 */
[----:B------:R2:W-:Y:S04]  /*24c90*/  LDGSTS.E [R5+0x73a00], desc[UR16][R8.64], P0 ;  /* 0x73a0000008057fae */ /* 0x0005e80008121850 */
[----:B------:R2:W-:Y:S04]  /*24ca0*/  STL [R1+0x638], R211 ;  /* 0x000638d301007387 */ /* 0x0005e80000100800 */
[----:B-1----:R-:W4:Y:S01]  /*24cb0*/  LDL.LU R214, [R1+0x4a0] ;  /* 0x0004a00001d67983 */ /* 0x002f220000300800 */
[----:B--2---:R-:W-:Y:S01]  /*24cc0*/  MOV R8, R12 ;  /* 0x0000000c00087202 */ /* 0x004fe20000000f00 */
[----:B------:R-:W-:-:S02]  /*24cd0*/  IMAD.MOV.U32 R9, RZ, RZ, R211 ;  /* 0x000000ffff097224 */ /* 0x000fc400078e00d3 */
[----:B------:R-:W2:Y:S04]  /*24ce0*/  LDL.LU R12, [R1+0x4a4] ;  /* 0x0004a400010c7983 */ /* 0x000ea80000300800 */
[----:B------:R1:W-:Y:S04]  /*24cf0*/  LDGSTS.E [R5+0x73e00], desc[UR16][R8.64], P0 ;  /* 0x73e0000008057fae */ /* 0x0003e80008121850 */
[----:B------:R-:W2:Y:S04]  /*24d00*/  LDL.LU R211, [R1+0x4c0] ;  /* 0x0004c00001d37983 */ /* 0x000ea80000300800 */
[----:B------:R-:W2:Y:S01]  /*24d10*/  LDL.LU R213, [R1+0x4c4] ;  /* 0x0004c40001d57983 */ /* 0x000ea20000300800 */
        /* <DEDUP_REMOVED lines=20> */
[----:B--2---:R-:W-:-:S05]  /*24e60*/  IADD3 R12, P1, R12, R4, RZ ;  /* 0x000000040c0c7210 */ /* 0x004fca0007f3e0ff */
[----:B------:R-:W-:Y:S02]  /*24e70*/  IMAD.X R214, R214, 0x1, R3, P1 ;  /* 0x00000001d6d67824 */ /* 0x000fe400008e0603 */
[----:B-1----:R-:W-:-:S03]  /*24e80*/  IMAD.MOV.U32 R8, RZ, RZ, R12 ;  /* 0x000000ffff087224 */ /* 0x002fc600078e000c */
[----:B------:R-:W-:Y:S02]  /*24e90*/  MOV R9, R214 ;  /* 0x000000d600097202 */ /* 0x000fe40000000f00 */
[----:B------:R-:W-:-:S03]  /*24ea0*/  IADD3 R213, P2, R213, R4, RZ ;  /* 0x00000004d5d57210 */ /* 0x000fc60007f5e0ff */
[----:B------:R1:W-:Y:S01]  /*24eb0*/  LDGSTS.E [R5+0x70b00], desc[UR16][R8.64], P0 ;  /* 0x70b0000008057fae */ /* 0x0003e20008121850 */
[----:B------:R-:W-:-:S03]  /*24ec0*/  IADD3.X R211, R211, R3, RZ, P2, !PT ;  /* 0x00000003d3d37210 */ /* 0x000fc600017fe4ff */
[----:B------:R-:W-:Y:S04]  /*24ed0*/  STL [R1+0x4a4], R12 ;  /* 0x0004a40c01007387 */ /* 0x000fe80000100800 */
[----:B------:R2:W-:Y:S01]  /*24ee0*/  STL [R1+0x4a0], R214 ;  /* 0x0004a0d601007387 */ /* 0x0005e20000100800 */
[----:B-1----:R-:W-:Y:S01]  /*24ef0*/  IMAD.MOV.U32 R8, RZ, RZ, R213 ;  /* 0x000000ffff087224 */ /* 0x002fe200078e00d5 */
[----:B------:R-:W-:Y:S02]  /*24f00*/  MOV R9, R211 ;  /* 0x000000d300097202 */ /* 0x000fe40000000f00 */
[----:B------:R-:W-:Y:S04]  /*24f10*/  STL [R1+0x4c4], R213 ;  /* 0x0004c4d501007387 */ /* 0x000fe80000100800 */
[----:B--2---:R-:W2:Y:S04]  /*24f20*/  LDL.LU R214, [R1+0x524] ;  /* 0x0005240001d67983 */ /* 0x004ea80000300800 */
[----:B------:R1:W-:Y:S04]  /*24f30*/  LDGSTS.E [R5+0x70f00], desc[UR16][R8.64], P0 ;  /* 0x70f0000008057fae */ /* 0x0003e80008121850 */
[----:B------:R1:W-:Y:S04]  /*24f40*/  STL [R1+0x4c0], R211 ;  /* 0x0004c0d301007387 */ /* 0x0003e80000100800 */
[----:B------:R-:W2:Y:S04]  /*24f50*/  LDL.LU R12, [R1+0x544] ;  /* 0x00054400010c7983 */ /* 0x000ea80000300800 */
[----:B-1----:R-:W5:Y:S04]  /*24f60*/  LDL.LU R211, [R1+0x728] ;  /* 0x0007280001d37983 */ /* 0x002f680000300800 */
[----:B------:R-:W2:Y:S01]  /*24f70*/  LDL.LU R213, [R1+0x540] ;  /* 0x0005400001d57983 */ /* 0x000ea20000300800 */
[----:B----4-:R-:W-:-:S05]  /*24f80*/  IADD3 R6, P1, R6, R4, RZ ;  /* 0x0000000406067210 */ /* 0x010fca0007f3e0ff */
[----:B------:R-:W-:Y:S01]  /*24f90*/  IMAD.MOV.U32 R8, RZ, RZ, R6 ;  /* 0x000000ffff087224 */ /* 0x000fe200078e0006 */
[----:B---3--:R-:W-:Y:S01]  /*24fa0*/  IADD3 R11, P2, R11, R4, RZ ;  /* 0x000000040b0b7210 */ /* 0x008fe20007f5e0ff */
[----:B------:R-:W-:Y:S01]  /*24fb0*/  STL [R1+0x4e4], R6 ;  /* 0x0004e40601007387 */ /* 0x000fe20000100800 */
[----:B------:R-:W-:-:S05]  /*24fc0*/  IMAD.X R215, R215, 0x1, R3, P1 ;  /* 0x00000001d7d77824 */ /* 0x000fca00008e0603 */
[----:B------:R-:W-:Y:S02]  /*24fd0*/  MOV R9, R215 ;  /* 0x000000d700097202 */ /* 0x000fe40000000f00 */
[----:B------:R-:W-:Y:S01]  /*24fe0*/  IADD3.X R212, R212, R3, RZ, P2, !PT ;  /* 0x00000003d4d47210 */ /* 0x000fe200017fe4ff */
[----:B------:R1:W-:Y:S04]  /*24ff0*/  STL [R1+0x4e0], R215 ;  /* 0x0004e0d701007387 */ /* 0x0003e80000100800 */
[----:B------:R3:W-:Y:S04]  /*25000*/  LDGSTS.E [R5+0x71300], desc[UR16][R8.64], P0 ;  /* 0x7130000008057fae */ /* 0x0007e80008121850 */
[----:B------:R-:W-:Y:S04]  /*25010*/  STL [R1+0x504], R11 ;  /* 0x0005040b01007387 */ /* 0x000fe80000100800 */
[----:B-1----:R-:W4:Y:S01]  /*25020*/  LDL.LU R215, [R1+0x564] ;  /* 0x0005640001d77983 */ /* 0x002f220000300800 */
[----:B---3--:R-:W-:Y:S01]  /*25030*/  IMAD.MOV.U32 R8, RZ, RZ, R11 ;  /* 0x000000ffff087224 */ /* 0x008fe200078e000b */
[----:B------:R-:W-:-:S02]  /*25040*/  MOV R9, R212 ;  /* 0x000000d400097202 */ /* 0x000fc40000000f00 */
[----:B------:R1:W-:Y:S04]  /*25050*/  STL [R1+0x500], R212 ;  /* 0x000500d401007387 */ /* 0x0003e80000100800 */
[----:B------:R-:W3:Y:S04]  /*25060*/  LDL.LU R6, [R1+0x584] ;  /* 0x0005840001067983 */ /* 0x000ee80000300800 */
[----:B------:R2:W-:Y:S04]  /*25070*/  LDGSTS.E [R5+0x71700], desc[UR16][R8.64], P0 ;  /* 0x7170000008057fae */ /* 0x0005e80008121850 */
[----:B-1----:R-:W5:Y:S04]  /*25080*/  LDL.LU R212, [R1+0x724] ;  /* 0x0007240001d47983 */ /* 0x002f680000300800 */
[----:B------:R-:W3:Y:S04]  /*25090*/  LDL.LU R11, [R1+0x580] ;  /* 0x00058000010b7983 */ /* 0x000ee80000300800 */
[----:B------:R-:W4:Y:S01]  /*250a0*/  LDL.LU R9, [R1+0x520] ;  /* 0x0005200001097983 */ /* 0x000f220000300800 */
[----:B--2---:R-:W-:-:S05]  /*250b0*/  IADD3 R214, P1, R214, R4, RZ ;  /* 0x00000004d6d67210 */ /* 0x004fca0007f3e0ff */
[----:B------:R-:W-:Y:S01]  /*250c0*/  IMAD.MOV.U32 R8, RZ, RZ, R214 ;  /* 0x000000ffff087224 */ /* 0x000fe200078e00d6 */
[----:B------:R-:W-:Y:S01]  /*250d0*/  IADD3 R12, P2, R12, R4, RZ ;  /* 0x000000040c0c7210 */ /* 0x000fe20007f5e0ff */
[----:B------:R1:W-:Y:S03]  /*250e0*/  STL [R1+0x524], R214 ;  /* 0x000524d601007387 */ /* 0x0003e60000100800 */
[----:B------:R-:W-:Y:S01]  /*250f0*/  IADD3.X R213, R213, R3, RZ, P2, !PT ;  /* 0x00000003d5d57210 */ /* 0x000fe200017fe4ff */
[----:B----4-:R-:W-:-:S05]  /*25100*/  IMAD.X R9, R9, 0x1, R3, P1 ;  /* 0x0000000109097824 */ /* 0x010fca00008e0603 */
[----:B------:R2:W-:Y:S04]  /*25110*/  STL [R1+0x520], R9 ;  /* 0x0005200901007387 */ /* 0x0005e80000100800 */
[----:B------:R4:W-:Y:S04]  /*25120*/  LDGSTS.E [R5+0x71b00], desc[UR16][R8.64], P0 ;  /* 0x71b0000008057fae */ /* 0x0009e80008121850 */
[----:B------:R-:W-:Y:S04]  /*25130*/  STL [R1+0x544], R12 ;  /* 0x0005440c01007387 */ /* 0x000fe80000100800 */
[----:B-1----:R-:W3:Y:S01]  /*25140*/  LDL.LU R214, [R1+0x5c4] ;  /* 0x0005c40001d67983 */ /* 0x002ee20000300800 */
[----:B----4-:R-:W-:Y:S01]  /*25150*/  MOV R8, R12 ;  /* 0x0000000c00087202 */ /* 0x010fe20000000f00 */
[----:B--2---:R-:W-:-:S02]  /*25160*/  IMAD.MOV.U32 R9, RZ, RZ, R213 ;  /* 0x000000ffff097224 */ /* 0x004fc400078e00d5 */
[----:B------:R1:W-:Y:S04]  /*25170*/  STL [R1+0x540], R213 ;  /* 0x000540d501007387 */ /* 0x0003e80000100800 */
[----:B------:R2:W-:Y:S04]  /*25180*/  LDGSTS.E [R5+0x71f00], desc[UR16][R8.64], P0 ;  /* 0x71f0000008057fae */ /* 0x0005e80008121850 */
[----:B-1----:R-:W4:Y:S04]  /*25190*/  LDL.LU R213, [R1+0x5c0] ;  /* 0x0005c00001d57983 */ /* 0x002f280000300800 */
[----:B------:R-:W4:Y:S04]  /*251a0*/  LDL.LU R12, [R1+0x604] ;  /* 0x00060400010c7983 */ /* 0x000f280000300800 */
[----:B------:R-:W4:Y:S01]  /*251b0*/  LDL.LU R9, [R1+0x560] ;  /* 0x0005600001097983 */ /* 0x000f220000300800 */
[----:B------:R-:W-:-:S02]  /*251c0*/  IADD3 R215, P1, R215, R4, RZ ;  /* 0x00000004d7d77210 */ /* 0x000fc40007f3e0ff */
[----:B---3--:R-:W-:Y:S02]  /*251d0*/  IADD3 R6, P2, R6, R4, RZ ;  /* 0x0000000406067210 */ /* 0x008fe40007f5e0ff */
[----:B--2---:R-:W-:-:S03]  /*251e0*/  MOV R8, R215 ;  /* 0x000000d700087202 */ /* 0x004fc60000000f00 */
[----:B------:R-:W-:Y:S01]  /*251f0*/  IMAD.X R11, R11, 0x1, R3, P2 ;  /* 0x000000010b0b7824 */ /* 0x000fe200010e0603 */
[----:B------:R1:W-:Y:S01]  /*25200*/  STL [R1+0x564], R215 ;  /* 0x000564d701007387 */ /* 0x0003e20000100800 */
[----:B----4-:R-:W-:-:S05]  /*25210*/  IADD3.X R9, R9, R3, RZ, P1, !PT ;  /* 0x0000000309097210 */ /* 0x010fca0000ffe4ff */
[----:B------:R2:W-:Y:S04]  /*25220*/  STL [R1+0x560], R9 ;  /* 0x0005600901007387 */ /* 0x0005e80000100800 */
[----:B------:R3:W-:Y:S04]  /*25230*/  LDGSTS.E [R5+0x72300], desc[UR16][R8.64], P0 ;  /* 0x7230000008057fae */ /* 0x0007e80008121850 */
[----:B------:R-:W-:Y:S04]  /*25240*/  STL [R1+0x584], R6 ;  /* 0x0005840601007387 */ /* 0x000fe80000100800 */
[----:B-1----:R-:W4:Y:S01]  /*25250*/  LDL.LU R215, [R1+0x600] ;  /* 0x0006000001d77983 */ /* 0x002f220000300800 */
[----:B---3--:R-:W-:Y:S01]  /*25260*/  IMAD.MOV.U32 R8, RZ, RZ, R6 ;  /* 0x000000ffff087224 */ /* 0x008fe200078e0006 */
[----:B--2---:R-:W-:-:S02]  /*25270*/  MOV R9, R11 ;  /* 0x0000000b00097202 */ /* 0x004fc40000000f00 */
[----:B------:R1:W-:Y:S04]  /*25280*/  STL [R1+0x580], R11 ;  /* 0x0005800b01007387 */ /* 0x0003e80000100800 */
[----:B------:R2:W-:Y:S04]  /*25290*/  LDGSTS.E [R5+0x72700], desc[UR16][R8.64], P0 ;  /* 0x7270000008057fae */ /* 0x0005e80008121850 */
[----:B-1----:R-:W3:Y:S04]  /*252a0*/  LDL.LU R11, [R1+0x640] ;  /* 0x00064000010b7983 */ /* 0x002ee80000300800 */
[----:B------:R-:W3:Y:S04]  /*252b0*/  LDL.LU R6, [R1+0x644] ;  /* 0x0006440001067983 */ /* 0x000ee80000300800 */
[----:B------:R-:W4:Y:S04]  /*252c0*/  LDL.LU R8, [R1+0x5a0] ;  /* 0x0005a00001087983 */ /* 0x000f280000300800 */
[----:B------:R-:W2:Y:S01]  /*252d0*/  LDL.LU R9, [R1+0x5a4] ;  /* 0x0005a40001097983 */ /* 0x000ea20000300800 */
[----:B------:R-:W-:-:S04]  /*252e0*/  IADD3 R214, P2, R214, R4, RZ ;  /* 0x00000004d6d67210 */ /* 0x000fc80007f5e0ff */
[----:B------:R-:W-:Y:S02]  /*252f0*/  IADD3.X R213, R213, R3, RZ, P2, !PT ;  /* 0x00000003d5d57210 */ /* 0x000fe400017fe4ff */
[----:B--2---:R-:W-:-:S05]  /*25300*/  IADD3 R9, P1, R9, R4, RZ ;  /* 0x0000000409097210 */ /* 0x004fca0007f3e0ff */
[----:B----4-:R-:W-:Y:S01]  /*25310*/  IMAD.X R8, R8, 0x1, R3, P1 ;  /* 0x0000000108087824 */ /* 0x010fe200008e0603 */
[----:B------:R1:W-:Y:S04]  /*25320*/  STL [R1+0x5a4], R9 ;  /* 0x0005a40901007387 */ /* 0x0003e80000100800 */
[----:B------:R2:W-:Y:S01]  /*25330*/  STL [R1+0x5a0], R8 ;  /* 0x0005a00801007387 */ /* 0x0005e20000100800 */
[----:B-1----:R-:W-:-:S04]  /*25340*/  LOP3.LUT R9, R9, R8, RZ, 0x3c, !PT ;  /* 0x0000000809097212 */ /* 0x002fc800078e3cff */
[----:B--2---:R-:W-:-:S04]  /*25350*/  LOP3.LUT R8, R9, R8, RZ, 0x3c, !PT ;  /* 0x0000000809087212 */ /* 0x004fc800078e3cff */
[----:B------:R-:W-:Y:S01]  /*25360*/  LOP3.LUT R9, R9, R8, RZ, 0x3c, !PT ;  /* 0x0000000809097212 */ /* 0x000fe200078e3cff */
[----:B------:R-:W-:Y:S04]  /*25370*/  STL [R1+0x5c4], R214 ;  /* 0x0005c4d601007387 */ /* 0x000fe80000100800 */
[----:B------:R1:W-:Y:S04]  /*25380*/  LDGSTS.E [R5+0x72b00], desc[UR16][R8.64], P0 ;  /* 0x72b0000008057fae */ /* 0x0003e80008121850 */
[----:B------:R2:W-:Y:S01]  /*25390*/  STL [R1+0x5c0], R213 ;  /* 0x0005c0d501007387 */ /* 0x0005e20000100800 */
[----:B-1----:R-:W-:Y:S01]  /*253a0*/  IMAD.MOV.U32 R8, RZ, RZ, R214 ;  /* 0x000000ffff087224 */ /* 0x002fe200078e00d6 */
[----:B------:R-:W-:-:S02]  /*253b0*/  MOV R9, R213 ;  /* 0x000000d500097202 */ /* 0x000fc40000000f00 */
[----:B--2---:R-:W5:Y:S04]  /*253c0*/  LDL.LU R213, [R1+0x720] ;  /* 0x0007200001d57983 */ /* 0x004f680000300800 */
[----:B------:R-:W5:Y:S04]  /*253d0*/  LDL.LU R214, [R1+0x71c] ;  /* 0x00071c0001d67983 */ /* 0x000f680000300800 */
[----:B------:R1:W-:Y:S04]  /*253e0*/  LDGSTS.E [R5+0x72f00], desc[UR16][R8.64], P0 ;  /* 0x72f0000008057fae */ /* 0x0003e80008121850 */
[----:B------:R-:W2:Y:S04]  /*253f0*/  LDL.LU R8, [R1+0x5e0] ;  /* 0x0005e00001087983 */ /* 0x000ea80000300800 */
[----:B------:R-:W1:Y:S01]  /*25400*/  LDL.LU R9, [R1+0x5e4] ;  /* 0x0005e40001097983 */ /* 0x000e620000300800 */
[----:B------:R-:W-:-:S04]  /*25410*/  IADD3 R12, P2, R12, R4, RZ ;  /* 0x000000040c0c7210 */ /* 0x000fc80007f5e0ff */
[----:B------:R-:W-:Y:S02]  /*25420*/  IADD3.X R215, R215, R3, RZ, P2, !PT ;  /* 0x00000003d7d77210 */ /* 0x000fe400017fe4ff */
[----:B-1----:R-:W-:-:S05]  /*25430*/  IADD3 R9, P1, R9, R4, RZ ;  /* 0x0000000409097210 */ /* 0x002fca0007f3e0ff */
[----:B--2---:R-:W-:Y:S01]  /*25440*/  IMAD.X R8, R8, 0x1, R3, P1 ;  /* 0x0000000108087824 */ /* 0x004fe200008e0603 */
        /* <DEDUP_REMOVED lines=15> */
[----:B---3--:R-:W-:-:S04]  /*25540*/  IADD3 R6, P2, R6, R4, RZ ;  /* 0x0000000406067210 */ /* 0x008fc80007f5e0ff */
[----:B------:R-:W-:Y:S01]  /*25550*/  IADD3.X R11, R11, R3, RZ, P2, !PT ;  /* 0x000000030b0b7210 */ /* 0x000fe200017fe4ff */
[----:B------:R-:W-:Y:S01]  /*25560*/  VIADD R14, R14, 0x1 ;  /* 0x000000010e0e7836 */ /* 0x000fe20000000000 */
[----:B-1----:R-:W-:-:S05]  /*25570*/  IADD3 R9, P1, R9, R4, RZ ;  /* 0x0000000409097210 */ /* 0x002fca0007f3e0ff */
[----:B--2---:R-:W-:Y:S01]  /*25580*/  IMAD.X R8, R8, 0x1, R3, P1 ;  /* 0x0000000108087824 */ /* 0x004fe200008e0603 */
[----:B------:R1:W-:Y:S04]  /*25590*/  STL [R1+0x624], R9 ;  /* 0x0006240901007387 */ /* 0x0003e80000100800 */
[----:B------:R2:W-:Y:S01]  /*255a0*/  STL [R1+0x620], R8 ;  /* 0x0006200801007387 */ /* 0x0005e20000100800 */
[----:B-1----:R-:W-:-:S04]  /*255b0*/  LOP3.LUT R9, R9, R8, RZ, 0x3c, !PT ;  /* 0x0000000809097212 */ /* 0x002fc800078e3cff */
[----:B--2---:R-:W-:-:S04]  /*255c0*/  LOP3.LUT R8, R9, R8, RZ, 0x3c, !PT ;  /* 0x0000000809087212 */ /* 0x004fc800078e3cff */
[----:B------:R-:W-:-:S05]  /*255d0*/  LOP3.LUT R9, R9, R8, RZ, 0x3c, !PT ;  /* 0x0000000809097212 */ /* 0x000fca00078e3cff */
[----:B------:R1:W-:Y:S04]  /*255e0*/  LDGSTS.E [R5+0x73b00], desc[UR16][R8.64], P0 ;  /* 0x73b0000008057fae */ /* 0x0003e80008121850 */
[----:B------:R-:W-:Y:S01]  /*255f0*/  STL [R1+0x644], R6 ;  /* 0x0006440601007387 */ /* 0x000fe20000100800 */
[----:B-1----:R-:W-:Y:S01]  /*25600*/  IMAD.MOV.U32 R8, RZ, RZ, R6 ;  /* 0x000000ffff087224 */ /* 0x002fe200078e0006 */
[----:B------:R-:W-:Y:S02]  /*25610*/  MOV R9, R11 ;  /* 0x0000000b00097202 */ /* 0x000fe40000000f00 */
[----:B------:R1:W-:Y:S04]  /*25620*/  STL [R1+0x640], R11 ;  /* 0x0006400b01007387 */ /* 0x0003e80000100800 */
[----:B------:R2:W-:Y:S01]  /*25630*/  LDGSTS.E [R5+0x73f00], desc[UR16][R8.64], P0 ;  /* 0x73f0000008057fae */ /* 0x0005e20008121850 */
[----:B------:R-:W-:-:S03]  /*25640*/  ISETP.NE.U32.AND P0, PT, R14, R10, PT ;  /* 0x0000000a0e00720c */ /* 0x000fc60003f05070 */
[----:B------:R-:W0:Y:S04]  /*25650*/  LDGDEPBAR ;  /* 0x00000000000079af */ /* 0x000e280000000000 */
[----:B-1----:R2:W5:Y:S04]  /*25660*/  LDL.LU R11, [R1+0x710] ;  /* 0x00071000010b7983 */ /* 0x0025680000300800 */
[----:B------:R2:W5:Y:S02]  /*25670*/  LDL.LU R10, [R1+0x70c] ;  /* 0x00070c00010a7983 */ /* 0x0005640000300800 */
[----:B------:R-:W-:Y:S05]  /*25680*/  @P0 BRA `(.L_x_1) ;  /* 0xffffff7000e40947 */ /* 0x000fea000383ffff */
.L_x_0:
[----:B--2---:R-:W2:Y:S01]  /*25690*/  LDL.LU R8, [R1+0x704] ;  /* 0x0007040001087983 */ /* 0x004ea20000300800 */
[----:B------:R-:W-:-:S04]  /*256a0*/  DEPBAR.LE SB0, 0x0 ;  /* 0x000080000000791a */ /* 0x000fc80000000000 */
[----:B------:R-:W3:Y:S01]  /*256b0*/  LDL.LU R5, [R1+0x700] ;  /* 0x0007000001057983 */ /* 0x000ee20000300800 */
[----:B------:R-:W1:Y:S01]  /*256c0*/  S2R R6, SR_TID.X ;  /* 0x0000000000067919 */ /* 0x000e620000002100 */
[----:B-----5:R-:W-:Y:S01]  /*256d0*/  IMAD.MOV.U32 R7, RZ, RZ, R154 ;  /* 0x000000ffff077224 */ /* 0x020fe200078e009a */
[----:B------:R-:W4:Y:S01]  /*256e0*/  S2R R252, SR_TID.X ;  /* 0x0000000000fc7919 */ /* 0x000f220000002100 */
        /* <DEDUP_REMOVED lines=20> */
[----:B------:R-:W2:Y:S01]  /*25830*/  LDC R9, c[0x0][0x244] ;  /* 0x00009100ff097b82 */ /* 0x000ea20000000800 */
[----:B------:R-:W-:Y:S01]  /*25840*/  IADD3 R3, R10, 0x1, RZ ;  /* 0x000000010a037810 */ /* 0x000fe20007ffe0ff */
[----:B------:R-:W-:Y:S01]  /*25850*/  ULDC UR4, c[0x0][0x22c] ;  /* 0x00008b0000047ab9 */ /* 0x000fe20000000800 */
[----:B------:R-:W-:Y:S01]  /*25860*/  ULDC.64 UR28, c[0x0][0x228] ;  /* 0x00008a00001c7ab9 */ /* 0x000fe20000000a00 */
[----:B------:R-:W-:Y:S01]  /*25870*/  ULDC UR5, c[0x0][0x22c] ;  /* 0x00008b0000057ab9 */ /* 0x000fe20000000800 */
[----:B------:R-:W-:Y:S01]  /*25880*/  ULDC.64 UR30, c[0x0][0x228] ;  /* 0x00008a00001e7ab9 */ /* 0x000fe20000000a00 */
[----:B------:R-:W-:Y:S01]  /*25890*/  ULDC UR26, c[0x0][0x248] ;  /* 0x00009200001a7ab9 */ /* 0x000fe20000000800 */
[C---:B-1----:R-:W-:Y:S01]  /*258a0*/  IMAD.SHL.U32 R0, R6.reuse, 0x40, RZ ;  /* 0x0000004006007824 */ /* 0x042fe200078e00ff */
[C---:B------:R-:W-:Y:S01]  /*258b0*/  SHF.L.U32 R2, R6.reuse, 0x4, RZ ;  /* 0x0000000406027819 */ /* 0x040fe200000006ff */
[----:B------:R-:W-:Y:S01]  /*258c0*/  ULDC.64 UR6, c[0x0][0x228] ;  /* 0x00008a0000067ab9 */ /* 0x000fe20000000a00 */
[----:B------:R-:W-:Y:S01]  /*258d0*/  SHF.L.U32 R4, R6, 0x3, RZ ;  /* 0x0000000306047819 */ /* 0x000fe200000006ff */
[----:B------:R-:W-:Y:S01]  /*258e0*/  ULDC.64 UR14, c[0x0][0x228] ;  /* 0x00008a00000e7ab9 */ /* 0x000fe20000000a00 */
[----:B------:R-:W-:Y:S01]  /*258f0*/  LOP3.LUT R2, R2, 0xf0, RZ, 0xc0, !PT ;  /* 0x000000f002027812 */ /* 0x000fe200078ec0ff */
[----:B------:R-:W-:Y:S01]  /*25900*/  ULDC.64 UR10, c[0x0][0x228] ;  /* 0x00008a00000a7ab9 */ /* 0x000fe20000000a00 */
[----:B------:R-:W-:Y:S01]  /*25910*/  LOP3.LUT R0, R0, 0x400, RZ, 0xc0, !PT ;  /* 0x0000040000007812 */ /* 0x000fe200078ec0ff */
[----:B------:R-:W-:Y:S01]  /*25920*/  ULDC.64 UR8, c[0x0][0x228] ;  /* 0x00008a0000087ab9 */ /* 0x000fe20000000a00 */
[----:B------:R-:W-:Y:S01]  /*25930*/  LOP3.LUT R4, R4, 0x300, RZ, 0xc0, !PT ;  /* 0x0000030004047812 */ /* 0x000fe200078ec0ff */
[----:B------:R-:W-:Y:S01]  /*25940*/  ULDC.64 UR18, c[0x0][0x228] ;  /* 0x00008a0000127ab9 */ /* 0x000fe20000000a00 */
[----:B------:R-:W-:Y:S01]  /*25950*/  IADD3 R0, R0, UR12, R2 ;  /* 0x0000000c00007c10 */ /* 0x000fe2000fffe002 */
[----:B------:R-:W-:Y:S01]  /*25960*/  ULDC.64 UR24, c[0x0][0x228] ;  /* 0x00008a0000187ab9 */ /* 0x000fe20000000a00 */
[----:B------:R-:W-:Y:S01]  /*25970*/  ULDC.64 UR22, c[0x0][0x228] ;  /* 0x00008a0000167ab9 */ /* 0x000fe20000000a00 */
[----:B------:R-:W-:-:S02]  /*25980*/  ULDC.64 UR20, c[0x0][0x228] ;  /* 0x00008a0000147ab9 */ /* 0x000fc40000000a00 */
[----:B------:R-:W-:Y:S01]  /*25990*/  IMAD.IADD R0, R4, 0x1, R0 ;  /* 0x0000000104007824 */ /* 0x000fe200078e0200 */
[----:B------:R-:W-:Y:S06]  /*259a0*/  BAR.SYNC.DEFER_BLOCKING 0x0 ;  /* 0x0000000000007b1d */ /* 0x000fec0000010000 */
[----:B------:R-:W2:Y:S01]  /*259b0*/  LDL.LU R4, [R1] ;  /* 0x0000000001047983 */ /* 0x000ea20000300800 */
[----:B---3--:R-:W-:-:S03]  /*259c0*/  ISETP.GE.AND P6, PT, R11, R5, PT ;  /* 0x000000050b00720c */ /* 0x008fc60003fc6270 */
[----:B------:R-:W2:Y:S01]  /*259d0*/  LDL.LU R5, [R1+0x8] ;  /* 0x0000080001057983 */ /* 0x000ea20000300800 */
[----:B------:R-:W-:Y:S02]  /*259e0*/  MOV R6, R152 ;  /* 0x0000009800067202 */ /* 0x000fe40000000f00 */
[----:B----4-:R-:W-:-:S04]  /*259f0*/  LOP3.LUT R252, R252, 0x7f, RZ, 0xc0, !PT ;  /* 0x0000007ffcfc7812 */ /* 0x010fc800078ec0ff */
[----:B------:R-:W-:Y:S02]  /*25a00*/  LEA R252, R252, UR12, 0x4 ;  /* 0x0000000cfcfc7c11 */ /* 0x000fe4000f8e20ff */
[----:B------:R-:W-:Y:S01]  /*25a10*/  MOV R154, R173 ;  /* 0x000000ad009a7202 */ /* 0x000fe20000000f00 */
[C---:B------:R-:W-:Y:S01]  /*25a20*/  VIADD R2, R10.reuse, 0x7f ;  /* 0x0000007f0a027836 */ /* 0x040fe20000000000 */
[----:B------:R-:W-:Y:S01]  /*25a30*/  ISETP.GE.AND P3, PT, R3, UR4, PT ;  /* 0x0000000403007c0c */ /* 0x000fe2000bf66270 */
[----:B--2---:R1:W-:Y:S01]  /*25a40*/  STSM.16.M88.4 [R0], R4 ;  /* 0x0000000400007844 */ /* 0x0043e20000000200 */
[----:B------:R-:W-:Y:S02]  /*25a50*/  VIADD R3, R10, 0x3 ;  /* 0x000000030a037836 */ /* 0x000fe40000000000 */
[----:B------:R-:W-:Y:S01]  /*25a60*/  ISETP.GE.AND P0, PT, R2, UR29, PT ;  /* 0x0000001d02007c0c */ /* 0x000fe2000bf06270 */
[----:B------:R-:W-:Y:S01]  /*25a70*/  ULDC UR4, c[0x0][0x22c] ;  /* 0x00008b0000047ab9 */ /* 0x000fe20000000800 */
[----:B------:R-:W-:Y:S01]  /*25a80*/  BAR.SYNC.DEFER_BLOCKING 0x0 ;  /* 0x0000000000007b1d */ /* 0x000fe20000010000 */
[----:B------:R-:W-:-:S02]  /*25a90*/  ISETP.LT.AND P6, PT, R10, UR31, !P6 ;  /* 0x0000001f0a007c0c */ /* 0x000fc4000f7c1270 */
[----:B------:R-:W-:-:S03]  /*25aa0*/  ISETP.GE.AND P5, PT, R10, R8, PT ;  /* 0x000000080a00720c */ /* 0x000fc60003fa6270 */
[----:B------:R-:W-:Y:S01]  /*25ab0*/  ULDC.64 UR12, c[0x0][0x228] ;  /* 0x00008a00000c7ab9 */ /* 0x000fe20000000a00 */
[----:B-1----:R-:W2:Y:S04]  /*25ac0*/  LDL.LU R4, [R1+0x4] ;  /* 0x0000040001047983 */ /* 0x002ea80000300800 */
[----:B------:R-:W2:Y:S04]  /*25ad0*/  LDL.LU R5, [R1+0xc] ;  /* 0x00000c0001057983 */ /* 0x000ea80000300800 */
[----:B------:R-:W1:Y:S01]  /*25ae0*/  LDS.128 R20, [R252] ;  /* 0x00000000fc147984 */ /* 0x000e620000000c00 */
[----:B------:R-:W-:Y:S06]  /*25af0*/  BAR.SYNC.DEFER_BLOCKING 0x0 ;  /* 0x0000000000007b1d */ /* 0x000fec0000010000 */
[----:B------:R-:W-:Y:S02]  /*25b00*/  STSM.16.M88.4 [R0], R16 ;  /* 0x0000001000007844 */ /* 0x000fe40000000200 */
[----:B------:R-:W-:Y:S06]  /*25b10*/  BAR.SYNC.DEFER_BLOCKING 0x0 ;  /* 0x0000000000007b1d */ /* 0x000fec0000010000 */
[----:B------:R-:W3:Y:S01]  /*25b20*/  LDS.128 R16, [R252] ;  /* 0x00000000fc107984 */ /* 0x000ee20000000c00 */
[----:B------:R-:W-:Y:S01]  /*25b30*/  MOV R6, R153 ;  /* 0x0000009900067202 */ /* 0x000fe20000000f00 */
[----:B------:R-:W-:Y:S01]  /*25b40*/  IMAD.MOV.U32 R7, RZ, RZ, R155 ;  /* 0x000000ffff077224 */ /* 0x000fe200078e009b */
[----:B------:R-:W-:Y:S06]  /*25b50*/  BAR.SYNC.DEFER_BLOCKING 0x0 ;  /* 0x0000000000007b1d */ /* 0x000fec0000010000 */
[----:B-1----:R-:W-:Y:S04]  /*25b60*/  STL.64 [R1+0x130], R20 ;  /* 0x0001301401007387 */ /* 0x002fe80000100a00 */
[----:B------:R-:W-:Y:S04]  /*25b70*/  STL.64 [R1+0x138], R22 ;  /* 0x0001381601007387 */ /* 0x000fe80000100a00 */
[----:B---3--:R-:W-:Y:S04]  /*25b80*/  STL.64 [R1+0x120], R16 ;  /* 0x0001201001007387 */ /* 0x008fe80000100a00 */
[----:B------:R-:W-:Y:S04]  /*25b90*/  STL.64 [R1+0x128], R18 ;  /* 0x0001281201007387 */ /* 0x000fe80000100a00 */
[----:B--2---:R1:W-:Y:S01]  /*25ba0*/  STSM.16.M88.4 [R0], R4 ;  /* 0x0000000400007844 */ /* 0x0043e20000000200 */
[----:B------:R-:W-:Y:S06]  /*25bb0*/  BAR.SYNC.DEFER_BLOCKING 0x0 ;  /* 0x0000000000007b1d */ /* 0x000fec0000010000 */
[----:B-1----:R-:W2:Y:S04]  /*25bc0*/  LDL.LU R4, [R1+0x10] ;  /* 0x0000100001047983 */ /* 0x002ea80000300800 */
[----:B------:R-:W2:Y:S04]  /*25bd0*/  LDL.LU R5, [R1+0x18] ;  /* 0x0000180001057983 */ /* 0x000ea80000300800 */
[----:B------:R-:W1:Y:S01]  /*25be0*/  LDS.128 R20, [R252] ;  /* 0x00000000fc147984 */ /* 0x000e620000000c00 */
[----:B------:R-:W-:Y:S01]  /*25bf0*/  MOV R16, R89 ;  /* 0x0000005900107202 */ /* 0x000fe20000000f00 */
[----:B------:R-:W-:Y:S01]  /*25c00*/  IMAD.MOV.U32 R17, RZ, RZ, R91 ;  /* 0x000000ffff117224 */ /* 0x000fe200078e005b */
[----:B------:R-:W-:Y:S01]  /*25c10*/  BAR.SYNC.DEFER_BLOCKING 0x0 ;  /* 0x0000000000007b1d */ /* 0x000fe20000010000 */
[----:B------:R-:W-:Y:S01]  /*25c20*/  MOV R18, R25 ;  /* 0x0000001900127202 */ /* 0x000fe20000000f00 */
[----:B------:R-:W-:-:S05]  /*25c30*/  IMAD.MOV.U32 R19, RZ, RZ, R27 ;  /* 0x000000ffff137224 */ /* 0x000fca00078e001b */
[----:B------:R-:W-:Y:S01]  /*25c40*/  STSM.16.M88.4 [R0], R16 ;  /* 0x0000001000007844 */ /* 0x000fe20000000200 */
[----:B------:R-:W-:Y:S01]  /*25c50*/  BAR.SYNC.DEFER_BLOCKING 0x0 ;  /* 0x0000000000007b1d */ /* 0x000fe20000010000 */
[----:B------:R-:W-:Y:S01]  /*25c60*/  MOV R6, R156 ;  /* 0x0000009c00067202 */ /* 0x000fe20000000f00 */
[----:B------:R-:W-:-:S04]  /*25c70*/  IMAD.MOV.U32 R7, RZ, RZ, R158 ;  /* 0x000000ffff077224 */ /* 0x000fc800078e009e */
[----:B------:R-:W3:Y:S02]  /*25c80*/  LDS.128 R16, [R252] ;  /* 0x00000000fc107984 */ /* 0x000ee40000000c00 */
[----:B------:R-:W-:Y:S06]  /*25c90*/  BAR.SYNC.DEFER_BLOCKING 0x0 ;  /* 0x0000000000007b1d */ /* 0x000fec0000010000 */
[----:B-1----:R-:W-:Y:S04]  /*25ca0*/  STL.64 [R1+0x110], R20 ;  /* 0x0001101401007387 */ /* 0x002fe80000100a00 */
[----:B------:R-:W-:Y:S04]  /*25cb0*/  STL.64 [R1+0x118], R22 ;  /* 0x0001181601007387 */ /* 0x000fe80000100a00 */
[----:B---3--:R1:W-:Y:S04]  /*25cc0*/  STL.64 [R1+0x100], R16 ;  /* 0x0001001001007387 */ /* 0x0083e80000100a00 */
[----:B------:R3:W-:Y:S01]  /*25cd0*/  STL.64 [R1+0x108], R18 ;  /* 0x0001081201007387 */ /* 0x0007e20000100a00 */
[----:B-1----:R-:W-:Y:S01]  /*25ce0*/  MOV R16, R92 ;  /* 0x0000005c00107202 */ /* 0x002fe20000000f00 */
[----:B------:R-:W-:Y:S01]  /*25cf0*/  IMAD.MOV.U32 R17, RZ, RZ, R94 ;  /* 0x000000ffff117224 */ /* 0x000fe200078e005e */
[----:B---3--:R-:W-:Y:S01]  /*25d00*/  MOV R18, R28 ;  /* 0x0000001c00127202 */ /* 0x008fe20000000f00 */
[----:B------:R-:W-:Y:S01]  /*25d10*/  IMAD.MOV.U32 R19, RZ, RZ, R30 ;  /* 0x000000ffff137224 */ /* 0x000fe200078e001e */
[----:B--2---:R1:W-:Y:S01]  /*25d20*/  STSM.16.M88.4 [R0], R4 ;  /* 0x0000000400007844 */ /* 0x0043e20000000200 */
[----:B------:R-:W-:Y:S06]  /*25d30*/  BAR.SYNC.DEFER_BLOCKING 0x0 ;  /* 0x0000000000007b1d */ /* 0x000fec0000010000 */
[----:B-1----:R-:W2:Y:S04]  /*25d40*/  LDL.LU R4, [R1+0x14] ;  /* 0x0000140001047983 */ /* 0x002ea80000300800 */
[----:B------:R-:W2:Y:S04]  /*25d50*/  LDL.LU R5, [R1+0x1c] ;  /* 0x00001c0001057983 */ /* 0x000ea80000300800 */
[----:B------:R-:W1:Y:S01]  /*25d60*/  LDS.128 R20, [R252] ;  /* 0x00000000fc147984 */ /* 0x000e620000000c00 */
[----:B------:R-:W-:Y:S06]  /*25d70*/  BAR.SYNC.DEFER_BLOCKING 0x0 ;  /* 0x0000000000007b1d */ /* 0x000fec0000010000 */
[----:B------:R-:W-:Y:S02]  /*25d80*/  STSM.16.M88.4 [R0], R16 ;  /* 0x0000001000007844 */ /* 0x000fe40000000200 */
[----:B------:R-:W-:Y:S06]  /*25d90*/  BAR.SYNC.DEFER_BLOCKING 0x0 ;  /* 0x0000000000007b1d */ /* 0x000fec0000010000 */
[----:B------:R-:W3:Y:S04]  /*25da0*/  LDS.128 R16, [R252] ;  /* 0x00000000fc107984 */ /* 0x000ee80000000c00 */
[----:B-1----:R-:W-:Y:S04]  /*25db0*/  STL.64 [R1+0x10], R20 ;  /* 0x0000101401007387 */ /* 0x002fe80000100a00 */
[----:B------:R-:W-:Y:S01]  /*25dc0*/  STL.64 [R1+0x18], R22 ;  /* 0x0000181601007387 */ /* 0x000fe20000100a00 */
[----:B------:R-:W-:Y:S06]  /*25dd0*/  BAR.SYNC.DEFER_BLOCKING 0x0 ;  /* 0x0000000000007b1d */ /* 0x000fec0000010000 */
[----:B---3--:R1:W-:Y:S04]  /*25de0*/  STL.64 [R1], R16 ;  /* 0x0000001001007387 */ /* 0x0083e80000100a00 */
[----:B------:R3:W-:Y:S04]  /*25df0*/  STL.64 [R1+0x8], R18 ;  /* 0x0000081201007387 */ /* 0x0007e80000100a00 */
[----:B-1----:R-:W4:Y:S04]  /*25e00*/  LDL.LU R16, [R1+0x20] ;  /* 0x0000200001107983 */ /* 0x002f280000300800 */
[----:B------:R-:W4:Y:S01]  /*25e10*/  LDL.LU R17, [R1+0x28] ;  /* 0x0000280001117983 */ /* 0x000f220000300800 */
[----:B------:R-:W-:Y:S01]  /*25e20*/  MOV R6, R157 ;  /* 0x0000009d00067202 */ /* 0x000fe20000000f00 */
[----:B------:R-:W-:Y:S01]  /*25e30*/  IMAD.MOV.U32 R7, RZ, RZ, R159 ;  /* 0x000000ffff077224 */ /* 0x000fe200078e009f */
[----:B---3--:R-:W-:Y:S01]  /*25e40*/  MOV R18, R160 ;  /* 0x000000a000127202 */ /* 0x008fe20000000f00 */
[----:B------:R-:W-:-:S03]  /*25e50*/  IMAD.MOV.U32 R19, RZ, RZ, R162 ;  /* 0x000000ffff137224 */ /* 0x000fc600078e00a2 */
[----:B--2---:R1:W-:Y:S01]  /*25e60*/  STSM.16.M88.4 [R0], R4 ;  /* 0x0000000400007844 */ /* 0x0043e20000000200 */
[----:B------:R-:W-:Y:S06]  /*25e70*/  BAR.SYNC.DEFER_BLOCKING 0x0 ;  /* 0x0000000000007b1d */ /* 0x000fec0000010000 */
[----:B------:R-:W2:Y:S01]  /*25e80*/  LDS.128 R248, [R252] ;  /* 0x00000000fcf87984 */ /* 0x000ea20000000c00 */
[----:B-1----:R-:W-:Y:S01]  /*25e90*/  MOV R4, R93 ;  /* 0x0000005d00047202 */ /* 0x002fe20000000f00 */
[----:B------:R-:W-:Y:S01]  /*25ea0*/  IMAD.MOV.U32 R5, RZ, RZ, R95 ;  /* 0x000000ffff057224 */ /* 0x000fe200078e005f */
[----:B------:R-:W-:Y:S01]  /*25eb0*/  MOV R6, R29 ;  /* 0x0000001d00067202 */ /* 0x000fe20000000f00 */
[----:B------:R-:W-:Y:S01]  /*25ec0*/  IMAD.MOV.U32 R7, RZ, RZ, R31 ;  /* 0x000000ffff077224 */ /* 0x000fe200078e001f */
[----:B------:R-:W-:Y:S06]  /*25ed0*/  BAR.SYNC.DEFER_BLOCKING 0x0 ;  /* 0x0000000000007b1d */ /* 0x000fec0000010000 */
[----:B------:R-:W-:Y:S02]  /*25ee0*/  STSM.16.M88.4 [R0], R4 ;  /* 0x0000000400007844 */ /* 0x000fe40000000200 */
[----:B------:R-:W-:Y:S06]  /*25ef0*/  BAR.SYNC.DEFER_BLOCKING 0x0 ;  /* 0x0000000000007b1d */ /* 0x000fec0000010000 */
[----:B------:R-:W1:Y:S02]  /*25f00*/  LDS.128 R240, [R252] ;  /* 0x00000000fcf07984 */ /* 0x000e640000000c00 */
[----:B------:R-:W-:Y:S06]  /*25f10*/  BAR.SYNC.DEFER_BLOCKING 0x0 ;  /* 0x0000000000007b1d */ /* 0x000fec0000010000 */
[----:B--2---:R-:W-:Y:S04]  /*25f20*/  STL [R1+0x70c], R251 ;  /* 0x00070cfb01007387 */ /* 0x004fe80000100800 */
[----:B----4-:R2:W-:Y:S01]  /*25f30*/  STSM.16.M88.4 [R0], R16 ;  /* 0x0000001000007844 */ /* 0x0105e20000000200 */
[----:B------:R-:W-:Y:S06]  /*25f40*/  BAR.SYNC.DEFER_BLOCKING 0x0 ;  /* 0x0000000000007b1d */ /* 0x000fec0000010000 */
[----:B--2---:R-:W2:Y:S04]  /*25f50*/  LDL.LU R16, [R1+0x24] ;  /* 0x0000240001107983 */ /* 0x004ea80000300800 */
[----:B------:R-:W2:Y:S04]  /*25f60*/  LDL.LU R17, [R1+0x2c] ;  /* 0x00002c0001117983 */ /* 0x000ea80000300800 */
[----:B------:R-:W3:Y:S04]  /*25f70*/  LDL.LU R28, [R1+0x30] ;  /* 0x00003000011c7983 */ /* 0x000ee80000300800 */
[----:B------:R-:W3:Y:S04]  /*25f80*/  LDL.LU R29, [R1+0x38] ;  /* 0x00003800011d7983 */ /* 0x000ee80000300800 */
[----:B------:R-:W4:Y:S01]  /*25f90*/  LDS.128 R20, [R252] ;  /* 0x00000000fc147984 */ /* 0x000f220000000c00 */
[----:B------:R-:W-:Y:S01]  /*25fa0*/  MOV R4, R96 ;  /* 0x0000006000047202 */ /* 0x000fe20000000f00 */
[----:B------:R-:W-:Y:S01]  /*25fb0*/  IMAD.MOV.U32 R5, RZ, RZ, R98 ;  /* 0x000000ffff057224 */ /* 0x000fe200078e0062 */
[----:B------:R-:W-:Y:S01]  /*25fc0*/  MOV R6, R32 ;  /* 0x0000002000067202 */ /* 0x000fe20000000f00 */
[----:B------:R-:W-:Y:S01]  /*25fd0*/  IMAD.MOV.U32 R7, RZ, RZ, R34 ;  /* 0x000000ffff077224 */ /* 0x000fe200078e0022 */
[----:B------:R-:W-:Y:S01]  /*25fe0*/  BAR.SYNC.DEFER_BLOCKING 0x0 ;  /* 0x0000000000007b1d */ /* 0x000fe20000010000 */
[----:B------:R-:W-:Y:S01]  /*25ff0*/  MOV R18, R161 ;  /* 0x000000a100127202 */ /* 0x000fe20000000f00 */
[----:B------:R-:W-:-:S04]  /*26000*/  IMAD.MOV.U32 R19, RZ, RZ, R163 ;  /* 0x000000ffff137224 */ /* 0x000fc800078e00a3 */
[----:B------:R-:W4:Y:S04]  /*26010*/  LDL.LU R32, [R1+0x34] ;  /* 0x0000340001207983 */ /* 0x000f280000300800 */
[----:B------:R-:W-:Y:S01]  /*26020*/  STSM.16.M88.4 [R0], R4 ;  /* 0x0000000400007844 */ /* 0x000fe20000000200 */
[----:B------:R-:W-:Y:S06]  /*26030*/  BAR.SYNC.DEFER_BLOCKING 0x0 ;  /* 0x0000000000007b1d */ /* 0x000fec0000010000 */
[----:B------:R-:W1:Y:S02]  /*26040*/  LDS.128 R4, [R252] ;  /* 0x00000000fc047984 */ /* 0x000e640000000c00 */
[----:B------:R-:W-:Y:S01]  /*26050*/  BAR.SYNC.DEFER_BLOCKING 0x0 ;  /* 0x0000000000007b1d */ /* 0x000fe20000010000 */
[----:B------:R-:W-:Y:S01]  /*26060*/  MOV R30, R164 ;  /* 0x000000a4001e7202 */ /* 0x000fe20000000f00 */
[----:B------:R-:W-:-:S04]  /*26070*/  IMAD.MOV.U32 R31, RZ, RZ, R166 ;  /* 0x000000ffff1f7224 */ /* 0x000fc800078e00a6 */
[----:B--2---:R2:W-:Y:S02]  /*26080*/  STSM.16.M88.4 [R0], R16 ;  /* 0x0000001000007844 */ /* 0x0045e40000000200 */
[----:B------:R-:W-:Y:S01]  /*26090*/  BAR.SYNC.DEFER_BLOCKING 0x0 ;  /* 0x0000000000007b1d */ /* 0x000fe20000010000 */
[----:B--2---:R-:W-:-:S05]  /*260a0*/  MOV R18, R33 ;  /* 0x0000002100127202 */ /* 0x004fca0000000f00 */
[----:B------:R-:W4:Y:S04]  /*260b0*/  LDL.LU R33, [R1+0x3c] ;  /* 0x00003c0001217983 */ /* 0x000f280000300800 */
[----:B------:R-:W2:Y:S04]  /*260c0*/  LDL.LU R92, [R1+0x40] ;  /* 0x00004000015c7983 */ /* 0x000ea80000300800 */
[----:B------:R-:W2:Y:S04]  /*260d0*/  LDL.LU R93, [R1+0x48] ;  /* 0x00004800015d7983 */ /* 0x000ea80000300800 */
[----:B------:R-:W1:Y:S01]  /*260e0*/  LDS.128 R24, [R252] ;  /* 0x00000000fc187984 */ /* 0x000e620000000c00 */
[----:B------:R-:W-:Y:S01]  /*260f0*/  MOV R16, R97 ;  /* 0x0000006100107202 */ /* 0x000fe20000000f00 */
[----:B------:R-:W-:-:S02]  /*26100*/  IMAD.MOV.U32 R17, RZ, RZ, R99 ;  /* 0x000000ffff117224 */ /* 0x000fc400078e0063 */
[----:B------:R-:W-:Y:S01]  /*26110*/  IMAD.MOV.U32 R19, RZ, RZ, R35 ;  /* 0x000000ffff137224 */ /* 0x000fe200078e0023 */
[----:B------:R-:W-:Y:S06]  /*26120*/  BAR.SYNC.DEFER_BLOCKING 0x0 ;  /* 0x0000000000007b1d */ /* 0x000fec0000010000 */
[----:B------:R-:W2:Y:S04]  /*26130*/  LDL.LU R96, [R1+0x44] ;  /* 0x0000440001607983 */ /* 0x000ea80000300800 */
[----:B------:R-:W2:Y:S04]  /*26140*/  LDL.LU R97, [R1+0x4c] ;  /* 0x00004c0001617983 */ /* 0x000ea80000300800 */
[----:B------:R-:W-:Y:S01]  /*26150*/  STSM.16.M88.4 [R0], R16 ;  /* 0x0000001000007844 */ /* 0x000fe20000000200 */
[----:B------:R-:W-:Y:S06]  /*26160*/  BAR.SYNC.DEFER_BLOCKING 0x0 ;  /* 0x0000000000007b1d */ /* 0x000fec0000010000 */
[----:B------:R-:W1:Y:S02]  /*26170*/  LDS.128 R16, [R252] ;  /* 0x00000000fc107984 */ /* 0x000e640000000c00 */
[----:B------:R-:W-:Y:S06]  /*26180*/  BAR.SYNC.DEFER_BLOCKING 0x0 ;  /* 0x0000000000007b1d */ /* 0x000fec0000010000 */
[----:B---3--:R3:W-:Y:S02]  /*26190*/  STSM.16.M88.4 [R0], R28 ;  /* 0x0000001c00007844 */ /* 0x0087e40000000200 */
[----:B------:R-:W-:Y:S06]  /*261a0*/  BAR.SYNC.DEFER_BLOCKING 0x0 ;  /* 0x0000000000007b1d */ /* 0x000fec0000010000 */
[----:B------:R-:W1:Y:S01]  /*261b0*/  LDS.128 R88, [R252] ;  /* 0x00000000fc587984 */ /* 0x000e620000000c00 */
[----:B---3--:R-:W-:Y:S01]  /*261c0*/  MOV R28, R100 ;  /* 0x00000064001c7202 */ /* 0x008fe20000000f00 */
[----:B------:R-:W-:Y:S01]  /*261d0*/  IMAD.MOV.U32 R29, RZ, RZ, R102 ;  /* 0x000000ffff1d7224 */ /* 0x000fe200078e0066 */
[----:B------:R-:W-:Y:S01]  /*261e0*/  MOV R30, R36 ;  /* 0x00000024001e7202 */ /* 0x000fe20000000f00 */
[----:B------:R-:W-:Y:S01]  /*261f0*/  IMAD.MOV.U32 R31, RZ, RZ, R38 ;  /* 0x000000ffff1f7224 */ /* 0x000fe200078e0026 */
[----:B------:R-:W-:Y:S06]  /*26200*/  BAR.SYNC.DEFER_BLOCKING 0x0 ;  /* 0x0000000000007b1d */ /* 0x000fec0000010000 */
[----:B------:R-:W-:Y:S02]  /*26210*/  STSM.16.M88.4 [R0], R28 ;  /* 0x0000001c00007844 */ /* 0x000fe40000000200 */
[----:B------:R-:W-:Y:S01]  /*26220*/  BAR.SYNC.DEFER_BLOCKING 0x0 ;  /* 0x0000000000007b1d */ /* 0x000fe20000010000 */
[----:B------:R-:W-:Y:S01]  /*26230*/  MOV R34, R165 ;  /* 0x000000a500227202 */ /* 0x000fe20000000f00 */
[----:B------:R-:W-:-:S04]  /*26240*/  IMAD.MOV.U32 R35, RZ, RZ, R167 ;  /* 0x000000ffff237224 */ /* 0x000fc800078e00a7 */
[----:B------:R-:W3:Y:S02]  /*26250*/  LDS.128 R28, [R252] ;  /* 0x00000000fc1c7984 */ /* 0x000ee40000000c00 */
[----:B------:R-:W-:Y:S01]  /*26260*/  BAR.SYNC.DEFER_BLOCKING 0x0 ;  /* 0x0000000000007b1d */ /* 0x000fe20000010000 */
[----:B------:R-:W-:Y:S01]  /*26270*/  MOV R94, R168 ;  /* 0x000000a8005e7202 */ /* 0x000fe20000000f00 */
[----:B------:R-:W-:-:S04]  /*26280*/  IMAD.MOV.U32 R95, RZ, RZ, R170 ;  /* 0x000000ffff5f7224 */ /* 0x000fc800078e00aa */
[----:B----4-:R4:W-:Y:S02]  /*26290*/  STSM.16.M88.4 [R0], R32 ;  /* 0x0000002000007844 */ /* 0x0109e40000000200 */
[----:B----4-:R-:W-:Y:S01]  /*262a0*/  MOV R34, R37 ;  /* 0x0000002500227202 */ /* 0x010fe20000000f00 */
[----:B------:R-:W-:Y:S01]  /*262b0*/  IMAD.MOV.U32 R35, RZ, RZ, R39 ;  /* 0x000000ffff237224 */ /* 0x000fe200078e0027 */
[----:B------:R-:W-:Y:S01]  /*262c0*/  BAR.SYNC.DEFER_BLOCKING 0x0 ;  /* 0x0000000000007b1d */ /* 0x000fe20000010000 */
[----:B------:R-:W-:Y:S01]  /*262d0*/  MOV R32, R101 ;  /* 0x0000006500207202 */ /* 0x000fe20000000f00 */
[----:B------:R-:W-:-:S04]  /*262e0*/  IMAD.MOV.U32 R33, RZ, RZ, R103 ;  /* 0x000000ffff217224 */ /* 0x000fc800078e0067 */
[----:B------:R-:W4:Y:S02]  /*262f0*/  LDS.128 R36, [R252] ;  /* 0x00000000fc247984 */ /* 0x000f240000000c00 */
[----:B------:R-:W-:Y:S06]  /*26300*/  BAR.SYNC.DEFER_BLOCKING 0x0 ;  /* 0x0000000000007b1d */ /* 0x000fec0000010000 */
[----:B------:R-:W-:Y:S02]  /*26310*/  STSM.16.M88.4 [R0], R32 ;  /* 0x0000002000007844 */ /* 0x000fe40000000200 */
[----:B------:R-:W-:Y:S06]  /*26320*/  BAR.SYNC.DEFER_BLOCKING 0x0 ;  /* 0x0000000000007b1d */ /* 0x000fec0000010000 */
[----:B------:R-:W4:Y:S02]  /*26330*/  LDS.128 R32, [R252] ;  /* 0x00000000fc207984 */ /* 0x000f240000000c00 */
[----:B------:R-:W-:Y:S06]  /*26340*/  BAR.SYNC.DEFER_BLOCKING 0x0 ;  /* 0x0000000000007b1d */ /* 0x000fec0000010000 */
[----:B--2---:R2:W-:Y:S02]  /*26350*/  STSM.16.M88.4 [R0], R92 ;  /* 0x0000005c00007844 */ /* 0x0045e40000000200 */
[----:B------:R-:W-:Y:S06]  /*26360*/  BAR.SYNC.DEFER_BLOCKING 0x0 ;  /* 0x0000000000007b1d */ /* 0x000fec0000010000 */
[----:B------:R-:W4:Y:S01]  /*26370*/  LDS.128 R100, [R252] ;  /* 0x00000000fc647984 */ /* 0x000f220000000c00 */
[----:B--2---:R-:W-:Y:S01]  /*26380*/  MOV R92, R104 ;  /* 0x00000068005c7202 */ /* 0x004fe20000000f00 */
[----:B------:R-:W-:Y:S01]  /*26390*/  IMAD.MOV.U32 R93, RZ, RZ, R106 ;  /* 0x000000ffff5d7224 */ /* 0x000fe200078e006a */
[----:B------:R-:W-:Y:S01]  /*263a0*/  MOV R94, R40 ;  /* 0x00000028005e7202 */ /* 0x000fe20000000f00 */
[----:B------:R-:W-:Y:S01]  /*263b0*/  IMAD.MOV.U32 R95, RZ, RZ, R42 ;  /* 0x000000ffff5f7224 */ /* 0x000fe200078e002a */
[----:B------:R-:W-:Y:S01]  /*263c0*/  BAR.SYNC.DEFER_BLOCKING 0x0 ;  /* 0x0000000000007b1d */ /* 0x000fe20000010000 */
[----:B------:R-:W-:Y:S01]  /*263d0*/  MOV R98, R169 ;  /* 0x000000a900627202 */ /* 0x000fe20000000f00 */
[----:B------:R-:W-:-:S04]  /*263e0*/  IMAD.MOV.U32 R99, RZ, RZ, R171 ;  /* 0x000000ffff637224 */ /* 0x000fc800078e00ab */
[----:B------:R-:W2:Y:S04]  /*263f0*/  LDL.LU R104, [R1+0x50] ;  /* 0x0000500001687983 */ /* 0x000ea80000300800 */
[----:B------:R-:W-:Y:S01]  /*26400*/  STSM.16.M88.4 [R0], R92 ;  /* 0x0000005c00007844 */ /* 0x000fe20000000200 */
[----:B------:R-:W-:Y:S06]  /*26410*/  BAR.SYNC.DEFER_BLOCKING 0x0 ;  /* 0x0000000000007b1d */ /* 0x000fec0000010000 */
[----:B------:R-:W4:Y:S02]  /*26420*/  LDS.128 R92, [R252] ;  /* 0x00000000fc5c7984 */ /* 0x000f240000000c00 */
[----:B------:R-:W-:Y:S06]  /*26430*/  BAR.SYNC.DEFER_BLOCKING 0x0 ;  /* 0x0000000000007b1d */ /* 0x000fec0000010000 */
[----:B------:R1:W-:Y:S02]  /*26440*/  STSM.16.M88.4 [R0], R96 ;  /* 0x0000006000007844 */ /* 0x0003e40000000200 */
[----:B-1----:R-:W-:-:S02]  /*26450*/  MOV R96, R105 ;  /* 0x0000006900607202 */ /* 0x002fc40000000f00 */
[----:B------:R-:W2:Y:S04]  /*26460*/  LDL.LU R105, [R1+0x58] ;  /* 0x0000580001697983 */ /* 0x000ea80000300800 */
[----:B------:R-:W3:Y:S04]  /*26470*/  LDL.LU R152, [R1+0x54] ;  /* 0x0000540001987983 */ /* 0x000ee80000300800 */
[----:B------:R-:W3:Y:S01]  /*26480*/  LDL.LU R153, [R1+0x5c] ;  /* 0x00005c0001997983 */ /* 0x000ee20000300800 */
[----:B------:R-:W-:Y:S01]  /*26490*/  MOV R98, R41 ;  /* 0x0000002900627202 */ /* 0x000fe20000000f00 */
[----:B------:R-:W-:Y:S01]  /*264a0*/  IMAD.MOV.U32 R99, RZ, RZ, R43 ;  /* 0x000000ffff637224 */ /* 0x000fe200078e002b */
[----:B------:R-:W-:Y:S01]  /*264b0*/  BAR.SYNC.DEFER_BLOCKING 0x0 ;  /* 0x0000000000007b1d */ /* 0x000fe20000010000 */
[----:B------:R-:W-:-:S05]  /*264c0*/  IMAD.MOV.U32 R97, RZ, RZ, R107 ;  /* 0x000000ffff617224 */ /* 0x000fca00078e006b */
[----:B------:R-:W1:Y:S02]  /*264d0*/  LDS.128 R40, [R252] ;  /* 0x00000000fc287984 */ /* 0x000e640000000c00 */
[----:B------:R-:W-:Y:S06]  /*264e0*/  BAR.SYNC.DEFER_BLOCKING 0x0 ;  /* 0x0000000000007b1d */ /* 0x000fec0000010000 */
[----:B------:R-:W-:Y:S02]  /*264f0*/  STSM.16.M88.4 [R0], R96 ;  /* 0x0000006000007844 */ /* 0x000fe40000000200 */
[----:B------:R-:W-:Y:S01]  /*26500*/  BAR.SYNC.DEFER_BLOCKING 0x0 ;  /* 0x0000000000007b1d */ /* 0x000fe20000010000 */
[----:B------:R-:W-:Y:S01]  /*26510*/  MOV R106, R172 ;  /* 0x000000ac006a7202 */ /* 0x000fe20000000f00 */
[----:B------:R-:W-:-:S04]  /*26520*/  IMAD.MOV.U32 R107, RZ, RZ, R174 ;  /* 0x000000ffff6b7224 */ /* 0x000fc800078e00ae */
[----:B------:R-:W1:Y:S02]  /*26530*/  LDS.128 R96, [R252] ;  /* 0x00000000fc607984 */ /* 0x000e640000000c00 */
[----:B------:R-:W-:Y:S01]  /*26540*/  BAR.SYNC.DEFER_BLOCKING 0x0 ;  /* 0x0000000000007b1d */ /* 0x000fe20000010000 */
[----:B------:R-:W-:-:S05]  /*26550*/  IMAD.MOV.U32 R155, RZ, RZ, R175 ;  /* 0x000000ffff9b7224 */ /* 0x000fca00078e00af */
[----:B--2---:R2:W-:Y:S02]  /*26560*/  STSM.16.M88.4 [R0], R104 ;  /* 0x0000006800007844 */ /* 0x0045e40000000200 */
[----:B------:R-:W-:Y:S06]  /*26570*/  BAR.SYNC.DEFER_BLOCKING 0x0 ;  /* 0x0000000000007b1d */ /* 0x000fec0000010000 */
[----:B------:R-:W1:Y:S01]  /*26580*/  LDS.128 R156, [R252] ;  /* 0x00000000fc9c7984 */ /* 0x000e620000000c00 */
[----:B--2---:R-:W-:Y:S01]  /*26590*/  MOV R104, R108 ;  /* 0x0000006c00687202 */ /* 0x004fe20000000f00 */
[----:B------:R-:W-:Y:S01]  /*265a0*/  IMAD.MOV.U32 R105, RZ, RZ, R110 ;  /* 0x000000ffff697224 */ /* 0x000fe200078e006e */
[----:B------:R-:W-:Y:S01]  /*265b0*/  MOV R106, R44 ;  /* 0x0000002c006a7202 */ /* 0x000fe20000000f00 */
[----:B------:R-:W-:Y:S01]  /*265c0*/  IMAD.MOV.U32 R107, RZ, RZ, R46 ;  /* 0x000000ffff6b7224 */ /* 0x000fe200078e002e */
[----:B------:R-:W-:Y:S06]  /*265d0*/  BAR.SYNC.DEFER_BLOCKING 0x0 ;  /* 0x0000000000007b1d */ /* 0x000fec0000010000 */
[----:B------:R-:W-:Y:S02]  /*265e0*/  STSM.16.M88.4 [R0], R104 ;  /* 0x0000006800007844 */ /* 0x000fe40000000200 */
[----:B------:R-:W-:Y:S06]  /*265f0*/  BAR.SYNC.DEFER_BLOCKING 0x0 ;  /* 0x0000000000007b1d */ /* 0x000fec0000010000 */
[----:B------:R-:W2:Y:S02]  /*26600*/  LDS.128 R104, [R252] ;  /* 0x00000000fc687984 */ /* 0x000ea40000000c00 */
[----:B------:R-:W-:Y:S06]  /*26610*/  BAR.SYNC.DEFER_BLOCKING 0x0 ;  /* 0x0000000000007b1d */ /* 0x000fec0000010000 */
[----:B---3--:R3:W-:Y:S04]  /*26620*/  STSM.16.M88.4 [R0], R152 ;  /* 0x0000009800007844 */ /* 0x0087e80000000200 */
[----:B---3--:R-:W3:Y:S04]  /*26630*/  LDL.LU R152, [R1+0x60] ;  /* 0x0000600001987983 */ /* 0x008ee80000300800 */
[----:B------:R-:W3:Y:S04]  /*26640*/  LDL.LU R153, [R1+0x68] ;  /* 0x0000680001997983 */ /* 0x000ee80000300800 */
[----:B------:R-:W4:Y:S04]  /*26650*/  LDL.LU R160, [R1+0x64] ;  /* 0x0000640001a07983 */ /* 0x000f280000300800 */
[----:B------:R-:W4:Y:S01]  /*26660*/  LDL.LU R161, [R1+0x6c] ;  /* 0x00006c0001a17983 */ /* 0x000f220000300800 */
[----:B------:R-:W-:Y:S01]  /*26670*/  MOV R108, R109 ;  /* 0x0000006d006c7202 */ /* 0x000fe20000000f00 */
[----:B------:R-:W-:Y:S01]  /*26680*/  IMAD.MOV.U32 R109, RZ, RZ, R111 ;  /* 0x000000ffff6d7224 */ /* 0x000fe200078e006f */
[----:B------:R-:W-:Y:S01]  /*26690*/  MOV R110, R45 ;  /* 0x0000002d006e7202 */ /* 0x000fe20000000f00 */
[----:B------:R-:W-:Y:S01]  /*266a0*/  IMAD.MOV.U32 R111, RZ, RZ, R47 ;  /* 0x000000ffff6f7224 */ /* 0x000fe200078e002f */
[----:B------:R-:W-:Y:S06]  /*266b0*/  BAR.SYNC.DEFER_BLOCKING 0x0 ;  /* 0x0000000000007b1d */ /* 0x000fec0000010000 */
[----:B------:R-:W2:Y:S02]  /*266c0*/  LDS.128 R44, [R252] ;  /* 0x00000000fc2c7984 */ /* 0x000ea40000000c00 */
[----:B------:R-:W-:Y:S06]  /*266d0*/  BAR.SYNC.DEFER_BLOCKING 0x0 ;  /* 0x0000000000007b1d */ /* 0x000fec0000010000 */
[----:B------:R-:W-:Y:S02]  /*266e0*/  STSM.16.M88.4 [R0], R108 ;  /* 0x0000006c00007844 */ /* 0x000fe40000000200 */
[----:B------:R-:W-:Y:S01]  /*266f0*/  BAR.SYNC.DEFER_BLOCKING 0x0 ;  /* 0x0000000000007b1d */ /* 0x000fe20000010000 */
[----:B------:R-:W-:Y:S01]  /*26700*/  MOV R154, R176 ;  /* 0x000000b0009a7202 */ /* 0x000fe20000000f00 */
[----:B------:R-:W-:-:S04]  /*26710*/  IMAD.MOV.U32 R155, RZ, RZ, R178 ;  /* 0x000000ffff9b7224 */ /* 0x000fc800078e00b2 */
[----:B------:R-:W2:Y:S02]  /*26720*/  LDS.128 R108, [R252] ;  /* 0x00000000fc6c7984 */ /* 0x000ea40000000c00 */
[----:B------:R-:W-:Y:S01]  /*26730*/  BAR.SYNC.DEFER_BLOCKING 0x0 ;  /* 0x0000000000007b1d */ /* 0x000fe20000010000 */
[----:B------:R-:W-:Y:S01]  /*26740*/  MOV R162, R177 ;  /* 0x000000b100a27202 */ /* 0x000fe20000000f00 */
[----:B------:R-:W-:-:S04]  /*26750*/  IMAD.MOV.U32 R163, RZ, RZ, R179 ;  /* 0x000000ffffa37224 */ /* 0x000fc800078e00b3 */
[----:B---3--:R3:W-:Y:S02]  /*26760*/  STSM.16.M88.4 [R0], R152 ;  /* 0x0000009800007844 */ /* 0x0087e40000000200 */
[----:B------:R-:W-:Y:S06]  /*26770*/  BAR.SYNC.DEFER_BLOCKING 0x0 ;  /* 0x0000000000007b1d */ /* 0x000fec0000010000 */
[----:B------:R-:W2:Y:S01]  /*26780*/  LDS.128 R164, [R252] ;  /* 0x00000000fca47984 */ /* 0x000ea20000000c00 */
[----:B---3--:R-:W-:Y:S01]  /*26790*/  MOV R152, R112 ;  /* 0x0000007000987202 */ /* 0x008fe20000000f00 */
[----:B------:R-:W-:Y:S01]  /*267a0*/  IMAD.MOV.U32 R153, RZ, RZ, R114 ;  /* 0x000000ffff997224 */ /* 0x000fe200078e0072 */
[----:B------:R-:W-:Y:S01]  /*267b0*/  MOV R154, R48 ;  /* 0x00000030009a7202 */ /* 0x000fe20000000f00 */
[----:B------:R-:W-:Y:S01]  /*267c0*/  IMAD.MOV.U32 R155, RZ, RZ, R50 ;  /* 0x000000ffff9b7224 */ /* 0x000fe200078e0032 */
[----:B------:R-:W-:Y:S06]  /*267d0*/  BAR.SYNC.DEFER_BLOCKING 0x0 ;  /* 0x0000000000007b1d */ /* 0x000fec0000010000 */
[----:B------:R-:W-:Y:S02]  /*267e0*/  STSM.16.M88.4 [R0], R152 ;  /* 0x0000009800007844 */ /* 0x000fe40000000200 */
[----:B------:R-:W-:Y:S06]  /*267f0*/  BAR.SYNC.DEFER_BLOCKING 0x0 ;  /* 0x0000000000007b1d */ /* 0x000fec0000010000 */
[----:B------:R-:W3:Y:S02]  /*26800*/  LDS.128 R152, [R252] ;  /* 0x00000000fc987984 */ /* 0x000ee40000000c00 */
[----:B------:R-:W-:Y:S06]  /*26810*/  BAR.SYNC.DEFER_BLOCKING 0x0 ;  /* 0x0000000000007b1d */ /* 0x000fec0000010000 */
[----:B----4-:R4:W-:Y:S04]  /*26820*/  STSM.16.M88.4 [R0], R160 ;  /* 0x000000a000007844 */ /* 0x0109e80000000200 */
[----:B----4-:R-:W4:Y:S04]  /*26830*/  LDL.LU R160, [R1+0x70] ;  /* 0x0000700001a07983 */ /* 0x010f280000300800 */
[----:B------:R-:W4:Y:S04]  /*26840*/  LDL.LU R161, [R1+0x78] ;  /* 0x0000780001a17983 */ /* 0x000f280000300800 */
[----:B------:R-:W2:Y:S04]  /*26850*/  LDL.LU R168, [R1+0x74] ;  /* 0x0000740001a87983 */ /* 0x000ea80000300800 */
[----:B------:R-:W2:Y:S01]  /*26860*/  LDL.LU R169, [R1+0x7c] ;  /* 0x00007c0001a97983 */ /* 0x000ea20000300800 */
[----:B------:R-:W-:Y:S01]  /*26870*/  MOV R112, R113 ;  /* 0x0000007100707202 */ /* 0x000fe20000000f00 */
[----:B------:R-:W-:Y:S01]  /*26880*/  IMAD.MOV.U32 R113, RZ, RZ, R115 ;  /* 0x000000ffff717224 */ /* 0x000fe200078e0073 */
[----:B------:R-:W-:Y:S01]  /*26890*/  MOV R114, R49 ;  /* 0x0000003100727202 */ /* 0x000fe20000000f00 */
[----:B------:R-:W-:Y:S01]  /*268a0*/  IMAD.MOV.U32 R115, RZ, RZ, R51 ;  /* 0x000000ffff737224 */ /* 0x000fe200078e0033 */
[----:B------:R-:W-:Y:S06]  /*268b0*/  BAR.SYNC.DEFER_BLOCKING 0x0 ;  /* 0x0000000000007b1d */ /* 0x000fec0000010000 */
[----:B------:R-:W3:Y:S02]  /*268c0*/  LDS.128 R48, [R252] ;  /* 0x00000000fc307984 */ /* 0x000ee40000000c00 */
        /* <DEDUP_REMOVED lines=10> */
[----:B------:R-:W-:Y:S06]  /*26970*/  BAR.SYNC.DEFER_BLOCKING 0x0 ;  /* 0x0000000000007b1d */ /* 0x000fec0000010000 */
[----:B------:R-:W3:Y:S01]  /*26980*/  LDS.128 R172, [R252] ;  /* 0x00000000fcac7984 */ /* 0x000ee20000000c00 */
[----:B----4-:R-:W-:Y:S01]  /*26990*/  MOV R160, R116 ;  /* 0x0000007400a07202 */ /* 0x010fe20000000f00 */
[----:B------:R-:W-:Y:S01]  /*269a0*/  IMAD.MOV.U32 R161, RZ, RZ, R118 ;  /* 0x000000ffffa17224 */ /* 0x000fe200078e0076 */
[----:B------:R-:W-:Y:S01]  /*269b0*/  MOV R162, R52 ;  /* 0x0000003400a27202 */ /* 0x000fe20000000f00 */
[----:B------:R-:W-:Y:S01]  /*269c0*/  IMAD.MOV.U32 R163, RZ, RZ, R54 ;  /* 0x000000ffffa37224 */ /* 0x000fe200078e0036 */
[----:B------:R-:W-:Y:S06]  /*269d0*/  BAR.SYNC.DEFER_BLOCKING 0x0 ;  /* 0x0000000000007b1d */ /* 0x000fec0000010000 */
[----:B------:R-:W-:Y:S02]  /*269e0*/  STSM.16.M88.4 [R0], R160 ;  /* 0x000000a000007844 */ /* 0x000fe40000000200 */
[----:B------:R-:W-:Y:S06]  /*269f0*/  BAR.SYNC.DEFER_BLOCKING 0x0 ;  /* 0x0000000000007b1d */ /* 0x000fec0000010000 */
[----:B------:R-:W4:Y:S02]  /*26a00*/  LDS.128 R160, [R252] ;  /* 0x00000000fca07984 */ /* 0x000f240000000c00 */
[----:B------:R-:W-:Y:S06]  /*26a10*/  BAR.SYNC.DEFER_BLOCKING 0x0 ;  /* 0x0000000000007b1d */ /* 0x000fec0000010000 */
[----:B--2---:R2:W-:Y:S04]  /*26a20*/  STSM.16.M88.4 [R0], R168 ;  /* 0x000000a800007844 */ /* 0x0045e80000000200 */
[----:B--2---:R-:W2:Y:S04]  /*26a30*/  LDL.LU R168, [R1+0x80] ;  /* 0x0000800001a87983 */ /* 0x004ea80000300800 */
[----:B------:R-:W2:Y:S04]  /*26a40*/  LDL.LU R169, [R1+0x88] ;  /* 0x0000880001a97983 */ /* 0x000ea80000300800 */
[----:B------:R-:W3:Y:S04]  /*26a50*/  LDL.LU R176, [R1+0x84] ;  /* 0x0000840001b07983 */ /* 0x000ee80000300800 */
[----:B------:R-:W3:Y:S01]  /*26a60*/  LDL.LU R177, [R1+0x8c] ;  /* 0x00008c0001b17983 */ /* 0x000ee20000300800 */
[----:B------:R-:W-:Y:S01]  /*26a70*/  MOV R116, R117 ;  /* 0x0000007500747202 */ /* 0x000fe20000000f00 */
[----:B------:R-:W-:Y:S01]  /*26a80*/  IMAD.MOV.U32 R117, RZ, RZ, R119 ;  /* 0x000000ffff757224 */ /* 0x000fe200078e0077 */
[----:B------:R-:W-:Y:S01]  /*26a90*/  MOV R118, R53 ;  /* 0x0000003500767202 */ /* 0x000fe20000000f00 */
[----:B------:R-:W-:Y:S01]  /*26aa0*/  IMAD.MOV.U32 R119, RZ, RZ, R55 ;  /* 0x000000ffff777224 */ /* 0x000fe200078e0037 */
[----:B------:R-:W-:Y:S06]  /*26ab0*/  BAR.SYNC.DEFER_BLOCKING 0x0 ;  /* 0x0000000000007b1d */ /* 0x000fec0000010000 */
[----:B------:R-:W4:Y:S02]  /*26ac0*/  LDS.128 R52, [R252] ;  /* 0x00000000fc347984 */ /* 0x000f240000000c00 */
[----:B------:R-:W-:Y:S06]  /*26ad0*/  BAR.SYNC.DEFER_BLOCKING 0x0 ;  /* 0x0000000000007b1d */ /* 0x000fec0000010000 */
[----:B------:R-:W-:Y:S02]  /*26ae0*/  STSM.16.M88.4 [R0], R116 ;  /* 0x0000007400007844 */ /* 0x000fe40000000200 */
[----:B------:R-:W-:Y:S01]  /*26af0*/  BAR.SYNC.DEFER_BLOCKING 0x0 ;  /* 0x0000000000007b1d */ /* 0x000fe20000010000 */
[----:B------:R-:W-:Y:S01]  /*26b00*/  MOV R170, R184 ;  /* 0x000000b800aa7202 */ /* 0x000fe20000000f00 */
[----:B------:R-:W-:-:S04]  /*26b10*/  IMAD.MOV.U32 R171, RZ, RZ, R186 ;  /* 0x000000ffffab7224 */ /* 0x000fc800078e00ba */
[----:B------:R-:W4:Y:S02]  /*26b20*/  LDS.128 R116, [R252] ;  /* 0x00000000fc747984 */ /* 0x000f240000000c00 */
[----:B------:R-:W-:Y:S01]  /*26b30*/  BAR.SYNC.DEFER_BLOCKING 0x0 ;  /* 0x0000000000007b1d */ /* 0x000fe20000010000 */
[----:B------:R-:W-:Y:S01]  /*26b40*/  MOV R178, R185 ;  /* 0x000000b900b27202 */ /* 0x000fe20000000f00 */
[----:B------:R-:W-:-:S04]  /*26b50*/  IMAD.MOV.U32 R179, RZ, RZ, R187 ;  /* 0x000000ffffb37224 */ /* 0x000fc800078e00bb */
[----:B--2---:R2:W-:Y:S02]  /*26b60*/  STSM.16.M88.4 [R0], R168 ;  /* 0x000000a800007844 */ /* 0x0045e40000000200 */
[----:B------:R-:W-:Y:S06]  /*26b70*/  BAR.SYNC.DEFER_BLOCKING 0x0 ;  /* 0x0000000000007b1d */ /* 0x000fec0000010000 */
[----:B------:R-:W4:Y:S01]  /*26b80*/  LDS.128 R180, [R252] ;  /* 0x00000000fcb47984 */ /* 0x000f220000000c00 */
        /* <DEDUP_REMOVED lines=46> */
[----:B------:R-:W-:Y:S01]  /*26e70*/  BAR.SYNC.DEFER_BLOCKING 0x0 ;  /* 0x0000000000007b1d */ /* 0x000fe20000010000 */
[----:B------:R-:W-:Y:S01]  /*26e80*/  MOV R124, R125 ;  /* 0x0000007d007c7202 */ /* 0x000fe20000000f00 */
[----:B------:R-:W-:Y:S01]  /*26e90*/  IMAD.MOV.U32 R125, RZ, RZ, R127 ;  /* 0x000000ffff7d7224 */ /* 0x000fe200078e007f */
[----:B------:R-:W-:Y:S01]  /*26ea0*/  MOV R126, R61 ;  /* 0x0000003d007e7202 */ /* 0x000fe20000000f00 */
[----:B------:R-:W-:-:S02]  /*26eb0*/  IMAD.MOV.U32 R127, RZ, RZ, R63 ;  /* 0x000000ffff7f7224 */ /* 0x000fc400078e003f */
[----:B------:R-:W3:Y:S02]  /*26ec0*/  LDS.128 R60, [R252] ;  /* 0x00000000fc3c7984 */ /* 0x000ee40000000c00 */
[----:B------:R-:W-:Y:S06]  /*26ed0*/  BAR.SYNC.DEFER_BLOCKING 0x0 ;  /* 0x0000000000007b1d */ /* 0x000fec0000010000 */
[----:B------:R-:W-:Y:S02]  /*26ee0*/  STSM.16.M88.4 [R0], R124 ;  /* 0x0000007c00007844 */ /* 0x000fe40000000200 */
[----:B------:R-:W-:Y:S01]  /*26ef0*/  BAR.SYNC.DEFER_BLOCKING 0x0 ;  /* 0x0000000000007b1d */ /* 0x000fe20000010000 */
[----:B------:R-:W-:Y:S01]  /*26f00*/  MOV R186, R192 ;  /* 0x000000c000ba7202 */ /* 0x000fe20000000f00 */
[----:B------:R-:W-:-:S04]  /*26f10*/  IMAD.MOV.U32 R187, RZ, RZ, R194 ;  /* 0x000000ffffbb7224 */ /* 0x000fc800078e00c2 */
[----:B------:R-:W3:Y:S02]  /*26f20*/  LDS.128 R124, [R252] ;  /* 0x00000000fc7c7984 */ /* 0x000ee40000000c00 */
[----:B------:R-:W-:Y:S06]  /*26f30*/  BAR.SYNC.DEFER_BLOCKING 0x0 ;  /* 0x0000000000007b1d */ /* 0x000fec0000010000 */
        /* <DEDUP_REMOVED lines=17> */
[----:B------:R-:W-:Y:S01]  /*27050*/  BAR.SYNC.DEFER_BLOCKING 0x0 ;  /* 0x0000000000007b1d */ /* 0x000fe20000010000 */
[----:B------:R-:W-:Y:S01]  /*27060*/  MOV R128, R129 ;  /* 0x0000008100807202 */ /* 0x000fe20000000f00 */
[----:B------:R-:W-:Y:S01]  /*27070*/  IMAD.MOV.U32 R129, RZ, RZ, R131 ;  /* 0x000000ffff817224 */ /* 0x000fe200078e0083 */
[----:B------:R-:W-:Y:S01]  /*27080*/  MOV R130, R65 ;  /* 0x0000004100827202 */ /* 0x000fe20000000f00 */
[----:B------:R-:W-:-:S02]  /*27090*/  IMAD.MOV.U32 R131, RZ, RZ, R67 ;  /* 0x000000ffff837224 */ /* 0x000fc400078e0043 */
[----:B------:R-:W4:Y:S02]  /*270a0*/  LDS.128 R64, [R252] ;  /* 0x00000000fc407984 */ /* 0x000f240000000c00 */
[----:B------:R-:W-:Y:S06]  /*270b0*/  BAR.SYNC.DEFER_BLOCKING 0x0 ;  /* 0x0000000000007b1d */ /* 0x000fec0000010000 */
[----:B------:R-:W-:Y:S02]  /*270c0*/  STSM.16.M88.4 [R0], R128 ;  /* 0x0000008000007844 */ /* 0x000fe40000000200 */
[----:B------:R-:W-:Y:S01]  /*270d0*/  BAR.SYNC.DEFER_BLOCKING 0x0 ;  /* 0x0000000000007b1d */ /* 0x000fe20000010000 */
[----:B------:R-:W-:Y:S01]  /*270e0*/  MOV R218, R196 ;  /* 0x000000c400da7202 */ /* 0x000fe20000000f00 */
[----:B------:R-:W-:-:S04]  /*270f0*/  IMAD.MOV.U32 R219, RZ, RZ, R198 ;  /* 0x000000ffffdb7224 */ /* 0x000fc800078e00c6 */
        /* <DEDUP_REMOVED lines=19> */
[----:B------:R-:W-:Y:S01]  /*27230*/  BAR.SYNC.DEFER_BLOCKING 0x0 ;  /* 0x0000000000007b1d */ /* 0x000fe20000010000 */
[----:B------:R-:W-:Y:S01]  /*27240*/  MOV R132, R133 ;  /* 0x0000008500847202 */ /* 0x000fe20000000f00 */
[----:B------:R-:W-:Y:S01]  /*27250*/  IMAD.MOV.U32 R133, RZ, RZ, R135 ;  /* 0x000000ffff857224 */ /* 0x000fe200078e0087 */
[----:B------:R-:W-:Y:S01]  /*27260*/  MOV R134, R69 ;  /* 0x0000004500867202 */ /* 0x000fe20000000f00 */
[----:B------:R-:W-:-:S02]  /*27270*/  IMAD.MOV.U32 R135, RZ, RZ, R71 ;  /* 0x000000ffff877224 */ /* 0x000fc400078e0047 */
[----:B------:R-:W2:Y:S02]  /*27280*/  LDS.128 R68, [R252] ;  /* 0x00000000fc447984 */ /* 0x000ea40000000c00 */
[----:B------:R-:W-:Y:S06]  /*27290*/  BAR.SYNC.DEFER_BLOCKING 0x0 ;  /* 0x0000000000007b1d */ /* 0x000fec0000010000 */
[----:B------:R-:W-:Y:S02]  /*272a0*/  STSM.16.M88.4 [R0], R132 ;  /* 0x0000008400007844 */ /* 0x000fe40000000200 */
[----:B------:R-:W-:Y:S01]  /*272b0*/  BAR.SYNC.DEFER_BLOCKING 0x0 ;  /* 0x0000000000007b1d */ /* 0x000fe20000010000 */
[----:B------:R-:W-:Y:S01]  /*272c0*/  MOV R222, R200 ;  /* 0x000000c800de7202 */ /* 0x000fe20000000f00 */
[----:B------:R-:W-:-:S04]  /*272d0*/  IMAD.MOV.U32 R223, RZ, RZ, R202 ;  /* 0x000000ffffdf7224 */ /* 0x000fc800078e00ca */
[----:B------:R-:W2:Y:S02]  /*272e0*/  LDS.128 R132, [R252] ;  /* 0x00000000fc847984 */ /* 0x000ea40000000c00 */
[----:B------:R-:W-:Y:S06]  /*272f0*/  BAR.SYNC.DEFER_BLOCKING 0x0 ;  /* 0x0000000000007b1d */ /* 0x000fec0000010000 */
        /* <DEDUP_REMOVED lines=54> */
[----:B------:R-:W1:Y:S02]  /*27660*/  LDS.128 R76, [R252] ;  /* 0x00000000fc4c7984 */ /* 0x000e640000000c00 */
[----:B------:R-:W-:Y:S06]  /*27670*/  BAR.SYNC.DEFER_BLOCKING 0x0 ;  /* 0x0000000000007b1d */ /* 0x000fec0000010000 */
[----:B------:R-:W-:Y:S02]  /*27680*/  STSM.16.M88.4 [R0], R140 ;  /* 0x0000008c00007844 */ /* 0x000fe40000000200 */
[----:B------:R-:W-:Y:S01]  /*27690*/  BAR.SYNC.DEFER_BLOCKING 0x0 ;  /* 0x0000000000007b1d */ /* 0x000fe20000010000 */
[----:B------:R-:W-:Y:S01]  /*276a0*/  MOV R230, R208 ;  /* 0x000000d000e67202 */ /* 0x000fe20000000f00 */
[----:B------:R-:W-:-:S04]  /*276b0*/  IMAD.MOV.U32 R231, RZ, RZ, R210 ;  /* 0x000000ffffe77224 */ /* 0x000fc800078e00d2 */
[----:B------:R-:W1:Y:S02]  /*276c0*/  LDS.128 R140, [R252] ;  /* 0x00000000fc8c7984 */ /* 0x000e640000000c00 */
[----:B------:R-:W-:Y:S06]  /*276d0*/  BAR.SYNC.DEFER_BLOCKING 0x0 ;  /* 0x0000000000007b1d */ /* 0x000fec0000010000 */
[----:B--2---:R2:W-:Y:S02]  /*276e0*/  STSM.16.M88.4 [R0], R228 ;  /* 0x000000e400007844 */ /* 0x0045e40000000200 */
[----:B------:R-:W-:Y:S06]  /*276f0*/  BAR.SYNC.DEFER_BLOCKING 0x0 ;  /* 0x0000000000007b1d */ /* 0x000fec0000010000 */
[----:B------:R-:W1:Y:S01]  /*27700*/  LDS.128 R208, [R252] ;  /* 0x00000000fcd07984 */ /* 0x000e620000000c00 */
[----:B--2---:R-:W-:Y:S01]  /*27710*/  MOV R228, R144 ;  /* 0x0000009000e47202 */ /* 0x004fe20000000f00 */
[----:B------:R-:W-:Y:S01]  /*27720*/  IMAD.MOV.U32 R229, RZ, RZ, R146 ;  /* 0x000000ffffe57224 */ /* 0x000fe200078e0092 */
[----:B------:R-:W-:Y:S01]  /*27730*/  BAR.SYNC.DEFER_BLOCKING 0x0 ;  /* 0x0000000000007b1d */ /* 0x000fe20000010000 */
[----:B------:R-:W-:Y:S01]  /*27740*/  MOV R230, R80 ;  /* 0x0000005000e67202 */ /* 0x000fe20000000f00 */
[----:B------:R-:W-:-:S05]  /*27750*/  IMAD.MOV.U32 R231, RZ, RZ, R82 ;  /* 0x000000ffffe77224 */ /* 0x000fca00078e0052 */
[----:B------:R-:W-:Y:S01]  /*27760*/  STSM.16.M88.4 [R0], R228 ;  /* 0x000000e400007844 */ /* 0x000fe20000000200 */
[----:B------:R-:W-:Y:S06]  /*27770*/  BAR.SYNC.DEFER_BLOCKING 0x0 ;  /* 0x0000000000007b1d */ /* 0x000fec0000010000 */
[----:B------:R-:W2:Y:S02]  /*27780*/  LDS.128 R228, [R252] ;  /* 0x00000000fce47984 */ /* 0x000ea40000000c00 */
[----:B------:R-:W-:Y:S06]  /*27790*/  BAR.SYNC.DEFER_BLOCKING 0x0 ;  /* 0x0000000000007b1d */ /* 0x000fec0000010000 */
[----:B---3--:R3:W-:Y:S02]  /*277a0*/  STSM.16.M88.4 [R0], R232 ;  /* 0x000000e800007844 */ /* 0x0087e40000000200 */
[----:B------:R-:W-:Y:S06]  /*277b0*/  BAR.SYNC.DEFER_BLOCKING 0x0 ;  /* 0x0000000000007b1d */ /* 0x000fec0000010000 */
[----:B------:R-:W2:Y:S02]  /*277c0*/  LDS.128 R144, [R252] ;  /* 0x00000000fc907984 */ /* 0x000ea40000000c00 */
[----:B------:R-:W-:Y:S06]  /*277d0*/  BAR.SYNC.DEFER_BLOCKING 0x0 ;  /* 0x0000000000007b1d */ /* 0x000fec0000010000 */
[----:B------:R-:W-:Y:S02]  /*277e0*/  STSM.16.M88.4 [R0], R244 ;  /* 0x000000f400007844 */ /* 0x000fe40000000200 */
[----:B------:R-:W-:Y:S06]  /*277f0*/  BAR.SYNC.DEFER_BLOCKING 0x0 ;  /* 0x0000000000007b1d */ /* 0x000fec0000010000 */
[----:B------:R-:W2:Y:S02]  /*27800*/  LDS.128 R80, [R252] ;  /* 0x00000000fc507984 */ /* 0x000ea40000000c00 */
[----:B------:R-:W-:Y:S06]  /*27810*/  BAR.SYNC.DEFER_BLOCKING 0x0 ;  /* 0x0000000000007b1d */ /* 0x000fec0000010000 */
[----:B----4-:R-:W-:Y:S02]  /*27820*/  STSM.16.M88.4 [R0], R236 ;  /* 0x000000ec00007844 */ /* 0x010fe40000000200 */
[----:B------:R-:W-:Y:S01]  /*27830*/  BAR.SYNC.DEFER_BLOCKING 0x0 ;  /* 0x0000000000007b1d */ /* 0x000fe20000010000 */
[----:B---3--:R-:W-:Y:S01]  /*27840*/  MOV R232, R148 ;  /* 0x0000009400e87202 */ /* 0x008fe20000000f00 */
[----:B------:R-:W-:Y:S01]  /*27850*/  IMAD.MOV.U32 R233, RZ, RZ, R150 ;  /* 0x000000ffffe97224 */ /* 0x000fe200078e0096 */
[----:B------:R-:W-:Y:S01]  /*27860*/  MOV R234, R84 ;  /* 0x0000005400ea7202 */ /* 0x000fe20000000f00 */
[----:B------:R-:W-:-:S02]  /*27870*/  IMAD.MOV.U32 R235, RZ, RZ, R86 ;  /* 0x000000ffffeb7224 */ /* 0x000fc400078e0056 */
[----:B------:R-:W3:Y:S02]  /*27880*/  LDS.128 R236, [R252] ;  /* 0x00000000fcec7984 */ /* 0x000ee40000000c00 */
[----:B------:R-:W-:Y:S06]  /*27890*/  BAR.SYNC.DEFER_BLOCKING 0x0 ;  /* 0x0000000000007b1d */ /* 0x000fec0000010000 */
[----:B------:R4:W-:Y:S04]  /*278a0*/  STSM.16.M88.4 [R0], R232 ;  /* 0x000000e800007844 */ /* 0x0009e80000000200 */
[----:B----4-:R-:W4:Y:S04]  /*278b0*/  LDL.LU R232, [R1+0xf4] ;  /* 0x0000f40001e87983 */ /* 0x010f280000300800 */
[----:B------:R-:W4:Y:S04]  /*278c0*/  LDL.LU R233, [R1+0xfc] ;  /* 0x0000fc0001e97983 */ /* 0x000f280000300800 */
[----:B------:R-:W2:Y:S01]  /*278d0*/  LDL.LU R251, [R1+0x130] ;  /* 0x0001300001fb7983 */ /* 0x000ea20000300800 */
[----:B------:R-:W-:Y:S01]  /*278e0*/  MOV R234, R213 ;  /* 0x000000d500ea7202 */ /* 0x000fe20000000f00 */
[----:B------:R-:W-:Y:S01]  /*278f0*/  IMAD.MOV.U32 R235, RZ, RZ, R215 ;  /* 0x000000ffffeb7224 */ /* 0x000fe200078e00d7 */
[----:B------:R-:W-:Y:S01]  /*27900*/  BAR.SYNC.DEFER_BLOCKING 0x0 ;  /* 0x0000000000007b1d */ /* 0x000fe20000010000 */
[----:B------:R-:W-:-:S02]  /*27910*/  IMAD.MOV.U32 R148, RZ, RZ, R149 ;  /* 0x000000ffff947224 */ /* 0x000fc400078e0095 */
[----:B------:R-:W-:Y:S01]  /*27920*/  IMAD.MOV.U32 R150, RZ, RZ, R85 ;  /* 0x000000ffff967224 */ /* 0x000fe200078e0055 */
[----:B------:R-:W-:Y:S02]  /*27930*/  IADD3 R2, R10, 0x2, RZ ;  /* 0x000000020a027810 */ /* 0x000fe40007ffe0ff */
[----:B------:R-:W-:Y:S01]  /*27940*/  ISETP.GE.AND P1, PT, R3, UR5, PT ;  /* 0x0000000503007c0c */ /* 0x000fe2000bf26270 */
[----:B------:R-:W3:Y:S04]  /*27950*/  LDL.LU R246, [R1+0x118] ;  /* 0x0001180001f67983 */ /* 0x000ee80000300800 */
[----:B------:R-:W1:Y:S01]  /*27960*/  LDS.128 R212, [R252] ;  /* 0x00000000fcd47984 */ /* 0x000e620000000c00 */
[----:B------:R-:W-:Y:S01]  /*27970*/  BAR.SYNC.DEFER_BLOCKING 0x0 ;  /* 0x0000000000007b1d */ /* 0x000fe20000010000 */
[----:B------:R-:W-:-:S02]  /*27980*/  MOV R149, R151 ;  /* 0x0000009700957202 */ /* 0x000fc40000000f00 */
[----:B------:R-:W-:Y:S01]  /*27990*/  MOV R151, R87 ;  /* 0x0000005700977202 */ /* 0x000fe20000000f00 */
[----:B------:R-:W-:Y:S01]  /*279a0*/  IMAD R3, R11, R9, RZ ;  /* 0x000000090b037224 */ /* 0x000fe200078e02ff */
[----:B------:R-:W-:Y:S01]  /*279b0*/  ISETP.GE.AND P2, PT, R2, UR4, PT ;  /* 0x0000000402007c0c */ /* 0x000fe2000bf46270 */
[----:B------:R-:W-:Y:S01]  /*279c0*/  ULDC.64 UR4, c[0x0][0x220] ;  /* 0x0000880000047ab9 */ /* 0x000fe20000000a00 */
[----:B------:R-:W3:Y:S02]  /*279d0*/  LDL.LU R244, [R1+0x13c] ;  /* 0x00013c0001f47983 */ /* 0x000ee40000300800 */
[----:B------:R-:W-:Y:S02]  /*279e0*/  LEA R2, P4, R3, UR4, 0x2 ;  /* 0x0000000403027c11 */ /* 0x000fe4000f8810ff */
[----:B------:R-:W-:Y:S01]  /*279f0*/  LEA R9, R9, R3, 0x7 ;  /* 0x0000000309097211 */ /* 0x000fe200078e38ff */
[----:B------:R-:W3:Y:S01]  /*27a00*/  LDL.LU R245, [R1+0x12c] ;  /* 0x00012c0001f57983 */ /* 0x000ee20000300800 */
[----:B------:R-:W-:-:S03]  /*27a10*/  LEA.HI.X.SX32 R3, R3, UR5, 0x2, P4 ;  /* 0x0000000503037c11 */ /* 0x000fc6000a0f16ff */
[----:B------:R-:W3:Y:S01]  /*27a20*/  LDL.LU R247, [R1+0x10c] ;  /* 0x00010c0001f77983 */ /* 0x000ee20000300800 */
[----:B------:R-:W-:Y:S01]  /*27a30*/  ISETP.LT.AND P5, PT, R12, UR6, !P5 ;  /* 0x000000060c007c0c */ /* 0x000fe2000efa1270 */
[----:B------:R-:W-:Y:S02]  /*27a40*/  ULDC UR6, c[0x0][0x22c] ;  /* 0x00008b0000067ab9 */ /* 0x000fe40000000800 */
[----:B----4-:R4:W-:Y:S01]  /*27a50*/  STSM.16.M88.4 [R0], R232 ;  /* 0x000000e800007844 */ /* 0x0109e20000000200 */
[----:B------:R-:W-:Y:S06]  /*27a60*/  BAR.SYNC.DEFER_BLOCKING 0x0 ;  /* 0x0000000000007b1d */ /* 0x000fec0000010000 */
[----:B----4-:R-:W4:Y:S04]  /*27a70*/  LDL.LU R232, [R1+0x104] ;  /* 0x0001040001e87983 */ /* 0x010f280000300800 */
[----:B------:R-:W3:Y:S04]  /*27a80*/  LDL.LU R233, [R1+0x138] ;  /* 0x0001380001e97983 */ /* 0x000ee80000300800 */
[----:B------:R-:W3:Y:S04]  /*27a90*/  LDL.LU R234, [R1+0x128] ;  /* 0x0001280001ea7983 */ /* 0x000ee80000300800 */
[----:B------:R-:W1:Y:S01]  /*27aa0*/  LDS.128 R84, [R252] ;  /* 0x00000000fc547984 */ /* 0x000e620000000c00 */
[----:B------:R-:W-:Y:S06]  /*27ab0*/  BAR.SYNC.DEFER_BLOCKING 0x0 ;  /* 0x0000000000007b1d */ /* 0x000fec0000010000 */
[----:B------:R-:W3:Y:S04]  /*27ac0*/  LDL.LU R235, [R1+0x108] ;  /* 0x0001080001eb7983 */ /* 0x000ee80000300800 */
[----:B------:R2:W-:Y:S02]  /*27ad0*/  STSM.16.M88.4 [R0], R148 ;  /* 0x0000009400007844 */ /* 0x0005e40000000200 */
[----:B--2---:R-:W-:-:S02]  /*27ae0*/  IMAD R148, R10, UR26, RZ ;  /* 0x0000001a0a947c24 */ /* 0x004fc4000f8e02ff */
[----:B------:R-:W2:Y:S01]  /*27af0*/  LDL.LU R150, [R1+0x110] ;  /* 0x0001100001967983 */ /* 0x000ea20000300800 */
[----:B------:R-:W-:Y:S02]  /*27b00*/  VIADD R0, R10, 0x4 ;  /* 0x000000040a007836 */ /* 0x000fe40000000000 */
[----:B------:R-:W-:Y:S01]  /*27b10*/  IMAD.WIDE R14, R148, 0x4, R2 ;  /* 0x00000004940e7825 */ /* 0x000fe200078e0202 */
[----:B------:R-:W-:Y:S06]  /*27b20*/  BAR.SYNC.DEFER_BLOCKING 0x0 ;  /* 0x0000000000007b1d */ /* 0x000fec0000010000 */
[----:B------:R-:W4:Y:S04]  /*27b30*/  LDL.LU R151, [R1+0x114] ;  /* 0x0001140001977983 */ /* 0x000f280000300800 */
[----:B------:R1:W-:Y:S01]  /*27b40*/  @P6 STG.E desc[UR16][R14.64], R251 ;  /* 0x000000fb0e006986 */ /* 0x0003e2000c101910 */
[----:B------:R-:W-:Y:S01]  /*27b50*/  ISETP.GE.AND P6, PT, R0, UR6, PT ;  /* 0x0000000600007c0c */ /* 0x000fe2000bfc6270 */
[----:B------:R-:W-:-:S02]  /*27b60*/  ULDC UR6, c[0x0][0x228] ;  /* 0x00008a0000067ab9 */ /* 0x000fc40000000800 */
[----:B-1----:R-:W3:Y:S04]  /*27b70*/  LDL.LU R251, [R1+0x70c] ;  /* 0x00070c0001fb7983 */ /* 0x002ee80000300800 */
[----:B------:R-:W2:Y:S01]  /*27b80*/  LDL.LU R0, [R1+0x120] ;  /* 0x0001200001007983 */ /* 0x000ea20000300800 */
[----:B------:R-:W-:-:S04]  /*27b90*/  LEA R8, P4, R9, UR4, 0x2 ;  /* 0x0000000409087c11 */ /* 0x000fc8000f8810ff */
[----:B------:R-:W-:Y:S01]  /*27ba0*/  LEA.HI.X.SX32 R9, R9, UR5, 0x2, P4 ;  /* 0x0000000509097c11 */ /* 0x000fe2000a0f16ff */
[----:B------:R-:W-:Y:S02]  /*27bb0*/  ULDC.64 UR4, c[0x0][0x228] ;  /* 0x00008a0000047ab9 */ /* 0x000fe40000000a00 */
[----:B------:R-:W-:Y:S01]  /*27bc0*/  ISETP.LT.AND P4, PT, R11, UR4, !P3 ;  /* 0x000000040b007c0c */ /* 0x000fe2000df81270 */
[----:B------:R-:W-:Y:S01]  /*27bd0*/  ULDC UR4, c[0x0][0x22c] ;  /* 0x00008b0000047ab9 */ /* 0x000fe20000000800 */
[C---:B------:R-:W-:Y:S01]  /*27be0*/  IADD3 R13, R148.reuse, UR26, RZ ;  /* 0x0000001a940d7c10 */ /* 0x040fe2000fffe0ff */
[----:B------:R-:W-:-:S04]  /*27bf0*/  IMAD.WIDE R148, R148, 0x4, R8 ;  /* 0x0000000494947825 */ /* 0x000fc800078e0208 */
[C---:B------:R-:W-:Y:S01]  /*27c00*/  IMAD.WIDE R14, R13.reuse, 0x4, R2 ;  /* 0x000000040d0e7825 */ /* 0x040fe200078e0202 */
[----:B--2---:R1:W-:Y:S05]  /*27c10*/  @P5 STG.E desc[UR16][R148.64], R0 ;  /* 0x0000000094005986 */ /* 0x0043ea000c101910 */
[----:B------:R2:W-:Y:S01]  /*27c20*/  @P4 STG.E desc[UR16][R14.64], R150 ;  /* 0x000000960e004986 */ /* 0x0005e2000c101910 */
[C---:B-1----:R-:W-:Y:S01]  /*27c30*/  IADD3 R0, R13.reuse, UR26, RZ ;  /* 0x0000001a0d007c10 */ /* 0x042fe2000fffe0ff */
[----:B--2---:R-:W-:Y:S02]  /*27c40*/  IMAD.WIDE R14, R13, 0x4, R8 ;  /* 0x000000040d0e7825 */ /* 0x004fe400078e0208 */
[----:B------:R-:W2:Y:S01]  /*27c50*/  LDL.LU R13, [R1+0x100] ;  /* 0x00010000010d7983 */ /* 0x000ea20000300800 */
[----:B------:R-:W-:-:S02]  /*27c60*/  ISETP.LT.AND P3, PT, R12, UR14, !P3 ;  /* 0x0000000e0c007c0c */ /* 0x000fc4000df61270 */
[----:B------:R-:W-:Y:S01]  /*27c70*/  ISETP.LT.AND P5, PT, R11, UR12, !P2 ;  /* 0x0000000c0b007c0c */ /* 0x000fe2000d7a1270 */
[----:B------:R-:W-:-:S10]  /*27c80*/  IMAD.WIDE R148, R0, 0x4, R2 ;  /* 0x0000000400947825 */ /* 0x000fd400078e0202 */
[----:B--2---:R1:W-:Y:S04]  /*27c90*/  @P3 STG.E desc[UR16][R14.64], R13 ;  /* 0x0000000d0e003986 */ /* 0x0043e8000c101910 */
[----:B-1----:R-:W2:Y:S01]  /*27ca0*/  LDL.LU R15, [R1+0x134] ;  /* 0x00013400010f7983 */ /* 0x002ea20000300800 */
[----:B------:R-:W-:Y:S01]  /*27cb0*/  VIADD R13, R0, UR26 ;  /* 0x0000001a000d7c36 */ /* 0x000fe20008000000 */
[----:B------:R-:W-:Y:S02]  /*27cc0*/  ISETP.LT.AND P2, PT, R12, UR10, !P2 ;  /* 0x0000000a0c007c0c */ /* 0x000fe4000d741270 */
[----:B------:R-:W-:Y:S01]  /*27cd0*/  ISETP.LT.AND P4, PT, R11, UR8, !P1 ;  /* 0x000000080b007c0c */ /* 0x000fe2000cf81270 */
[----:B------:R-:W-:Y:S01]  /*27ce0*/  VIADD R150, R10, 0x5 ;  /* 0x000000050a967836 */ /* 0x000fe20000000000 */
[----:B--2---:R1:W-:Y:S01]  /*27cf0*/  @P5 STG.E desc[UR16][R148.64], R15 ;  /* 0x0000000f94005986 */ /* 0x0043e2000c101910 */
[----:B------:R-:W-:Y:S01]  /*27d00*/  ULDC UR8, c[0x0][0x228] ;  /* 0x00008a0000087ab9 */ /* 0x000fe20000000800 */
[----:B-1----:R-:W-:-:S02]  /*27d10*/  IMAD.WIDE R148, R0, 0x4, R8 ;  /* 0x0000000400947825 */ /* 0x002fc400078e0208 */
[----:B------:R-:W2:Y:S01]  /*27d20*/  LDL.LU R0, [R1+0x124] ;  /* 0x0001240001007983 */ /* 0x000ea20000300800 */
[----:B------:R-:W-:Y:S01]  /*27d30*/  ISETP.LT.AND P1, PT, R12, UR18, !P1 ;  /* 0x000000120c007c0c */ /* 0x000fe2000cf21270 */
[----:B------:R-:W-:Y:S01]  /*27d40*/  IMAD.WIDE R14, R13, 0x4, R2 ;  /* 0x000000040d0e7825 */ /* 0x000fe200078e0202 */
[----:B------:R-:W-:Y:S01]  /*27d50*/  ISETP.GE.AND P3, PT, R150, UR4, PT ;  /* 0x0000000496007c0c */ /* 0x000fe2000bf66270 */
[----:B------:R-:W-:Y:S01]  /*27d60*/  ULDC UR4, c[0x0][0x22c] ;  /* 0x00008b0000047ab9 */ /* 0x000fe20000000800 */
[----:B------:R-:W-:-:S04]  /*27d70*/  IADD3 R150, R10, 0x6, RZ ;  /* 0x000000060a967810 */ /* 0x000fc80007ffe0ff */
[----:B------:R-:W-:Y:S01]  /*27d80*/  ISETP.GE.AND P5, PT, R150, UR4, PT ;  /* 0x0000000496007c0c */ /* 0x000fe2000bfa6270 */
[----:B------:R-:W-:Y:S01]  /*27d90*/  ULDC UR4, c[0x0][0x22c] ;  /* 0x00008b0000047ab9 */ /* 0x000fe20000000800 */
[----:B--2---:R1:W-:Y:S01]  /*27da0*/  @P2 STG.E desc[UR16][R148.64], R0 ;  /* 0x0000000094002986 */ /* 0x0043e2000c101910 */
[----:B------:R-:W-:-:S03]  /*27db0*/  ISETP.LT.AND P2, PT, R11, UR24, !P6 ;  /* 0x000000180b007c0c */ /* 0x000fc6000f741270 */
[----:B----4-:R2:W-:Y:S01]  /*27dc0*/  @P4 STG.E desc[UR16][R14.64], R151 ;  /* 0x000000970e004986 */ /* 0x0105e2000c101910 */
[----:B------:R-:W-:Y:S02]  /*27dd0*/  ISETP.LT.AND P6, PT, R12, UR22, !P6 ;  /* 0x000000160c007c0c */ /* 0x000fe4000f7c1270 */
[----:B------:R-:W-:Y:S01]  /*27de0*/  ISETP.LT.AND P4, PT, R11, UR20, !P3 ;  /* 0x000000140b007c0c */ /* 0x000fe2000df81270 */
[----:B-1----:R-:W-:Y:S02]  /*27df0*/  VIADD R0, R10, 0x7 ;  /* 0x000000070a007836 */ /* 0x002fe40000000000 */
[C---:B--2---:R-:W-:Y:S01]  /*27e00*/  IMAD.WIDE R14, R13.reuse, 0x4, R8 ;  /* 0x000000040d0e7825 */ /* 0x044fe200078e0208 */
[----:B------:R-:W-:-:S04]  /*27e10*/  IADD3 R13, R13, UR26, RZ ;  /* 0x0000001a0d0d7c10 */ /* 0x000fc8000fffe0ff */
[----:B------:R1:W-:Y:S01]  /*27e20*/  @P1 STG.E desc[UR16][R14.64], R232 ;  /* 0x000000e80e001986 */ /* 0x0003e2000c101910 */
[----:B------:R-:W-:Y:S01]  /*27e30*/  ISETP.GE.AND P1, PT, R0, UR4, PT ;  /* 0x0000000400007c0c */ /* 0x000fe2000bf26270 */
[C---:B------:R-:W-:Y:S01]  /*27e40*/  VIADD R0, R13.reuse, UR26 ;  /* 0x0000001a0d007c36 */ /* 0x040fe20008000000 */
[----:B------:R-:W-:Y:S01]  /*27e50*/  ISETP.LT.AND P3, PT, R12, UR28, !P3 ;  /* 0x0000001c0c007c0c */ /* 0x000fe2000df61270 */
[----:B------:R-:W-:Y:S01]  /*27e60*/  IMAD.WIDE R150, R13, 0x4, R2 ;  /* 0x000000040d967825 */ /* 0x000fe200078e0202 */
[----:B------:R-:W-:-:S03]  /*27e70*/  ULDC UR4, c[0x0][0x22c] ;  /* 0x00008b0000047ab9 */ /* 0x000fc60000000800 */
[----:B------:R-:W-:Y:S01]  /*27e80*/  IMAD.WIDE R148, R13, 0x4, R8 ;  /* 0x000000040d947825 */ /* 0x000fe200078e0208 */
[----:B---3--:R-:W-:Y:S03]  /*27e90*/  @P2 STG.E desc[UR16][R150.64], R233 ;  /* 0x000000e996002986 */ /* 0x008fe6000c101910 */
[C---:B-1----:R-:W-:Y:S01]  /*27ea0*/  IMAD.WIDE R14, R0.reuse, 0x4, R2 ;  /* 0x00000004000e7825 */ /* 0x042fe200078e0202 */
[----:B------:R-:W-:Y:S04]  /*27eb0*/  @P6 STG.E desc[UR16][R148.64], R234 ;  /* 0x000000ea94006986 */ /* 0x000fe8000c101910 */
[----:B------:R1:W-:Y:S04]  /*27ec0*/  @P4 STG.E desc[UR16][R14.64], R246 ;  /* 0x000000f60e004986 */ /* 0x0003e8000c101910 */
[----:B-1----:R-:W2:Y:S04]  /*27ed0*/  LDL.LU R246, [R1+0x11c] ;  /* 0x00011c0001f67983 */ /* 0x002ea80000300800 */
[----:B------:R-:W3:Y:S04]  /*27ee0*/  LDL.LU R233, [R1+0x10] ;  /* 0x0000100001e97983 */ /* 0x000ee80000300800 */
[----:B------:R-:W4:Y:S01]  /*27ef0*/  LDL.LU R150, [R1] ;  /* 0x0000000001967983 */ /* 0x000f220000300800 */
[----:B------:R-:W-:-:S03]  /*27f00*/  IMAD.WIDE R14, R0, 0x4, R8 ;  /* 0x00000004000e7825 */ /* 0x000fc600078e0208 */
[----:B------:R-:W4:Y:S01]  /*27f10*/  LDL.LU R234, [R1+0x14] ;  /* 0x0000140001ea7983 */ /* 0x000f220000300800 */
[C---:B------:R-:W-:Y:S02]  /*27f20*/  IADD3 R232, R10.reuse, 0x8, RZ ;  /* 0x000000080ae87810 */ /* 0x040fe40007ffe0ff */
[----:B------:R-:W-:Y:S01]  /*27f30*/  ISETP.LT.AND P6, PT, R11, UR30, !P5 ;  /* 0x0000001e0b007c0c */ /* 0x000fe2000efc1270 */
[----:B------:R1:W-:Y:S01]  /*27f40*/  @P3 STG.E desc[UR16][R14.64], R235 ;  /* 0x000000eb0e003986 */ /* 0x0003e2000c101910 */
[----:B------:R-:W-:Y:S01]  /*27f50*/  VIADD R148, R10, 0x9 ;  /* 0x000000090a947836 */ /* 0x000fe20000000000 */
[----:B------:R-:W-:Y:S02]  /*27f60*/  IADD3 R13, R0, UR26, RZ ;  /* 0x0000001a000d7c10 */ /* 0x000fe4000fffe0ff */
[----:B------:R-:W-:Y:S01]  /*27f70*/  ISETP.GE.AND P2, PT, R232, UR4, PT ;  /* 0x00000004e8007c0c */ /* 0x000fe2000bf46270 */
[----:B------:R-:W-:Y:S01]  /*27f80*/  ULDC UR4, c[0x0][0x22c] ;  /* 0x00008b0000047ab9 */ /* 0x000fe20000000800 */
[----:B-1----:R-:W4:Y:S01]  /*27f90*/  LDL.LU R235, [R1+0x4] ;  /* 0x0000040001eb7983 */ /* 0x002f220000300800 */
[----:B------:R-:W-:Y:S01]  /*27fa0*/  ISETP.GE.AND P4, PT, R148, UR4, PT ;  /* 0x0000000494007c0c */ /* 0x000fe2000bf86270 */
[----:B------:R-:W-:Y:S01]  /*27fb0*/  IMAD.WIDE R148, R13, 0x4, R2 ;  /* 0x000000040d947825 */ /* 0x000fe200078e0202 */
[----:B------:R-:W-:Y:S01]  /*27fc0*/  ISETP.LT.AND P5, PT, R12, UR6, !P5 ;  /* 0x000000060c007c0c */ /* 0x000fe2000efa1270 */
[----:B------:R-:W-:Y:S01]  /*27fd0*/  ULDC UR4, c[0x0][0x22c] ;  /* 0x00008b0000047ab9 */ /* 0x000fe20000000800 */
[----:B------:R-:W-:-:S02]  /*27fe0*/  ULDC UR6, c[0x0][0x228] ;  /* 0x00008a0000067ab9 */ /* 0x000fc40000000800 */
[----:B------:R1:W-:Y:S01]  /*27ff0*/  @P6 STG.E desc[UR16][R148.64], R244 ;  /* 0x000000f494006986 */ /* 0x0003e2000c101910 */
[----:B------:R-:W-:Y:S02]  /*28000*/  VIADD R0, R10, 0xa ;  /* 0x0000000a0a007836 */ /* 0x000fe40000000000 */
[----:B------:R-:W-:-:S03]  /*28010*/  IMAD.WIDE R14, R13, 0x4, R8 ;  /* 0x000000040d0e7825 */ /* 0x000fc600078e0208 */
[----:B------:R-:W-:Y:S01]  /*28020*/  ISETP.GE.AND P3, PT, R0, UR4, PT ;  /* 0x0000000400007c0c */ /* 0x000fe2000bf66270 */
[----:B------:R-:W-:Y:S01]  /*28030*/  ULDC UR4, c[0x0][0x228] ;  /* 0x00008a0000047ab9 */ /* 0x000fe20000000800 */
[----:B-1----:R-:W4:Y:S01]  /*28040*/  LDL.LU R244, [R1+0x18] ;  /* 0x0000180001f47983 */ /* 0x002f220000300800 */
[----:B------:R-:W-:Y:S01]  /*28050*/  ISETP.LT.AND P6, PT, R11, UR4, !P1 ;  /* 0x000000040b007c0c */ /* 0x000fe2000cfc1270 */
[----:B------:R-:W-:Y:S02]  /*28060*/  ULDC UR4, c[0x0][0x228] ;  /* 0x00008a0000047ab9 */ /* 0x000fe40000000800 */
[----:B------:R1:W-:Y:S01]  /*28070*/  @P5 STG.E desc[UR16][R14.64], R245 ;  /* 0x000000f50e005986 */ /* 0x0003e2000c101910 */
[----:B------:R-:W-:Y:S01]  /*28080*/  ISETP.LT.AND P1, PT, R12, UR6, !P1 ;  /* 0x000000060c007c0c */ /* 0x000fe2000cf21270 */
[----:B------:R-:W-:Y:S01]  /*28090*/  ULDC UR6, c[0x0][0x228] ;  /* 0x00008a0000067ab9 */ /* 0x000fe20000000800 */
[----:B------:R-:W-:Y:S01]  /*280a0*/  IADD3 R151, R13, UR26, RZ ;  /* 0x0000001a0d977c10 */ /* 0x000fe2000fffe0ff */
[----:B-1----:R-:W4:Y:S04]  /*280b0*/  LDL.LU R245, [R1+0x8] ;  /* 0x0000080001f57983 */ /* 0x002f280000300800 */
[----:B------:R-:W-:-:S04]  /*280c0*/  IMAD.WIDE R148, R151, 0x4, R2 ;  /* 0x0000000497947825 */ /* 0x000fc800078e0202 */
[----:B------:R-:W-:Y:S01]  /*280d0*/  IMAD.WIDE R14, R151, 0x4, R8 ;  /* 0x00000004970e7825 */ /* 0x000fe200078e0208 */
[----:B------:R-:W-:Y:S01]  /*280e0*/  ISETP.LT.AND P5, PT, R11, UR4, !P2 ;  /* 0x000000040b007c0c */ /* 0x000fe2000d7a1270 */
[----:B------:R-:W-:Y:S01]  /*280f0*/  ULDC UR4, c[0x0][0x22c] ;  /* 0x00008b0000047ab9 */ /* 0x000fe20000000800 */
[----:B------:R-:W-:Y:S01]  /*28100*/  IADD3 R0, R151, UR26, RZ ;  /* 0x0000001a97007c10 */ /* 0x000fe2000fffe0ff */
[----:B------:R-:W-:Y:S01]  /*28110*/  VIADD R13, R10, 0xb ;  /* 0x0000000b0a0d7836 */ /* 0x000fe20000000000 */
[----:B--2---:R1:W-:Y:S04]  /*28120*/  @P6 STG.E desc[UR16][R148.64], R246 ;  /* 0x000000f694006986 */ /* 0x0043e8000c101910 */
[----:B------:R2:W-:Y:S04]  /*28130*/  @P1 STG.E desc[UR16][R14.64], R247 ;  /* 0x000000f70e001986 */ /* 0x0005e8000c101910 */
[----:B-1----:R-:W4:Y:S04]  /*28140*/  LDL.LU R246, [R1+0x1c] ;  /* 0x00001c0001f67983 */ /* 0x002f280000300800 */
[----:B--2---:R-:W2:Y:S01]  /*28150*/  LDL.LU R247, [R1+0xc] ;  /* 0x00000c0001f77983 */ /* 0x004ea20000300800 */
[----:B------:R-:W-:Y:S01]  /*28160*/  ISETP.LT.AND P2, PT, R12, UR6, !P2 ;  /* 0x000000060c007c0c */ /* 0x000fe2000d741270 */
[----:B------:R-:W-:Y:S01]  /*28170*/  IMAD.WIDE R14, R0, 0x4, R2 ;  /* 0x00000004000e7825 */ /* 0x000fe200078e0202 */
[----:B------:R-:W-:Y:S01]  /*28180*/  ISETP.GE.AND P6, PT, R13, UR4, PT ;  /* 0x000000040d007c0c */ /* 0x000fe2000bfc6270 */
[----:B------:R-:W-:Y:S01]  /*28190*/  ULDC UR4, c[0x0][0x228] ;  /* 0x00008a0000047ab9 */ /* 0x000fe20000000800 */
[----:B------:R-:W-:Y:S01]  /*281a0*/  ULDC UR6, c[0x0][0x228] ;  /* 0x00008a0000067ab9 */ /* 0x000fe20000000800 */
[----:B------:R-:W-:Y:S01]  /*281b0*/  VIADD R13, R10, 0xc ;  /* 0x0000000c0a0d7836 */ /* 0x000fe20000000000 */
[----:B------:R-:W-:Y:S01]  /*281c0*/  ISETP.LT.AND P1, PT, R11, UR4, !P4 ;  /* 0x000000040b007c0c */ /* 0x000fe2000e721270 */
[----:B------:R-:W-:Y:S01]  /*281d0*/  ULDC UR4, c[0x0][0x22c] ;  /* 0x00008b0000047ab9 */ /* 0x000fe20000000800 */
[----:B------:R-:W-:Y:S01]  /*281e0*/  IMAD.WIDE R148, R0, 0x4, R8 ;  /* 0x0000000400947825 */ /* 0x000fe200078e0208 */
[----:B---3--:R1:W-:Y:S01]  /*281f0*/  @P5 STG.E desc[UR16][R14.64], R233 ;  /* 0x000000e90e005986 */ /* 0x0083e2000c101910 */
[----:B------:R-:W-:Y:S01]  /*28200*/  ISETP.GE.AND P5, PT, R13, UR4, PT ;  /* 0x000000040d007c0c */ /* 0x000fe2000bfa6270 */
[----:B------:R-:W-:-:S02]  /*28210*/  ULDC UR4, c[0x0][0x228] ;  /* 0x00008a0000047ab9 */ /* 0x000fc40000000800 */
[----:B------:R-:W-:Y:S01]  /*28220*/  ISETP.LT.AND P4, PT, R12, UR4, !P4 ;  /* 0x000000040c007c0c */ /* 0x000fe2000e781270 */
[----:B----4-:R3:W-:Y:S01]  /*28230*/  @P2 STG.E desc[UR16][R148.64], R150 ;  /* 0x0000009694002986 */ /* 0x0107e2000c101910 */
[----:B------:R-:W-:Y:S01]  /*28240*/  ISETP.LT.AND P2, PT, R11, UR6, !P3 ;  /* 0x000000060b007c0c */ /* 0x000fe2000df41270 */
[----:B------:R-:W-:Y:S01]  /*28250*/  ULDC UR4, c[0x0][0x22c] ;  /* 0x00008b0000047ab9 */ /* 0x000fe20000000800 */
[----:B------:R-:W-:Y:S01]  /*28260*/  ULDC UR6, c[0x0][0x228] ;  /* 0x00008a0000067ab9 */ /* 0x000fe20000000800 */
[----:B-1----:R-:W-:Y:S01]  /*28270*/  IADD3 R233, R0, UR26, RZ ;  /* 0x0000001a00e97c10 */ /* 0x002fe2000fffe0ff */
[----:B------:R-:W-:-:S04]  /*28280*/  VIADD R0, R10, 0xd ;  /* 0x0000000d0a007836 */ /* 0x000fc80000000000 */
[C---:B---3--:R-:W-:Y:S01]  /*28290*/  IMAD.WIDE R150, R233.reuse, 0x4, R2 ;  /* 0x00000004e9967825 */ /* 0x048fe200078e0202 */
[----:B------:R-:W-:-:S03]  /*282a0*/  IADD3 R13, R233, UR26, RZ ;  /* 0x0000001ae90d7c10 */ /* 0x000fc6000fffe0ff */
[----:B------:R-:W-:Y:S01]  /*282b0*/  IMAD.WIDE R14, R233, 0x4, R8 ;  /* 0x00000004e90e7825 */ /* 0x000fe200078e0208 */
[----:B------:R1:W-:Y:S01]  /*282c0*/  @P1 STG.E desc[UR16][R150.64], R248 ;  /* 0x000000f896001986 */ /* 0x0003e2000c101910 */
[----:B------:R-:W-:Y:S01]  /*282d0*/  ISETP.GE.AND P1, PT, R0, UR4, PT ;  /* 0x0000000400007c0c */ /* 0x000fe2000bf26270 */
[----:B------:R-:W-:Y:S01]  /*282e0*/  ULDC UR4, c[0x0][0x228] ;  /* 0x00008a0000047ab9 */ /* 0x000fe20000000800 */
[----:B------:R-:W-:Y:S01]  /*282f0*/  VIADD R0, R10, 0xe ;  /* 0x0000000e0a007836 */ /* 0x000fe20000000000 */
[----:B------:R-:W-:Y:S01]  /*28300*/  ISETP.LT.AND P3, PT, R12, UR4, !P3 ;  /* 0x000000040c007c0c */ /* 0x000fe2000df61270 */
[----:B------:R-:W-:Y:S01]  /*28310*/  IMAD.WIDE R148, R13, 0x4, R2 ;  /* 0x000000040d947825 */ /* 0x000fe200078e0202 */
[----:B------:R-:W-:Y:S01]  /*28320*/  ULDC UR4, c[0x0][0x22c] ;  /* 0x00008b0000047ab9 */ /* 0x000fe20000000800 */
[----:B------:R3:W-:Y:S01]  /*28330*/  @P4 STG.E desc[UR16][R14.64], R240 ;  /* 0x000000f00e004986 */ /* 0x0007e2000c101910 */
[----:B------:R-:W-:Y:S01]  /*28340*/  ISETP.GE.AND P4, PT, R0, UR4, PT ;  /* 0x0000000400007c0c */ /* 0x000fe2000bf86270 */
[----:B------:R-:W-:-:S02]  /*28350*/  ULDC UR4, c[0x0][0x228] ;  /* 0x00008a0000047ab9 */ /* 0x000fc40000000800 */
[----:B------:R-:W-:Y:S01]  /*28360*/  @P2 STG.E desc[UR16][R148.64], R234 ;  /* 0x000000ea94002986 */ /* 0x000fe2000c101910 */
[----:B------:R-:W-:Y:S01]  /*28370*/  ISETP.LT.AND P2, PT, R11, UR4, !P6 ;  /* 0x000000040b007c0c */ /* 0x000fe2000f741270 */
[C---:B-1----:R-:W-:Y:S01]  /*28380*/  IMAD.WIDE R150, R13.reuse, 0x4, R8 ;  /* 0x000000040d967825 */ /* 0x042fe200078e0208 */
[----:B------:R-:W-:Y:S01]  /*28390*/  ULDC UR4, c[0x0][0x228] ;  /* 0x00008a0000047ab9 */ /* 0x000fe20000000800 */
[----:B------:R-:W-:Y:S02]  /*283a0*/  IADD3 R13, R13, UR26, RZ ;  /* 0x0000001a0d0d7c10 */ /* 0x000fe4000fffe0ff */
[----:B------:R-:W-:Y:S01]  /*283b0*/  ISETP.LT.AND P6, PT, R12, UR4, !P6 ;  /* 0x000000040c007c0c */ /* 0x000fe2000f7c1270 */
[----:B------:R-:W-:Y:S01]  /*283c0*/  ULDC UR4, c[0x0][0x228] ;  /* 0x00008a0000047ab9 */ /* 0x000fe20000000800 */
[----:B------:R1:W-:Y:S01]  /*283d0*/  @P3 STG.E desc[UR16][R150.64], R235 ;  /* 0x000000eb96003986 */ /* 0x0003e2000c101910 */
[----:B------:R-:W-:Y:S01]  /*283e0*/  ISETP.LT.AND P3, PT, R11, UR4, !P5 ;  /* 0x000000040b007c0c */ /* 0x000fe2000ef61270 */
[----:B------:R-:W-:Y:S01]  /*283f0*/  IMAD.WIDE R232, R13, 0x4, R2 ;  /* 0x000000040de87825 */ /* 0x000fe200078e0202 */
[----:B------:R-:W-:-:S03]  /*28400*/  ULDC UR4, c[0x0][0x22c] ;  /* 0x00008b0000047ab9 */ /* 0x000fc60000000800 */
[----:B------:R-:W-:Y:S01]  /*28410*/  VIADD R0, R10, 0xf ;  /* 0x0000000f0a007836 */ /* 0x000fe20000000000 */
[----:B------:R-:W-:Y:S01]  /*28420*/  @P2 STG.E desc[UR16][R232.64], R249 ;  /* 0x000000f9e8002986 */ /* 0x000fe2000c101910 */
[C---:B---3--:R-:W-:Y:S01]  /*28430*/  IMAD.WIDE R14, R13.reuse, 0x4, R8 ;  /* 0x000000040d0e7825 */ /* 0x048fe200078e0208 */
[----:B-1----:R-:W-:Y:S02]  /*28440*/  IADD3 R235, R13, UR26, RZ ;  /* 0x0000001a0deb7c10 */ /* 0x002fe4000fffe0ff */
[----:B------:R-:W-:Y:S01]  /*28450*/  ISETP.GE.AND P2, PT, R0, UR4, PT ;  /* 0x0000000400007c0c */ /* 0x000fe2000bf46270 */
[----:B------:R-:W-:Y:S02]  /*28460*/  ULDC UR4, c[0x0][0x228] ;  /* 0x00008a0000047ab9 */ /* 0x000fe40000000800 */
[----:B------:R-:W-:Y:S01]  /*28470*/  IMAD.WIDE R148, R235, 0x4, R2 ;  /* 0x00000004eb947825 */ /* 0x000fe200078e0202 */
[----:B------:R-:W-:Y:S01]  /*28480*/  ISETP.LT.AND P5, PT, R12, UR4, !P5 ;  /* 0x000000040c007c0c */ /* 0x000fe2000efa1270 */
[----:B------:R1:W-:Y:S01]  /*28490*/  @P6 STG.E desc[UR16][R14.64], R241 ;  /* 0x000000f10e006986 */ /* 0x0003e2000c101910 */
[----:B------:R-:W-:-:S03]  /*284a0*/  ULDC UR4, c[0x0][0x228] ;  /* 0x00008a0000047ab9 */ /* 0x000fc60000000800 */
[----:B------:R3:W-:Y:S01]  /*284b0*/  @P3 STG.E desc[UR16][R148.64], R244 ;  /* 0x000000f494003986 */ /* 0x0007e2000c101910 */
[----:B------:R-:W-:Y:S01]  /*284c0*/  ISETP.LT.AND P3, PT, R11, UR4, !P1 ;  /* 0x000000040b007c0c */ /* 0x000fe2000cf61270 */
[C---:B------:R-:W-:Y:S01]  /*284d0*/  IMAD.WIDE R150, R235.reuse, 0x4, R8 ;  /* 0x00000004eb967825 */ /* 0x040fe200078e0208 */
[----:B------:R-:W-:Y:S01]  /*284e0*/  IADD3 R13, R235, UR26, RZ ;  /* 0x0000001aeb0d7c10 */ /* 0x000fe2000fffe0ff */
[----:B------:R-:W-:Y:S01]  /*284f0*/  ULDC UR4, c[0x0][0x22c] ;  /* 0x00008b0000047ab9 */ /* 0x000fe20000000800 */
[----:B------:R-:W-:Y:S01]  /*28500*/  ISETP.LT.AND P1, PT, R12, UR6, !P1 ;  /* 0x000000060c007c0c */ /* 0x000fe2000cf21270 */
[----:B------:R-:W-:Y:S01]  /*28510*/  VIADD R0, R10, 0x10 ;  /* 0x000000100a007836 */ /* 0x000fe20000000000 */
[----:B------:R-:W-:Y:S01]  /*28520*/  ISETP.LT.AND P6, PT, R11, UR8, !P4 ;  /* 0x000000080b007c0c */ /* 0x000fe2000e7c1270 */
[C---:B-1----:R-:W-:Y:S01]  /*28530*/  IMAD.WIDE R14, R13.reuse, 0x4, R2 ;  /* 0x000000040d0e7825 */ /* 0x042fe200078e0202 */
[----:B------:R1:W-:Y:S01]  /*28540*/  @P5 STG.E desc[UR16][R150.64], R245 ;  /* 0x000000f596005986 */ /* 0x0003e2000c101910 */
[----:B------:R-:W-:Y:S01]  /*28550*/  ULDC UR6, c[0x0][0x228] ;  /* 0x00008a0000067ab9 */ /* 0x000fe20000000800 */
[----:B------:R-:W-:Y:S01]  /*28560*/  ISETP.GE.AND P5, PT, R0, UR4, PT ;  /* 0x0000000400007c0c */ /* 0x000fe2000bfa6270 */
[C---:B---3--:R-:W-:Y:S01]  /*28570*/  IMAD.WIDE R148, R13.reuse, 0x4, R8 ;  /* 0x000000040d947825 */ /* 0x048fe200078e0208 */
[----:B------:R-:W-:Y:S01]  /*28580*/  IADD3 R0, R10, 0x11, RZ ;  /* 0x000000110a007810 */ /* 0x000fe20007ffe0ff */
[----:B------:R-:W-:Y:S01]  /*28590*/  ULDC UR4, c[0x0][0x22c] ;  /* 0x00008b0000047ab9 */ /* 0x000fe20000000800 */
[----:B------:R-:W-:Y:S01]  /*285a0*/  ISETP.LT.AND P4, PT, R12, UR6, !P4 ;  /* 0x000000060c007c0c */ /* 0x000fe2000e781270 */
[----:B------:R-:W-:Y:S01]  /*285b0*/  VIADD R235, R13, UR26 ;  /* 0x0000001a0deb7c36 */ /* 0x000fe20008000000 */
[----:B------:R3:W-:Y:S01]  /*285c0*/  @P3 STG.E desc[UR16][R14.64], R250 ;  /* 0x000000fa0e003986 */ /* 0x0007e2000c101910 */
[----:B------:R-:W-:Y:S01]  /*285d0*/  ISETP.GE.AND P3, PT, R0, UR4, PT ;  /* 0x0000000400007c0c */ /* 0x000fe2000bf66270 */
[----:B------:R-:W-:Y:S01]  /*285e0*/  ULDC UR4, c[0x0][0x228] ;  /* 0x00008a0000047ab9 */ /* 0x000fe20000000800 */
[----:B------:R-:W-:Y:S01]  /*285f0*/  IMAD.WIDE R232, R235, 0x4, R2 ;  /* 0x00000004ebe87825 */ /* 0x000fe200078e0202 */
[----:B------:R4:W-:Y:S01]  /*28600*/  @P1 STG.E desc[UR16][R148.64], R242 ;  /* 0x000000f294001986 */ /* 0x0009e2000c101910 */
[----:B------:R-:W-:Y:S01]  /*28610*/  ISETP.LT.AND P1, PT, R11, UR4, !P2 ;  /* 0x000000040b007c0c */ /* 0x000fe2000d721270 */
[----:B------:R-:W-:Y:S01]  /*28620*/  ULDC UR6, c[0x0][0x228] ;  /* 0x00008a0000067ab9 */ /* 0x000fe20000000800 */
[C---:B-1----:R-:W-:Y:S01]  /*28630*/  IADD3 R151, R235.reuse, UR26, RZ ;  /* 0x0000001aeb977c10 */ /* 0x042fe2000fffe0ff */
[----:B------:R-:W-:Y:S01]  /*28640*/  VIADD R0, R10, 0x12 ;  /* 0x000000120a007836 */ /* 0x000fe20000000000 */
[----:B------:R-:W-:Y:S01]  /*28650*/  ULDC UR8, c[0x0][0x228] ;  /* 0x00008a0000087ab9 */ /* 0x000fe20000000800 */
[----:B------:R-:W-:Y:S01]  /*28660*/  ISETP.LT.AND P2, PT, R12, UR6, !P2 ;  /* 0x000000060c007c0c */ /* 0x000fe2000d741270 */
[----:B------:R-:W-:Y:S01]  /*28670*/  ULDC UR4, c[0x0][0x22c] ;  /* 0x00008b0000047ab9 */ /* 0x000fe20000000800 */
[----:B---3--:R-:W-:Y:S01]  /*28680*/  IMAD.WIDE R14, R235, 0x4, R8 ;  /* 0x00000004eb0e7825 */ /* 0x008fe200078e0208 */
[----:B------:R-:W-:-:S03]  /*28690*/  ULDC UR6, c[0x0][0x228] ;  /* 0x00008a0000067ab9 */ /* 0x000fc60000000800 */
[----:B----4-:R-:W-:-:S04]  /*286a0*/  IMAD.WIDE R148, R151, 0x4, R2 ;  /* 0x0000000497947825 */ /* 0x010fc800078e0202 */
[C---:B------:R-:W-:Y:S02]  /*286b0*/  VIADD R13, R151.reuse, UR26 ;  /* 0x0000001a970d7c36 */ /* 0x040fe40008000000 */
[----:B------:R-:W-:-:S03]  /*286c0*/  IMAD.WIDE R150, R151, 0x4, R8 ;  /* 0x0000000497967825 */ /* 0x000fc600078e0208 */
[----:B------:R-:W-:Y:S01]  /*286d0*/  IADD3 R235, R13, UR26, RZ ;  /* 0x0000001a0deb7c10 */ /* 0x000fe2000fffe0ff */
[----:B------:R1:W-:Y:S01]  /*286e0*/  @P6 STG.E desc[UR16][R232.64], R246 ;  /* 0x000000f6e8006986 */ /* 0x0003e2000c101910 */
[----:B------:R-:W-:Y:S01]  /*286f0*/  ISETP.LT.AND P6, PT, R11, UR8, !P5 ;  /* 0x000000080b007c0c */ /* 0x000fe2000efc1270 */
[----:B------:R-:W-:Y:S02]  /*28700*/  ULDC UR8, c[0x0][0x228] ;  /* 0x00008a0000087ab9 */ /* 0x000fe40000000800 */
[----:B--2---:R2:W-:Y:S01]  /*28710*/  @P4 STG.E desc[UR16][R14.64], R247 ;  /* 0x000000f70e004986 */ /* 0x0045e2000c101910 */
[----:B------:R-:W-:Y:S01]  /*28720*/  ISETP.GE.AND P4, PT, R0, UR4, PT ;  /* 0x0000000400007c0c */ /* 0x000fe2000bf86270 */
[----:B------:R-:W-:Y:S01]  /*28730*/  ULDC UR4, c[0x0][0x22c] ;  /* 0x00008b0000047ab9 */ /* 0x000fe20000000800 */
[----:B------:R-:W-:Y:S01]  /*28740*/  IADD3 R0, R10, 0x13, RZ ;  /* 0x000000130a007810 */ /* 0x000fe20007ffe0ff */
[----:B------:R3:W-:Y:S03]  /*28750*/  @P1 STG.E desc[UR16][R148.64], R251 ;  /* 0x000000fb94001986 */ /* 0x0007e6000c101910 */
[----:B------:R-:W-:Y:S01]  /*28760*/  ISETP.GE.AND P1, PT, R0, UR4, PT ;  /* 0x0000000400007c0c */ /* 0x000fe2000bf26270 */
[----:B-1----:R-:W-:Y:S01]  /*28770*/  IMAD.WIDE R232, R13, 0x4, R2 ;  /* 0x000000040de87825 */ /* 0x002fe200078e0202 */
[----:B------:R-:W-:Y:S01]  /*28780*/  ULDC UR4, c[0x0][0x228] ;  /* 0x00008a0000047ab9 */ /* 0x000fe20000000800 */
[----:B------:R1:W-:Y:S01]  /*28790*/  @P2 STG.E desc[UR16][R150.64], R243 ;  /* 0x000000f396002986 */ /* 0x0003e2000c101910 */
[----:B------:R-:W-:Y:S01]  /*287a0*/  ISETP.LT.AND P5, PT, R12, UR4, !P5 ;  /* 0x000000040c007c0c */ /* 0x000fe2000efa1270 */
[----:B------:R-:W-:Y:S01]  /*287b0*/  ULDC UR4, c[0x0][0x228] ;  /* 0x00008a0000047ab9 */ /* 0x000fe20000000800 */
[----:B------:R-:W-:Y:S01]  /*287c0*/  VIADD R0, R10, 0x14 ;  /* 0x000000140a007836 */ /* 0x000fe20000000000 */
[----:B------:R-:W-:Y:S01]  /*287d0*/  @P6 STG.E desc[UR16][R232.64], R20 ;  /* 0x00000014e8006986 */ /* 0x000fe2000c101910 */
[----:B------:R-:W-:Y:S01]  /*287e0*/  ISETP.LT.AND P6, PT, R11, UR4, !P3 ;  /* 0x000000040b007c0c */ /* 0x000fe2000dfc1270 */
[----:B------:R-:W-:Y:S01]  /*287f0*/  ULDC UR4, c[0x0][0x22c] ;  /* 0x00008b0000047ab9 */ /* 0x000fe20000000800 */
[----:B--2---:R-:W-:Y:S01]  /*28800*/  IMAD.WIDE R14, R13, 0x4, R8 ;  /* 0x000000040d0e7825 */ /* 0x004fe200078e0208 */
[----:B------:R-:W-:Y:S01]  /*28810*/  ISETP.GE.AND P2, PT, R0, UR4, PT ;  /* 0x0000000400007c0c */ /* 0x000fe2000bf46270 */
[----:B------:R-:W-:Y:S01]  /*28820*/  ULDC UR4, c[0x0][0x22c] ;  /* 0x00008b0000047ab9 */ /* 0x000fe20000000800 */
[----:B------:R-:W-:Y:S01]  /*28830*/  ISETP.LT.AND P3, PT, R12, UR6, !P3 ;  /* 0x000000060c007c0c */ /* 0x000fe2000df61270 */
[----:B------:R-:W-:Y:S01]  /*28840*/  VIADD R0, R10, 0x15 ;  /* 0x000000150a007836 */ /* 0x000fe20000000000 */
[----:B------:R-:W-:Y:S01]  /*28850*/  ULDC UR6, c[0x0][0x228] ;  /* 0x00008a0000067ab9 */ /* 0x000fe20000000800 */
[C---:B---3--:R-:W-:Y:S01]  /*28860*/  IMAD.WIDE R148, R235.reuse, 0x4, R2 ;  /* 0x00000004eb947825 */ /* 0x048fe200078e0202 */
[----:B------:R2:W-:Y:S02]  /*28870*/  @P5 STG.E desc[UR16][R14.64], R4 ;  /* 0x000000040e005986 */ /* 0x0005e4000c101910 */
[----:B------:R-:W-:Y:S01]  /*28880*/  ISETP.GE.AND P5, PT, R0, UR4, PT ;  /* 0x0000000400007c0c */ /* 0x000fe2000bfa6270 */
[----:B------:R-:W-:Y:S01]  /*28890*/  ULDC UR4, c[0x0][0x228] ;  /* 0x00008a0000047ab9 */ /* 0x000fe20000000800 */
[----:B------:R3:W-:Y:S01]  /*288a0*/  @P6 STG.E desc[UR16][R148.64], R24 ;  /* 0x0000001894006986 */ /* 0x0007e2000c101910 */
[----:B-1----:R-:W-:Y:S01]  /*288b0*/  IMAD.WIDE R150, R235, 0x4, R8 ;  /* 0x00000004eb967825 */ /* 0x002fe200078e0208 */
[----:B------:R-:W-:Y:S01]  /*288c0*/  ISETP.LT.AND P6, PT, R11, UR4, !P4 ;  /* 0x000000040b007c0c */ /* 0x000fe2000e7c1270 */
[----:B------:R-:W-:Y:S01]  /*288d0*/  ULDC UR4, c[0x0][0x228] ;  /* 0x00008a0000047ab9 */ /* 0x000fe20000000800 */
[----:B------:R-:W-:Y:S01]  /*288e0*/  ISETP.LT.AND P4, PT, R12, UR6, !P4 ;  /* 0x000000060c007c0c */ /* 0x000fe2000e781270 */
[----:B------:R-:W-:Y:S01]  /*288f0*/  VIADD R0, R10, 0x16 ;  /* 0x000000160a007836 */ /* 0x000fe20000000000 */
[----:B------:R-:W-:Y:S01]  /*28900*/  IADD3 R235, R235, UR26, RZ ;  /* 0x0000001aebeb7c10 */ /* 0x000fe2000fffe0ff */
[----:B------:R1:W-:Y:S01]  /*28910*/  @P3 STG.E desc[UR16][R150.64], R16 ;  /* 0x0000001096003986 */ /* 0x0003e2000c101910 */
[----:B------:R-:W-:Y:S01]  /*28920*/  ISETP.LT.AND P3, PT, R11, UR4, !P1 ;  /* 0x000000040b007c0c */ /* 0x000fe2000cf61270 */
[----:B------:R-:W-:Y:S01]  /*28930*/  ULDC UR6, c[0x0][0x228] ;  /* 0x00008a0000067ab9 */ /* 0x000fe20000000800 */
[----:B------:R-:W-:Y:S01]  /*28940*/  ULDC UR4, c[0x0][0x22c] ;  /* 0x00008b0000047ab9 */ /* 0x000fe20000000800 */
[----:B--2---:R-:W-:-:S04]  /*28950*/  IMAD.WIDE R14, R235, 0x4, R2 ;  /* 0x00000004eb0e7825 */ /* 0x004fc800078e0202 */
[C---:B---3--:R-:W-:Y:S01]  /*28960*/  IMAD.WIDE R148, R235.reuse, 0x4, R8 ;  /* 0x00000004eb947825 */ /* 0x048fe200078e0208 */
[----:B------:R-:W-:Y:S01]  /*28970*/  IADD3 R235, R235, UR26, RZ ;  /* 0x0000001aebeb7c10 */ /* 0x000fe2000fffe0ff */
[----:B------:R-:W-:Y:S01]  /*28980*/  @P6 STG.E desc[UR16][R14.64], R21 ;  /* 0x000000150e006986 */ /* 0x000fe2000c101910 */
[----:B------:R-:W-:Y:S01]  /*28990*/  ISETP.LT.AND P1, PT, R12, UR6, !P1 ;  /* 0x000000060c007c0c */ /* 0x000fe2000cf21270 */
[----:B------:R-:W-:Y:S01]  /*289a0*/  ULDC UR6, c[0x0][0x228] ;  /* 0x00008a0000067ab9 */ /* 0x000fe20000000800 */
[----:B------:R-:W-:Y:S01]  /*289b0*/  ISETP.GE.AND P6, PT, R0, UR4, PT ;  /* 0x0000000400007c0c */ /* 0x000fe2000bfc6270 */
[----:B-1----:R-:W-:Y:S01]  /*289c0*/  IMAD.WIDE R150, R235, 0x4, R2 ;  /* 0x00000004eb967825 */ /* 0x002fe200078e0202 */
[----:B------:R-:W-:Y:S01]  /*289d0*/  ULDC UR4, c[0x0][0x228] ;  /* 0x00008a0000047ab9 */ /* 0x000fe20000000800 */
[----:B------:R1:W-:Y:S02]  /*289e0*/  @P4 STG.E desc[UR16][R148.64], R5 ;  /* 0x0000000594004986 */ /* 0x0003e4000c101910 */
[----:B------:R-:W-:Y:S01]  /*289f0*/  VIADD R0, R10, 0x17 ;  /* 0x000000170a007836 */ /* 0x000fe20000000000 */
[----:B------:R-:W-:Y:S01]  /*28a00*/  ISETP.LT.AND P4, PT, R11, UR4, !P2 ;  /* 0x000000040b007c0c */ /* 0x000fe2000d781270 */
[----:B------:R-:W-:Y:S01]  /*28a10*/  ULDC UR4, c[0x0][0x22c] ;  /* 0x00008b0000047ab9 */ /* 0x000fe20000000800 */
[C---:B------:R-:W-:Y:S01]  /*28a20*/  IMAD.WIDE R232, R235.reuse, 0x4, R8 ;  /* 0x00000004ebe87825 */ /* 0x040fe200078e0208 */
[----:B------:R-:W-:Y:S01]  /*28a30*/  @P3 STG.E desc[UR16][R150.64], R25 ;  /* 0x0000001996003986 */ /* 0x000fe2000c101910 */
[----:B------:R-:W-:-:S02]  /*28a40*/  IADD3 R235, R235, UR26, RZ ;  /* 0x0000001aebeb7c10 */ /* 0x000fc4000fffe0ff */
[----:B------:R-:W-:Y:S01]  /*28a50*/  ISETP.GE.AND P3, PT, R0, UR4, PT ;  /* 0x0000000400007c0c */ /* 0x000fe2000bf66270 */
[----:B------:R-:W-:Y:S02]  /*28a60*/  ULDC UR4, c[0x0][0x228] ;  /* 0x00008a0000047ab9 */ /* 0x000fe40000000800 */
[----:B------:R-:W-:Y:S01]  /*28a70*/  ISETP.LT.AND P2, PT, R12, UR4, !P2 ;  /* 0x000000040c007c0c */ /* 0x000fe2000d741270 */
[----:B------:R2:W-:Y:S01]  /*28a80*/  @P1 STG.E desc[UR16][R232.64], R17 ;  /* 0x00000011e8001986 */ /* 0x0005e2000c101910 */
[----:B-1----:R-:W-:Y:S01]  /*28a90*/  IMAD.WIDE R4, R235, 0x4, R2 ;  /* 0x00000004eb047825 */ /* 0x002fe200078e0202 */
[----:B------:R-:W-:Y:S01]  /*28aa0*/  ISETP.LT.AND P1, PT, R11, UR6, !P5 ;  /* 0x000000060b007c0c */ /* 0x000fe2000ef21270 */
[----:B------:R-:W-:Y:S01]  /*28ab0*/  ULDC UR4, c[0x0][0x22c] ;  /* 0x00008b0000047ab9 */ /* 0x000fe20000000800 */
[C---:B------:R-:W-:Y:S01]  /*28ac0*/  IADD3 R13, R235.reuse, UR26, RZ ;  /* 0x0000001aeb0d7c10 */ /* 0x040fe2000fffe0ff */
[----:B------:R-:W-:Y:S01]  /*28ad0*/  VIADD R0, R10, 0x18 ;  /* 0x000000180a007836 */ /* 0x000fe20000000000 */
[----:B------:R1:W-:Y:S01]  /*28ae0*/  @P4 STG.E desc[UR16][R4.64], R22 ;  /* 0x0000001604004986 */ /* 0x0003e2000c101910 */
[----:B------:R-:W-:Y:S01]  /*28af0*/  IMAD.WIDE R14, R235, 0x4, R8 ;  /* 0x00000004eb0e7825 */ /* 0x000fe200078e0208 */
[----:B------:R-:W-:-:S02]  /*28b00*/  ULDC UR6, c[0x0][0x228] ;  /* 0x00008a0000067ab9 */ /* 0x000fc40000000800 */
[----:B------:R-:W-:Y:S01]  /*28b10*/  ISETP.GE.AND P4, PT, R0, UR4, PT ;  /* 0x0000000400007c0c */ /* 0x000fe2000bf86270 */
[----:B------:R-:W-:Y:S01]  /*28b20*/  ULDC UR4, c[0x0][0x228] ;  /* 0x00008a0000047ab9 */ /* 0x000fe20000000800 */
[----:B------:R-:W-:Y:S01]  /*28b30*/  VIADD R0, R10, 0x19 ;  /* 0x000000190a007836 */ /* 0x000fe20000000000 */
[----:B------:R-:W-:Y:S01]  /*28b40*/  ISETP.LT.AND P5, PT, R12, UR4, !P5 ;  /* 0x000000040c007c0c */ /* 0x000fe2000efa1270 */
[----:B--2---:R-:W-:Y:S01]  /*28b50*/  IMAD.WIDE R16, R13, 0x4, R2 ;  /* 0x000000040d107825 */ /* 0x004fe200078e0202 */
[----:B------:R-:W-:Y:S01]  /*28b60*/  ULDC UR4, c[0x0][0x22c] ;  /* 0x00008b0000047ab9 */ /* 0x000fe20000000800 */
[----:B------:R2:W-:Y:S01]  /*28b70*/  @P2 STG.E desc[UR16][R14.64], R6 ;  /* 0x000000060e002986 */ /* 0x0005e2000c101910 */
[----:B------:R-:W-:Y:S01]  /*28b80*/  ISETP.GE.AND P2, PT, R0, UR4, PT ;  /* 0x0000000400007c0c */ /* 0x000fe2000bf46270 */
[----:B------:R-:W-:Y:S02]  /*28b90*/  ULDC UR4, c[0x0][0x228] ;  /* 0x00008a0000047ab9 */ /* 0x000fe40000000800 */
[----:B------:R3:W-:Y:S01]  /*28ba0*/  @P1 STG.E desc[UR16][R16.64], R26 ;  /* 0x0000001a10001986 */ /* 0x0007e2000c101910 */
[----:B------:R-:W-:Y:S01]  /*28bb0*/  ISETP.LT.AND P1, PT, R11, UR4, !P6 ;  /* 0x000000040b007c0c */ /* 0x000fe2000f721270 */
[C---:B-1----:R-:W-:Y:S01]  /*28bc0*/  IMAD.WIDE R4, R13.reuse, 0x4, R8 ;  /* 0x000000040d047825 */ /* 0x042fe200078e0208 */
[----:B------:R-:W-:Y:S01]  /*28bd0*/  ULDC UR4, c[0x0][0x228] ;  /* 0x00008a0000047ab9 */ /* 0x000fe20000000800 */
[----:B------:R-:W-:-:S02]  /*28be0*/  IADD3 R13, R13, UR26, RZ ;  /* 0x0000001a0d0d7c10 */ /* 0x000fc4000fffe0ff */
[----:B------:R-:W-:Y:S01]  /*28bf0*/  ISETP.LT.AND P6, PT, R12, UR4, !P6 ;  /* 0x000000040c007c0c */ /* 0x000fe2000f7c1270 */
[----:B------:R-:W-:Y:S01]  /*28c00*/  ULDC UR4, c[0x0][0x228] ;  /* 0x00008a0000047ab9 */ /* 0x000fe20000000800 */
[----:B------:R1:W-:Y:S01]  /*28c10*/  @P5 STG.E desc[UR16][R4.64], R18 ;  /* 0x0000001204005986 */ /* 0x0003e2000c101910 */
[----:B------:R-:W-:Y:S01]  /*28c20*/  ISETP.LT.AND P5, PT, R11, UR4, !P3 ;  /* 0x000000040b007c0c */ /* 0x000fe2000dfa1270 */
[C---:B--2---:R-:W-:Y:S01]  /*28c30*/  IMAD.WIDE R14, R13.reuse, 0x4, R2 ;  /* 0x000000040d0e7825 */ /* 0x044fe200078e0202 */
[C---:B------:R-:W-:Y:S01]  /*28c40*/  IADD3 R25, R13.reuse, UR26, RZ ;  /* 0x0000001a0d197c10 */ /* 0x040fe2000fffe0ff */
[----:B------:R-:W-:Y:S02]  /*28c50*/  ULDC UR4, c[0x0][0x22c] ;  /* 0x00008b0000047ab9 */ /* 0x000fe40000000800 */
[----:B------:R-:W-:Y:S01]  /*28c60*/  VIADD R0, R10, 0x1a ;  /* 0x0000001a0a007836 */ /* 0x000fe20000000000 */
[----:B------:R2:W-:Y:S01]  /*28c70*/  @P1 STG.E desc[UR16][R14.64], R23 ;  /* 0x000000170e001986 */ /* 0x0005e2000c101910 */
[----:B---3--:R-:W-:-:S03]  /*28c80*/  IMAD.WIDE R16, R13, 0x4, R8 ;  /* 0x000000040d107825 */ /* 0x008fc600078e0208 */
[----:B------:R-:W-:Y:S01]  /*28c90*/  ISETP.GE.AND P1, PT, R0, UR4, PT ;  /* 0x0000000400007c0c */ /* 0x000fe2000bf26270 */
[----:B------:R-:W-:Y:S01]  /*28ca0*/  ULDC UR4, c[0x0][0x228] ;  /* 0x00008a0000047ab9 */ /* 0x000fe20000000800 */
[----:B------:R-:W-:Y:S01]  /*28cb0*/  IMAD.WIDE R20, R25, 0x4, R2 ;  /* 0x0000000419147825 */ /* 0x000fe200078e0202 */
[----:B------:R-:W-:Y:S01]  /*28cc0*/  ISETP.LT.AND P3, PT, R12, UR4, !P3 ;  /* 0x000000040c007c0c */ /* 0x000fe2000df61270 */
[----:B------:R3:W-:Y:S01]  /*28cd0*/  @P6 STG.E desc[UR16][R16.64], R7 ;  /* 0x0000000710006986 */ /* 0x0007e2000c101910 */
[----:B------:R-:W-:-:S03]  /*28ce0*/  ULDC UR4, c[0x0][0x228] ;  /* 0x00008a0000047ab9 */ /* 0x000fc60000000800 */
[----:B------:R-:W-:Y:S01]  /*28cf0*/  @P5 STG.E desc[UR16][R20.64], R27 ;  /* 0x0000001b14005986 */ /* 0x000fe2000c101910 */
[----:B------:R-:W-:Y:S01]  /*28d00*/  ISETP.LT.AND P5, PT, R11, UR4, !P4 ;  /* 0x000000040b007c0c */ /* 0x000fe2000e7a1270 */
[C---:B-1----:R-:W-:Y:S01]  /*28d10*/  IMAD.WIDE R4, R25.reuse, 0x4, R8 ;  /* 0x0000000419047825 */ /* 0x042fe200078e0208 */
[----:B--2---:R-:W-:Y:S01]  /*28d20*/  IADD3 R15, R25, UR26, RZ ;  /* 0x0000001a190f7c10 */ /* 0x004fe2000fffe0ff */
[----:B------:R-:W-:Y:S01]  /*28d30*/  ULDC UR4, c[0x0][0x22c] ;  /* 0x00008b0000047ab9 */ /* 0x000fe20000000800 */
[----:B------:R-:W-:Y:S01]  /*28d40*/  ISETP.LT.AND P4, PT, R12, UR6, !P4 ;  /* 0x000000060c007c0c */ /* 0x000fe2000e781270 */
[----:B------:R-:W-:Y:S01]  /*28d50*/  VIADD R0, R10, 0x1b ;  /* 0x0000001b0a007836 */ /* 0x000fe20000000000 */
[----:B------:R-:W-:Y:S01]  /*28d60*/  ISETP.LT.AND P6, PT, R11, UR8, !P2 ;  /* 0x000000080b007c0c */ /* 0x000fe2000d7c1270 */
[C---:B---3--:R-:W-:Y:S01]  /*28d70*/  IMAD.WIDE R6, R15.reuse, 0x4, R2 ;  /* 0x000000040f067825 */ /* 0x048fe200078e0202 */
[----:B------:R1:W-:Y:S01]  /*28d80*/  @P3 STG.E desc[UR16][R4.64], R19 ;  /* 0x0000001304003986 */ /* 0x0003e2000c101910 */
[----:B------:R-:W-:Y:S01]  /*28d90*/  ULDC UR6, c[0x0][0x228] ;  /* 0x00008a0000067ab9 */ /* 0x000fe20000000800 */
[----:B------:R-:W-:Y:S01]  /*28da0*/  ISETP.GE.AND P3, PT, R0, UR4, PT ;  /* 0x0000000400007c0c */ /* 0x000fe2000bf66270 */
[C---:B------:R-:W-:Y:S01]  /*28db0*/  VIADD R13, R15.reuse, UR26 ;  /* 0x0000001a0f0d7c36 */ /* 0x040fe20008000000 */
[----:B------:R-:W-:Y:S01]  /*28dc0*/  IADD3 R0, R10, 0x1c, RZ ;  /* 0x0000001c0a007810 */ /* 0x000fe20007ffe0ff */
[----:B------:R-:W-:Y:S01]  /*28dd0*/  IMAD.WIDE R14, R15, 0x4, R8 ;  /* 0x000000040f0e7825 */ /* 0x000fe200078e0208 */
[----:B------:R-:W-:Y:S01]  /*28de0*/  ULDC UR4, c[0x0][0x22c] ;  /* 0x00008b0000047ab9 */ /* 0x000fe20000000800 */
[----:B------:R-:W-:Y:S01]  /*28df0*/  ISETP.LT.AND P2, PT, R12, UR6, !P2 ;  /* 0x000000060c007c0c */ /* 0x000fe2000d741270 */
[----:B------:R2:W-:Y:S01]  /*28e00*/  @P5 STG.E desc[UR16][R6.64], R88 ;  /* 0x0000005806005986 */ /* 0x0005e2000c101910 */
[----:B------:R-:W-:Y:S01]  /*28e10*/  ISETP.GE.AND P5, PT, R0, UR4, PT ;  /* 0x0000000400007c0c */ /* 0x000fe2000bfa6270 */
[----:B------:R-:W-:Y:S01]  /*28e20*/  ULDC UR4, c[0x0][0x228] ;  /* 0x00008a0000047ab9 */ /* 0x000fe20000000800 */
[----:B------:R-:W-:Y:S01]  /*28e30*/  IMAD.WIDE R16, R13, 0x4, R2 ;  /* 0x000000040d107825 */ /* 0x000fe200078e0202 */
[----:B------:R3:W-:Y:S01]  /*28e40*/  @P4 STG.E desc[UR16][R14.64], R28 ;  /* 0x0000001c0e004986 */ /* 0x0007e2000c101910 */
[----:B------:R-:W-:Y:S01]  /*28e50*/  ISETP.LT.AND P4, PT, R11, UR4, !P1 ;  /* 0x000000040b007c0c */ /* 0x000fe2000cf81270 */
[----:B------:R-:W-:Y:S01]  /*28e60*/  ULDC UR6, c[0x0][0x228] ;  /* 0x00008a0000067ab9 */ /* 0x000fe20000000800 */
[C---:B-1----:R-:W-:Y:S01]  /*28e70*/  IMAD.WIDE R4, R13.reuse, 0x4, R8 ;  /* 0x000000040d047825 */ /* 0x042fe200078e0208 */
[----:B------:R-:W-:Y:S01]  /*28e80*/  IADD3 R13, R13, UR26, RZ ;  /* 0x0000001a0d0d7c10 */ /* 0x000fe2000fffe0ff */
[----:B------:R-:W-:Y:S01]  /*28e90*/  ULDC UR8, c[0x0][0x228] ;  /* 0x00008a0000087ab9 */ /* 0x000fe20000000800 */
[----:B------:R1:W-:Y:S01]  /*28ea0*/  @P6 STG.E desc[UR16][R16.64], R36 ;  /* 0x0000002410006986 */ /* 0x0003e2000c101910 */
[----:B------:R-:W-:Y:S01]  /*28eb0*/  VIADD R0, R10, 0x1d ;  /* 0x0000001d0a007836 */ /* 0x000fe20000000000 */
[----:B------:R-:W-:Y:S01]  /*28ec0*/  ISETP.LT.AND P1, PT, R12, UR6, !P1 ;  /* 0x000000060c007c0c */ /* 0x000fe2000cf21270 */
[----:B------:R-:W-:Y:S01]  /*28ed0*/  ULDC UR4, c[0x0][0x22c] ;  /* 0x00008b0000047ab9 */ /* 0x000fe20000000800 */
[----:B------:R-:W-:Y:S01]  /*28ee0*/  ISETP.LT.AND P6, PT, R11, UR8, !P3 ;  /* 0x000000080b007c0c */ /* 0x000fe2000dfc1270 */
[----:B------:R4:W-:Y:S01]  /*28ef0*/  @P2 STG.E desc[UR16][R4.64], R32 ;  /* 0x0000002004002986 */ /* 0x0009e2000c101910 */
[C---:B--2---:R-:W-:Y:S01]  /*28f00*/  IMAD.WIDE R6, R13.reuse, 0x4, R2 ;  /* 0x000000040d067825 */ /* 0x044fe200078e0202 */
[----:B------:R-:W-:Y:S01]  /*28f10*/  ISETP.GE.AND P2, PT, R0, UR4, PT ;  /* 0x0000000400007c0c */ /* 0x000fe2000bf46270 */
[----:B------:R-:W-:Y:S01]  /*28f20*/  ULDC UR4, c[0x0][0x22c] ;  /* 0x00008b0000047ab9 */ /* 0x000fe20000000800 */
[----:B------:R-:W-:Y:S01]  /*28f30*/  IADD3 R0, R10, 0x1e, RZ ;  /* 0x0000001e0a007810 */ /* 0x000fe20007ffe0ff */
[C---:B------:R-:W-:Y:S01]  /*28f40*/  VIADD R19, R13.reuse, UR26 ;  /* 0x0000001a0d137c36 */ /* 0x040fe20008000000 */
[----:B------:R2:W-:Y:S01]  /*28f50*/  @P4 STG.E desc[UR16][R6.64], R89 ;  /* 0x0000005906004986 */ /* 0x0005e2000c101910 */
[----:B---3--:R-:W-:Y:S01]  /*28f60*/  IMAD.WIDE R14, R13, 0x4, R8 ;  /* 0x000000040d0e7825 */ /* 0x008fe200078e0208 */
[----:B------:R-:W-:Y:S01]  /*28f70*/  ISETP.GE.AND P4, PT, R0, UR4, PT ;  /* 0x0000000400007c0c */ /* 0x000fe2000bf86270 */
[----:B------:R-:W-:Y:S01]  /*28f80*/  ULDC UR4, c[0x0][0x228] ;  /* 0x00008a0000047ab9 */ /* 0x000fe20000000800 */
[----:B------:R-:W-:Y:S01]  /*28f90*/  ULDC UR6, c[0x0][0x228] ;  /* 0x00008a0000067ab9 */ /* 0x000fe20000000800 */
[----:B-1----:R-:W-:Y:S01]  /*28fa0*/  IMAD.WIDE R16, R19, 0x4, R2 ;  /* 0x0000000413107825 */ /* 0x002fe200078e0202 */
[----:B------:R-:W-:Y:S01]  /*28fb0*/  ISETP.LT.AND P3, PT, R12, UR4, !P3 ;  /* 0x000000040c007c0c */ /* 0x000fe2000df61270 */
[----:B------:R1:W-:Y:S01]  /*28fc0*/  @P1 STG.E desc[UR16][R14.64], R29 ;  /* 0x0000001d0e001986 */ /* 0x0003e2000c101910 */
[----:B------:R-:W-:Y:S01]  /*28fd0*/  ULDC UR4, c[0x0][0x228] ;  /* 0x00008a0000047ab9 */ /* 0x000fe20000000800 */
[----:B------:R-:W-:Y:S01]  /*28fe0*/  VIADD R0, R10, 0x1f ;  /* 0x0000001f0a007836 */ /* 0x000fe20000000000 */
[----:B------:R-:W-:Y:S01]  /*28ff0*/  ULDC UR8, c[0x0][0x228] ;  /* 0x00008a0000087ab9 */ /* 0x000fe20000000800 */
[----:B------:R-:W-:Y:S01]  /*29000*/  @P6 STG.E desc[UR16][R16.64], R37 ;  /* 0x0000002510006986 */ /* 0x000fe2000c101910 */
[----:B------:R-:W-:Y:S01]  /*29010*/  ISETP.LT.AND P6, PT, R11, UR4, !P5 ;  /* 0x000000040b007c0c */ /* 0x000fe2000efc1270 */
[----:B------:R-:W-:Y:S01]  /*29020*/  ULDC UR4, c[0x0][0x22c] ;  /* 0x00008b0000047ab9 */ /* 0x000fe20000000800 */
[C---:B------:R-:W-:Y:S01]  /*29030*/  IADD3 R13, R19.reuse, UR26, RZ ;  /* 0x0000001a130d7c10 */ /* 0x040fe2000fffe0ff */
[----:B----4-:R-:W-:Y:S01]  /*29040*/  IMAD.WIDE R4, R19, 0x4, R8 ;  /* 0x0000000413047825 */ /* 0x010fe200078e0208 */
[----:B------:R-:W-:Y:S01]  /*29050*/  ISETP.GE.AND P1, PT, R0, UR4, PT ;  /* 0x0000000400007c0c */ /* 0x000fe2000bf26270 */
[----:B------:R-:W-:Y:S01]  /*29060*/  ULDC UR4, c[0x0][0x22c] ;  /* 0x00008b0000047ab9 */ /* 0x000fe20000000800 */
[----:B------:R-:W-:Y:S01]  /*29070*/  ISETP.LT.AND P5, PT, R12, UR6, !P5 ;  /* 0x000000060c007c0c */ /* 0x000fe2000efa1270 */
[----:B------:R-:W-:Y:S01]  /*29080*/  VIADD R0, R10, 0x20 ;  /* 0x000000200a007836 */ /* 0x000fe20000000000 */
[----:B------:R-:W3:Y:S01]  /*29090*/  LDS.128 R24, [R252] ;  /* 0x00000000fc187984 */ /* 0x000ee20000000c00 */
[----:B--2---:R-:W-:Y:S01]  /*290a0*/  IMAD.WIDE R6, R13, 0x4, R2 ;  /* 0x000000040d067825 */ /* 0x004fe200078e0202 */
[----:B------:R-:W-:-:S02]  /*290b0*/  ULDC UR6, c[0x0][0x228] ;  /* 0x00008a0000067ab9 */ /* 0x000fc40000000800 */
[----:B------:R2:W-:Y:S01]  /*290c0*/  @P3 STG.E desc[UR16][R4.64], R33 ;  /* 0x0000002104003986 */ /* 0x0005e2000c101910 */
[----:B------:R-:W-:Y:S01]  /*290d0*/  ISETP.GE.AND P3, PT, R0, UR4, PT ;  /* 0x0000000400007c0c */ /* 0x000fe2000bf66270 */
[----:B------:R-:W-:Y:S01]  /*290e0*/  ULDC UR4, c[0x0][0x228] ;  /* 0x00008a0000047ab9 */ /* 0x000fe20000000800 */
[----:B-1----:R-:W-:Y:S01]  /*290f0*/  IMAD.WIDE R14, R13, 0x4, R8 ;  /* 0x000000040d0e7825 */ /* 0x002fe200078e0208 */
[----:B------:R1:W-:Y:S01]  /*29100*/  @P6 STG.E desc[UR16][R6.64], R90 ;  /* 0x0000005a06006986 */ /* 0x0003e2000c101910 */
[----:B------:R-:W-:Y:S01]  /*29110*/  ISETP.LT.AND P6, PT, R11, UR4, !P2 ;  /* 0x000000040b007c0c */ /* 0x000fe2000d7c1270 */
[----:B------:R-:W-:Y:S01]  /*29120*/  ULDC UR4, c[0x0][0x228] ;  /* 0x00008a0000047ab9 */ /* 0x000fe20000000800 */
[----:B------:R-:W-:Y:S02]  /*29130*/  ISETP.LT.AND P2, PT, R12, UR6, !P2 ;  /* 0x000000060c007c0c */ /* 0x000fe4000d741270 */
[----:B------:R-:W-:Y:S01]  /*29140*/  IADD3 R13, R13, UR26, RZ ;  /* 0x0000001a0d0d7c10 */ /* 0x000fe2000fffe0ff */
[----:B------:R4:W-:Y:S01]  /*29150*/  @P5 STG.E desc[UR16][R14.64], R30 ;  /* 0x0000001e0e005986 */ /* 0x0009e2000c101910 */
[----:B------:R-:W-:Y:S01]  /*29160*/  ISETP.LT.AND P5, PT, R11, UR4, !P4 ;  /* 0x000000040b007c0c */ /* 0x000fe2000e7a1270 */
[----:B------:R-:W-:Y:S01]  /*29170*/  VIADD R0, R10, 0x21 ;  /* 0x000000210a007836 */ /* 0x000fe20000000000 */
[----:B------:R-:W-:Y:S01]  /*29180*/  ULDC UR6, c[0x0][0x228] ;  /* 0x00008a0000067ab9 */ /* 0x000fe20000000800 */
[----:B--2---:R-:W-:Y:S01]  /*29190*/  IMAD.WIDE R4, R13, 0x4, R2 ;  /* 0x000000040d047825 */ /* 0x004fe200078e0202 */
[----:B------:R-:W-:-:S03]  /*291a0*/  ULDC UR4, c[0x0][0x22c] ;  /* 0x00008b0000047ab9 */ /* 0x000fc60000000800 */
[C---:B-1----:R-:W-:Y:S01]  /*291b0*/  IMAD.WIDE R6, R13.reuse, 0x4, R8 ;  /* 0x000000040d067825 */ /* 0x042fe200078e0208 */
[----:B------:R-:W-:Y:S01]  /*291c0*/  IADD3 R13, R13, UR26, RZ ;  /* 0x0000001a0d0d7c10 */ /* 0x000fe2000fffe0ff */
[----:B------:R1:W-:Y:S01]  /*291d0*/  @P6 STG.E desc[UR16][R4.64], R38 ;  /* 0x0000002604006986 */ /* 0x0003e2000c101910 */
[----:B------:R-:W-:Y:S01]  /*291e0*/  ISETP.LT.AND P4, PT, R12, UR6, !P4 ;  /* 0x000000060c007c0c */ /* 0x000fe2000e781270 */
[----:B------:R-:W-:Y:S01]  /*291f0*/  ULDC UR6, c[0x0][0x228] ;  /* 0x00008a0000067ab9 */ /* 0x000fe20000000800 */
[----:B------:R-:W-:Y:S01]  /*29200*/  ISETP.GE.AND P6, PT, R0, UR4, PT ;  /* 0x0000000400007c0c */ /* 0x000fe2000bfc6270 */
[----:B----4-:R-:W-:Y:S01]  /*29210*/  IMAD.WIDE R14, R13, 0x4, R2 ;  /* 0x000000040d0e7825 */ /* 0x010fe200078e0202 */
[----:B------:R-:W-:Y:S01]  /*29220*/  ULDC UR4, c[0x0][0x228] ;  /* 0x00008a0000047ab9 */ /* 0x000fe20000000800 */
[----:B------:R2:W-:Y:S02]  /*29230*/  @P2 STG.E desc[UR16][R6.64], R34 ;  /* 0x0000002206002986 */ /* 0x0005e4000c101910 */
[----:B------:R-:W-:Y:S01]  /*29240*/  VIADD R0, R10, 0x22 ;  /* 0x000000220a007836 */ /* 0x000fe20000000000 */
[----:B------:R-:W-:Y:S01]  /*29250*/  ISETP.LT.AND P2, PT, R11, UR4, !P1 ;  /* 0x000000040b007c0c */ /* 0x000fe2000cf41270 */
[----:B------:R-:W-:Y:S01]  /*29260*/  ULDC UR4, c[0x0][0x22c] ;  /* 0x00008b0000047ab9 */ /* 0x000fe20000000800 */
[C---:B------:R-:W-:Y:S01]  /*29270*/  IMAD.WIDE R16, R13.reuse, 0x4, R8 ;  /* 0x000000040d107825 */ /* 0x040fe200078e0208 */
[----:B------:R4:W-:Y:S01]  /*29280*/  @P5 STG.E desc[UR16][R14.64], R91 ;  /* 0x0000005b0e005986 */ /* 0x0009e2000c101910 */
[----:B------:R-:W-:-:S02]  /*29290*/  IADD3 R13, R13, UR26, RZ ;  /* 0x0000001a0d0d7c10 */ /* 0x000fc4000fffe0ff */
[----:B------:R-:W-:Y:S01]  /*292a0*/  ISETP.GE.AND P5, PT, R0, UR4, PT ;  /* 0x0000000400007c0c */ /* 0x000fe2000bfa6270 */
[----:B------:R-:W-:Y:S02]  /*292b0*/  ULDC UR4, c[0x0][0x228] ;  /* 0x00008a0000047ab9 */ /* 0x000fe40000000800 */
[----:B------:R-:W-:Y:S01]  /*292c0*/  ISETP.LT.AND P1, PT, R12, UR4, !P1 ;  /* 0x000000040c007c0c */ /* 0x000fe2000cf21270 */
[----:B------:R-:W-:Y:S01]  /*292d0*/  @P4 STG.E desc[UR16][R16.64], R31 ;  /* 0x0000001f10004986 */ /* 0x000fe2000c101910 */
[----:B-1----:R-:W-:Y:S01]  /*292e0*/  IMAD.WIDE R4, R13, 0x4, R2 ;  /* 0x000000040d047825 */ /* 0x002fe200078e0202 */
[----:B------:R-:W-:Y:S01]  /*292f0*/  ISETP.LT.AND P4, PT, R11, UR6, !P3 ;  /* 0x000000060b007c0c */ /* 0x000fe2000df81270 */
[----:B------:R-:W-:Y:S01]  /*29300*/  ULDC UR4, c[0x0][0x22c] ;  /* 0x00008b0000047ab9 */ /* 0x000fe20000000800 */
[C---:B------:R-:W-:Y:S01]  /*29310*/  IADD3 R19, R13.reuse, UR26, RZ ;  /* 0x0000001a0d137c10 */ /* 0x040fe2000fffe0ff */
[----:B------:R-:W-:Y:S01]  /*29320*/  VIADD R0, R10, 0x23 ;  /* 0x000000230a007836 */ /* 0x000fe20000000000 */
[----:B------:R1:W-:Y:S01]  /*29330*/  @P2 STG.E desc[UR16][R4.64], R39 ;  /* 0x0000002704002986 */ /* 0x0003e2000c101910 */
[----:B--2---:R-:W-:Y:S01]  /*29340*/  IMAD.WIDE R6, R13, 0x4, R8 ;  /* 0x000000040d067825 */ /* 0x004fe200078e0208 */
[----:B------:R-:W-:-:S02]  /*29350*/  ULDC UR6, c[0x0][0x228] ;  /* 0x00008a0000067ab9 */ /* 0x000fc40000000800 */
[----:B------:R-:W-:Y:S01]  /*29360*/  ISETP.GE.AND P2, PT, R0, UR4, PT ;  /* 0x0000000400007c0c */ /* 0x000fe2000bf46270 */
[----:B------:R-:W-:Y:S01]  /*29370*/  ULDC UR4, c[0x0][0x228] ;  /* 0x00008a0000047ab9 */ /* 0x000fe20000000800 */
[----:B------:R-:W-:Y:S01]  /*29380*/  VIADD R0, R10, 0x24 ;  /* 0x000000240a007836 */ /* 0x000fe20000000000 */
[----:B------:R-:W-:Y:S01]  /*29390*/  ISETP.LT.AND P3, PT, R12, UR4, !P3 ;  /* 0x000000040c007c0c */ /* 0x000fe2000df61270 */
[----:B----4-:R-:W-:Y:S01]  /*293a0*/  IMAD.WIDE R14, R19, 0x4, R2 ;  /* 0x00000004130e7825 */ /* 0x010fe200078e0202 */
        /* <DEDUP_REMOVED lines=18> */
[----:B----4-:R-:W-:-:S03]  /*294d0*/  IMAD.WIDE R14, R19, 0x4, R8 ;  /* 0x00000004130e7825 */ /* 0x010fc600078e0208 */
[----:B------:R-:W-:Y:S01]  /*294e0*/  ISETP.GE.AND P4, PT, R0, UR4, PT ;  /* 0x0000000400007c0c */ /* 0x000fe2000bf86270 */
[----:B------:R-:W-:Y:S01]  /*294f0*/  ULDC UR4, c[0x0][0x228] ;  /* 0x00008a0000047ab9 */ /* 0x000fe20000000800 */
[----:B------:R-:W-:Y:S01]  /*29500*/  IMAD.WIDE R16, R13, 0x4, R2 ;  /* 0x000000040d107825 */ /* 0x000fe200078e0202 */
[----:B------:R-:W-:Y:S01]  /*29510*/  ISETP.LT.AND P5, PT, R12, UR4, !P5 ;  /* 0x000000040c007c0c */ /* 0x000fe2000efa1270 */
[----:B------:R4:W-:Y:S01]  /*29520*/  @P6 STG.E desc[UR16][R14.64], R96 ;  /* 0x000000600e006986 */ /* 0x0009e2000c101910 */
[----:B------:R-:W-:-:S03]  /*29530*/  ULDC UR4, c[0x0][0x228] ;  /* 0x00008a0000047ab9 */ /* 0x000fc60000000800 */
[----:B------:R3:W-:Y:S01]  /*29540*/  @P3 STG.E desc[UR16][R16.64], R101 ;  /* 0x0000006510003986 */ /* 0x0007e2000c101910 */
[----:B------:R-:W-:Y:S01]  /*29550*/  ISETP.LT.AND P3, PT, R11, UR4, !P2 ;  /* 0x000000040b007c0c */ /* 0x000fe2000d761270 */
[C---:B-1----:R-:W-:Y:S01]  /*29560*/  IMAD.WIDE R4, R13.reuse, 0x4, R8 ;  /* 0x000000040d047825 */ /* 0x042fe200078e0208 */
[----:B------:R-:W-:Y:S01]  /*29570*/  IADD3 R19, R13, UR26, RZ ;  /* 0x0000001a0d137c10 */ /* 0x000fe2000fffe0ff */
[----:B------:R-:W-:Y:S01]  /*29580*/  ULDC UR4, c[0x0][0x22c] ;  /* 0x00008b0000047ab9 */ /* 0x000fe20000000800 */
[----:B------:R-:W-:Y:S01]  /*29590*/  ISETP.LT.AND P2, PT, R12, UR6, !P2 ;  /* 0x000000060c007c0c */ /* 0x000fe2000d741270 */
[----:B------:R-:W-:Y:S01]  /*295a0*/  VIADD R0, R10, 0x26 ;  /* 0x000000260a007836 */ /* 0x000fe20000000000 */
[----:B------:R-:W-:Y:S01]  /*295b0*/  ISETP.LT.AND P6, PT, R11, UR8, !P1 ;  /* 0x000000080b007c0c */ /* 0x000fe2000cfc1270 */
[C---:B--2---:R-:W-:Y:S01]  /*295c0*/  IMAD.WIDE R6, R19.reuse, 0x4, R2 ;  /* 0x0000000413067825 */ /* 0x044fe200078e0202 */
[----:B------:R1:W-:Y:S01]  /*295d0*/  @P5 STG.E desc[UR16][R4.64], R93 ;  /* 0x0000005d04005986 */ /* 0x0003e2000c101910 */
[----:B------:R-:W-:Y:S01]  /*295e0*/  ULDC UR6, c[0x0][0x228] ;  /* 0x00008a0000067ab9 */ /* 0x000fe20000000800 */
[----:B------:R-:W-:Y:S01]  /*295f0*/  ISETP.GE.AND P5, PT, R0, UR4, PT ;  /* 0x0000000400007c0c */ /* 0x000fe2000bfa6270 */
[C---:B----4-:R-:W-:Y:S01]  /*29600*/  IMAD.WIDE R14, R19.reuse, 0x4, R8 ;  /* 0x00000004130e7825 */ /* 0x050fe200078e0208 */
[----:B------:R-:W-:Y:S01]  /*29610*/  IADD3 R0, R10, 0x27, RZ ;  /* 0x000000270a007810 */ /* 0x000fe20007ffe0ff */
[----:B------:R-:W-:Y:S01]  /*29620*/  ULDC UR4, c[0x0][0x22c] ;  /* 0x00008b0000047ab9 */ /* 0x000fe20000000800 */
[----:B------:R-:W-:Y:S01]  /*29630*/  ISETP.LT.AND P1, PT, R12, UR6, !P1 ;  /* 0x000000060c007c0c */ /* 0x000fe2000cf21270 */
[----:B------:R-:W-:Y:S01]  /*29640*/  VIADD R13, R19, UR26 ;  /* 0x0000001a130d7c36 */ /* 0x000fe20008000000 */
[----:B------:R2:W-:Y:S01]  /*29650*/  @P3 STG.E desc[UR16][R6.64], R41 ;  /* 0x0000002906003986 */ /* 0x0005e2000c101910 */
[----:B------:R-:W-:Y:S01]  /*29660*/  ISETP.GE.AND P3, PT, R0, UR4, PT ;  /* 0x0000000400007c0c */ /* 0x000fe2000bf66270 */
[----:B------:R-:W-:Y:S01]  /*29670*/  ULDC UR4, c[0x0][0x228] ;  /* 0x00008a0000047ab9 */ /* 0x000fe20000000800 */
[----:B---3--:R-:W-:Y:S01]  /*29680*/  IMAD.WIDE R16, R13, 0x4, R2 ;  /* 0x000000040d107825 */ /* 0x008fe200078e0202 */
        /* <DEDUP_REMOVED lines=36> */
[----:B------:R-:W-:-:S02]  /*298d0*/  VIADD R0, R10, 0x2b ;  /* 0x0000002b0a007836 */ /* 0x000fc40000000000 */
[C---:B--2---:R-:W-:Y:S01]  /*298e0*/  IMAD.WIDE R6, R13.reuse, 0x4, R2 ;  /* 0x000000040d067825 */ /* 0x044fe200078e0202 */
[----:B------:R2:W-:Y:S01]  /*298f0*/  @P5 STG.E desc[UR16][R4.64], R95 ;  /* 0x0000005f04005986 */ /* 0x0005e2000c101910 */
[----:B------:R-:W-:Y:S01]  /*29900*/  ULDC UR6, c[0x0][0x228] ;  /* 0x00008a0000067ab9 */ /* 0x000fe20000000800 */
        /* <DEDUP_REMOVED lines=16> */
[----:B------:R2:W-:Y:S01]  /*29a10*/  @P6 STG.E desc[UR16][R4.64], R156 ;  /* 0x0000009c04006986 */ /* 0x0005e2000c101910 */
        /* <DEDUP_REMOVED lines=16> */
[----:B--2---:R-:W-:Y:S01]  /*29b20*/  IMAD.WIDE R4, R13, 0x4, R2 ;  /* 0x000000040d047825 */ /* 0x004fe200078e0202 */
[----:B------:R-:W-:Y:S01]  /*29b30*/  ISETP.LT.AND P2, PT, R11, UR6, !P5 ;  /* 0x000000060b007c0c */ /* 0x000fe2000ef41270 */
[----:B------:R-:W-:Y:S01]  /*29b40*/  ULDC UR4, c[0x0][0x22c] ;  /* 0x00008b0000047ab9 */ /* 0x000fe20000000800 */
[C---:B------:R-:W-:Y:S01]  /*29b50*/  IADD3 R19, R13.reuse, UR26, RZ ;  /* 0x0000001a0d137c10 */ /* 0x040fe2000fffe0ff */
[----:B------:R-:W-:Y:S01]  /*29b60*/  VIADD R0, R10, 0x2e ;  /* 0x0000002e0a007836 */ /* 0x000fe20000000000 */
[----:B------:R2:W-:Y:S01]  /*29b70*/  @P1 STG.E desc[UR16][R4.64], R157 ;  /* 0x0000009d04001986 */ /* 0x0005e2000c101910 */
[----:B-1----:R-:W-:Y:S01]  /*29b80*/  IMAD.WIDE R6, R13, 0x4, R8 ;  /* 0x000000040d067825 */ /* 0x002fe200078e0208 */
[----:B------:R-:W-:-:S02]  /*29b90*/  ULDC UR6, c[0x0][0x228] ;  /* 0x00008a0000067ab9 */ /* 0x000fc40000000800 */
[----:B------:R-:W-:Y:S01]  /*29ba0*/  ISETP.GE.AND P1, PT, R0, UR4, PT ;  /* 0x0000000400007c0c */ /* 0x000fe2000bf26270 */
[----:B------:R-:W-:Y:S01]  /*29bb0*/  ULDC UR4, c[0x0][0x228] ;  /* 0x00008a0000047ab9 */ /* 0x000fe20000000800 */
[----:B------:R-:W-:Y:S01]  /*29bc0*/  VIADD R0, R10, 0x2f ;  /* 0x0000002f0a007836 */ /* 0x000fe20000000000 */
[----:B------:R-:W-:Y:S01]  /*29bd0*/  ISETP.LT.AND P5, PT, R12, UR4, !P5 ;  /* 0x000000040c007c0c */ /* 0x000fe2000efa1270 */
[----:B---3--:R-:W-:Y:S01]  /*29be0*/  IMAD.WIDE R14, R19, 0x4, R2 ;  /* 0x00000004130e7825 */ /* 0x008fe200078e0202 */
[----:B------:R-:W-:Y:S01]  /*29bf0*/  ULDC UR4, c[0x0][0x22c] ;  /* 0x00008b0000047ab9 */ /* 0x000fe20000000800 */
[----:B------:R1:W-:Y:S01]  /*29c00*/  @P4 STG.E desc[UR16][R6.64], R105 ;  /* 0x0000006906004986 */ /* 0x0003e2000c101910 */
[----:B------:R-:W-:Y:S01]  /*29c10*/  ISETP.GE.AND P4, PT, R0, UR4, PT ;  /* 0x0000000400007c0c */ /* 0x000fe2000bf86270 */
[----:B------:R-:W-:Y:S02]  /*29c20*/  ULDC UR4, c[0x0][0x228] ;  /* 0x00008a0000047ab9 */ /* 0x000fe40000000800 */
[----:B------:R3:W-:Y:S01]  /*29c30*/  @P2 STG.E desc[UR16][R14.64], R45 ;  /* 0x0000002d0e002986 */ /* 0x0007e2000c101910 */
[----:B------:R-:W-:Y:S01]  /*29c40*/  ISETP.LT.AND P2, PT, R11, UR4, !P6 ;  /* 0x000000040b007c0c */ /* 0x000fe2000f741270 */
[C---:B--2---:R-:W-:Y:S01]  /*29c50*/  IMAD.WIDE R4, R19.reuse, 0x4, R8 ;  /* 0x0000000413047825 */ /* 0x044fe200078e0208 */
[----:B------:R-:W-:Y:S01]  /*29c60*/  IADD3 R19, R19, UR26, RZ ;  /* 0x0000001a13137c10 */ /* 0x000fe2000fffe0ff */
[----:B------:R-:W-:-:S02]  /*29c70*/  ULDC UR4, c[0x0][0x228] ;  /* 0x00008a0000047ab9 */ /* 0x000fc40000000800 */
[----:B------:R-:W-:Y:S01]  /*29c80*/  ISETP.LT.AND P6, PT, R12, UR4, !P6 ;  /* 0x000000040c007c0c */ /* 0x000fe2000f7c1270 */
[----:B------:R-:W-:Y:S01]  /*29c90*/  ULDC UR4, c[0x0][0x228] ;  /* 0x00008a0000047ab9 */ /* 0x000fe20000000800 */
[----:B-1----:R-:W-:Y:S01]  /*29ca0*/  IMAD.WIDE R6, R19, 0x4, R2 ;  /* 0x0000000413067825 */ /* 0x002fe200078e0202 */
[----:B------:R1:W-:Y:S01]  /*29cb0*/  @P5 STG.E desc[UR16][R4.64], R109 ;  /* 0x0000006d04005986 */ /* 0x0003e2000c101910 */
[----:B------:R-:W-:Y:S01]  /*29cc0*/  ISETP.LT.AND P5, PT, R11, UR4, !P3 ;  /* 0x000000040b007c0c */ /* 0x000fe2000dfa1270 */
[----:B------:R-:W-:Y:S01]  /*29cd0*/  ULDC UR4, c[0x0][0x22c] ;  /* 0x00008b0000047ab9 */ /* 0x000fe20000000800 */
[----:B------:R-:W-:Y:S02]  /*29ce0*/  VIADD R0, R10, 0x30 ;  /* 0x000000300a007836 */ /* 0x000fe40000000000 */
[----:B------:R2:W-:Y:S01]  /*29cf0*/  @P2 STG.E desc[UR16][R6.64], R158 ;  /* 0x0000009e06002986 */ /* 0x0005e2000c101910 */
[----:B---3--:R-:W-:Y:S02]  /*29d00*/  IMAD.WIDE R14, R19, 0x4, R8 ;  /* 0x00000004130e7825 */ /* 0x008fe400078e0208 */
[----:B------:R-:W-:Y:S01]  /*29d10*/  ISETP.GE.AND P2, PT, R0, UR4, PT ;  /* 0x0000000400007c0c */ /* 0x000fe2000bf46270 */
[----:B------:R-:W-:-:S02]  /*29d20*/  ULDC UR4, c[0x0][0x228] ;  /* 0x00008a0000047ab9 */ /* 0x000fc40000000800 */
[----:B------:R-:W-:Y:S01]  /*29d30*/  ISETP.LT.AND P3, PT, R12, UR4, !P3 ;  /* 0x000000040c007c0c */ /* 0x000fe2000df61270 */
[----:B------:R-:W-:Y:S01]  /*29d40*/  ULDC UR4, c[0x0][0x228] ;  /* 0x00008a0000047ab9 */ /* 0x000fe20000000800 */
[----:B------:R-:W-:Y:S01]  /*29d50*/  IADD3 R13, R19, UR26, RZ ;  /* 0x0000001a130d7c10 */ /* 0x000fe2000fffe0ff */
[----:B------:R3:W-:Y:S01]  /*29d60*/  @P6 STG.E desc[UR16][R14.64], R106 ;  /* 0x0000006a0e006986 */ /* 0x0007e2000c101910 */
[----:B------:R-:W-:Y:S01]  /*29d70*/  ISETP.LT.AND P6, PT, R11, UR4, !P1 ;  /* 0x000000040b007c0c */ /* 0x000fe2000cfc1270 */
[----:B------:R-:W-:Y:S01]  /*29d80*/  VIADD R0, R10, 0x31 ;  /* 0x000000310a007836 */ /* 0x000fe20000000000 */
[C---:B------:R-:W-:Y:S01]  /*29d90*/  IADD3 R19, R13.reuse, UR26, RZ ;  /* 0x0000001a0d137c10 */ /* 0x040fe2000fffe0ff */
[C---:B------:R-:W-:Y:S01]  /*29da0*/  IMAD.WIDE R16, R13.reuse, 0x4, R2 ;  /* 0x000000040d107825 */ /* 0x040fe200078e0202 */
[----:B------:R-:W-:Y:S01]  /*29db0*/  ISETP.LT.AND P1, PT, R12, UR6, !P1 ;  /* 0x000000060c007c0c */ /* 0x000fe2000cf21270 */
[----:B------:R-:W-:Y:S01]  /*29dc0*/  ULDC UR4, c[0x0][0x22c] ;  /* 0x00008b0000047ab9 */ /* 0x000fe20000000800 */
[----:B------:R-:W-:Y:S01]  /*29dd0*/  ULDC UR6, c[0x0][0x228] ;  /* 0x00008a0000067ab9 */ /* 0x000fe20000000800 */
[----:B-1----:R-:W-:Y:S01]  /*29de0*/  IMAD.WIDE R4, R13, 0x4, R8 ;  /* 0x000000040d047825 */ /* 0x002fe200078e0208 */
[----:B------:R1:W-:Y:S01]  /*29df0*/  @P5 STG.E desc[UR16][R16.64], R46 ;  /* 0x0000002e10005986 */ /* 0x0003e2000c101910 */
[----:B------:R-:W-:Y:S01]  /*29e00*/  ISETP.LT.AND P5, PT, R11, UR8, !P4 ;  /* 0x000000080b007c0c */ /* 0x000fe2000e7a1270 */
[----:B------:R-:W-:Y:S01]  /*29e10*/  ULDC UR8, c[0x0][0x228] ;  /* 0x00008a0000087ab9 */ /* 0x000fe20000000800 */
[C---:B--2---:R-:W-:Y:S01]  /*29e20*/  IMAD.WIDE R6, R19.reuse, 0x4, R2 ;  /* 0x0000000413067825 */ /* 0x044fe200078e0202 */
[----:B------:R2:W-:Y:S01]  /*29e30*/  @P3 STG.E desc[UR16][R4.64], R110 ;  /* 0x0000006e04003986 */ /* 0x0005e2000c101910 */
[----:B------:R-:W-:Y:S01]  /*29e40*/  ISETP.GE.AND P3, PT, R0, UR4, PT ;  /* 0x0000000400007c0c */ /* 0x000fe2000bf66270 */
[----:B------:R-:W-:Y:S01]  /*29e50*/  ULDC UR4, c[0x0][0x22c] ;  /* 0x00008b0000047ab9 */ /* 0x000fe20000000800 */
[----:B------:R-:W-:Y:S01]  /*29e60*/  IADD3 R0, R10, 0x32, RZ ;  /* 0x000000320a007810 */ /* 0x000fe20007ffe0ff */
[C---:B---3--:R-:W-:Y:S01]  /*29e70*/  IMAD.WIDE R14, R19.reuse, 0x4, R8 ;  /* 0x00000004130e7825 */ /* 0x048fe200078e0208 */
[----:B------:R-:W-:Y:S01]  /*29e80*/  ISETP.LT.AND P4, PT, R12, UR6, !P4 ;  /* 0x000000060c007c0c */ /* 0x000fe2000e781270 */
[----:B------:R3:W-:Y:S01]  /*29e90*/  @P6 STG.E desc[UR16][R6.64], R159 ;  /* 0x0000009f06006986 */ /* 0x0007e2000c101910 */
[----:B------:R-:W-:Y:S01]  /*29ea0*/  ISETP.GE.AND P6, PT, R0, UR4, PT ;  /* 0x0000000400007c0c */ /* 0x000fe2000bfc6270 */
[----:B------:R-:W-:Y:S01]  /*29eb0*/  VIADD R13, R19, UR26 ;  /* 0x0000001a130d7c36 */ /* 0x000fe20008000000 */
[----:B------:R-:W-:Y:S01]  /*29ec0*/  ULDC UR4, c[0x0][0x228] ;  /* 0x00008a0000047ab9 */ /* 0x000fe20000000800 */
[----:B------:R4:W-:Y:S01]  /*29ed0*/  @P1 STG.E desc[UR16][R14.64], R107 ;  /* 0x0000006b0e001986 */ /* 0x0009e2000c101910 */
[----:B------:R-:W-:Y:S01]  /*29ee0*/  ISETP.LT.AND P1, PT, R11, UR4, !P2 ;  /* 0x000000040b007c0c */ /* 0x000fe2000d721270 */
[----:B-1----:R-:W-:Y:S01]  /*29ef0*/  IMAD.WIDE R16, R13, 0x4, R2 ;  /* 0x000000040d107825 */ /* 0x002fe200078e0202 */
[----:B------:R-:W-:Y:S01]  /*29f00*/  ULDC UR6, c[0x0][0x228] ;  /* 0x00008a0000067ab9 */ /* 0x000fe20000000800 */
[----:B------:R-:W-:-:S02]  /*29f10*/  ULDC UR4, c[0x0][0x22c] ;  /* 0x00008b0000047ab9 */ /* 0x000fc40000000800 */
[C---:B--2---:R-:W-:Y:S01]  /*29f20*/  IMAD.WIDE R4, R13.reuse, 0x4, R8 ;  /* 0x000000040d047825 */ /* 0x044fe200078e0208 */
[----:B------:R-:W-:Y:S01]  /*29f30*/  IADD3 R13, R13, UR26, RZ ;  /* 0x0000001a0d0d7c10 */ /* 0x000fe2000fffe0ff */
[----:B------:R1:W-:Y:S01]  /*29f40*/  @P5 STG.E desc[UR16][R16.64], R47 ;  /* 0x0000002f10005986 */ /* 0x0003e2000c101910 */
[----:B------:R-:W-:Y:S01]  /*29f50*/  ISETP.LT.AND P2, PT, R12, UR6, !P2 ;  /* 0x000000060c007c0c */ /* 0x000fe2000d741270 */
[----:B------:R-:W-:Y:S01]  /*29f60*/  VIADD R0, R10, 0x33 ;  /* 0x000000330a007836 */ /* 0x000fe20000000000 */
[----:B------:R-:W-:Y:S01]  /*29f70*/  ISETP.LT.AND P5, PT, R11, UR8, !P3 ;  /* 0x000000080b007c0c */ /* 0x000fe2000dfa1270 */
[----:B------:R2:W-:Y:S01]  /*29f80*/  @P4 STG.E desc[UR16][R4.64], R111 ;  /* 0x0000006f04004986 */ /* 0x0005e2000c101910 */
[C---:B---3--:R-:W-:Y:S01]  /*29f90*/  IMAD.WIDE R6, R13.reuse, 0x4, R2 ;  /* 0x000000040d067825 */ /* 0x048fe200078e0202 */
[----:B------:R-:W-:Y:S01]  /*29fa0*/  ULDC UR6, c[0x0][0x228] ;  /* 0x00008a0000067ab9 */ /* 0x000fe20000000800 */
[----:B------:R-:W-:Y:S01]  /*29fb0*/  ISETP.GE.AND P4, PT, R0, UR4, PT ;  /* 0x0000000400007c0c */ /* 0x000fe2000bf86270 */
[----:B------:R-:W-:Y:S01]  /*29fc0*/  ULDC UR4, c[0x0][0x22c] ;  /* 0x00008b0000047ab9 */ /* 0x000fe20000000800 */
[C---:B------:R-:W-:Y:S01]  /*29fd0*/  VIADD R19, R13.reuse, UR26 ;  /* 0x0000001a0d137c36 */ /* 0x040fe20008000000 */
[----:B------:R-:W-:Y:S01]  /*29fe0*/  IADD3 R0, R10, 0x34, RZ ;  /* 0x000000340a007810 */ /* 0x000fe20007ffe0ff */
[----:B----4-:R-:W-:Y:S01]  /*29ff0*/  IMAD.WIDE R14, R13, 0x4, R8 ;  /* 0x000000040d0e7825 */ /* 0x010fe200078e0208 */
[----:B------:R3:W-:Y:S01]  /*2a000*/  @P1 STG.E desc[UR16][R6.64], R164 ;  /* 0x000000a406001986 */ /* 0x0007e2000c101910 */
[----:B------:R-:W-:Y:S01]  /*2a010*/  ULDC UR8, c[0x0][0x228] ;  /* 0x00008a0000087ab9 */ /* 0x000fe20000000800 */
        /* <DEDUP_REMOVED lines=10> */
[C---:B------:R-:W-:Y:S01]  /*2a0c0*/  IADD3 R13, R19.reuse, UR26, RZ ;  /* 0x0000001a130d7c10 */ /* 0x040fe2000fffe0ff */
        /* <DEDUP_REMOVED lines=61> */
[----:B------:R-:W-:Y:S01]  /*2a4a0*/  ULDC UR4, c[0x0][0x228] ;  /* 0x00008a0000047ab9 */ /* 0x000fe20000000800 */
[----:B------:R-:W-:-:S02]  /*2a4b0*/  IADD3 R19, R19, UR26, RZ ;  /* 0x0000001a13137c10 */ /* 0x000fc4000fffe0ff */
[----:B------:R-:W-:Y:S01]  /*2a4c0*/  ISETP.LT.AND P5, PT, R12, UR4, !P5 ;  /* 0x000000040c007c0c */ /* 0x000fe2000efa1270 */
[----:B------:R-:W-:Y:S01]  /*2a4d0*/  ULDC UR4, c[0x0][0x228] ;  /* 0x00008a0000047ab9 */ /* 0x000fe20000000800 */
[----:B------:R2:W-:Y:S01]  /*2a4e0*/  @P3 STG.E desc[UR16][R4.64], R155 ;  /* 0x0000009b04003986 */ /* 0x0005e2000c101910 */
[----:B------:R-:W-:Y:S01]  /*2a4f0*/  ISETP.LT.AND P3, PT, R11, UR4, !P6 ;  /* 0x000000040b007c0c */ /* 0x000fe2000f761270 */
[C---:B-1----:R-:W-:Y:S01]  /*2a500*/  IMAD.WIDE R6, R19.reuse, 0x4, R2 ;  /* 0x0000000413067825 */ /* 0x042fe200078e0202 */
        /* <DEDUP_REMOVED lines=13> */
[C---:B--2---:R-:W-:Y:S01]  /*2a5e0*/  IMAD.WIDE R4, R13.reuse, 0x4, R8 ;  /* 0x000000040d047825 */ /* 0x044fe200078e0208 */
[----:B------:R-:W-:Y:S01]  /*2a5f0*/  IADD3 R19, R13, UR26, RZ ;  /* 0x0000001a0d137c10 */ /* 0x000fe2000fffe0ff */
[----:B------:R-:W-:Y:S01]  /*2a600*/  ULDC UR4, c[0x0][0x22c] ;  /* 0x00008b0000047ab9 */ /* 0x000fe20000000800 */
[----:B------:R-:W-:Y:S01]  /*2a610*/  ISETP.LT.AND P4, PT, R12, UR6, !P4 ;  /* 0x000000060c007c0c */ /* 0x000fe2000e781270 */
[----:B------:R-:W-:Y:S01]  /*2a620*/  VIADD R0, R10, 0x3c ;  /* 0x0000003c0a007836 */ /* 0x000fe20000000000 */
[----:B------:R-:W-:Y:S01]  /*2a630*/  ISETP.LT.AND P5, PT, R11, UR8, !P2 ;  /* 0x000000080b007c0c */ /* 0x000fe2000d7a1270 */
[C---:B------:R-:W-:Y:S01]  /*2a640*/  VIADD R13, R19.reuse, UR26 ;  /* 0x0000001a130d7c36 */ /* 0x040fe20008000000 */
[----:B------:R2:W-:Y:S01]  /*2a650*/  @P6 STG.E desc[UR16][R4.64], R160 ;  /* 0x000000a004006986 */ /* 0x0005e2000c101910 */
[C---:B-1----:R-:W-:Y:S01]  /*2a660*/  IMAD.WIDE R6, R19.reuse, 0x4, R2 ;  /* 0x0000000413067825 */ /* 0x042fe200078e0202 */
[----:B------:R-:W-:Y:S01]  /*2a670*/  ISETP.GE.AND P6, PT, R0, UR4, PT ;  /* 0x0000000400007c0c */ /* 0x000fe2000bfc6270 */
[----:B------:R-:W-:Y:S01]  /*2a680*/  ULDC UR6, c[0x0][0x228] ;  /* 0x00008a0000067ab9 */ /* 0x000fe20000000800 */
[----:B------:R-:W-:Y:S01]  /*2a690*/  IADD3 R0, R10, 0x3d, RZ ;  /* 0x0000003d0a007810 */ /* 0x000fe20007ffe0ff */
[----:B---3--:R-:W-:Y:S01]  /*2a6a0*/  IMAD.WIDE R14, R19, 0x4, R8 ;  /* 0x00000004130e7825 */ /* 0x008fe200078e0208 */
[----:B------:R-:W-:Y:S01]  /*2a6b0*/  ULDC UR4, c[0x0][0x22c] ;  /* 0x00008b0000047ab9 */ /* 0x000fe20000000800 */
[----:B------:R-:W-:Y:S01]  /*2a6c0*/  ISETP.LT.AND P2, PT, R12, UR6, !P2 ;  /* 0x000000060c007c0c */ /* 0x000fe2000d741270 */
[----:B------:R-:W-:Y:S01]  /*2a6d0*/  ULDC UR8, c[0x0][0x228] ;  /* 0x00008a0000087ab9 */ /* 0x000fe20000000800 */
[C---:B----4-:R-:W-:Y:S01]  /*2a6e0*/  IMAD.WIDE R16, R13.reuse, 0x4, R2 ;  /* 0x000000040d107825 */ /* 0x050fe200078e0202 */
[----:B------:R1:W-:Y:S01]  /*2a6f0*/  @P3 STG.E desc[UR16][R6.64], R52 ;  /* 0x0000003406003986 */ /* 0x0003e2000c101910 */
[----:B------:R-:W-:Y:S01]  /*2a700*/  ISETP.GE.AND P3, PT, R0, UR4, PT ;  /* 0x0000000400007c0c */ /* 0x000fe2000bf66270 */
[----:B------:R-:W-:Y:S01]  /*2a710*/  ULDC UR4, c[0x0][0x228] ;  /* 0x00008a0000047ab9 */ /* 0x000fe20000000800 */
[----:B--2---:R-:W-:Y:S01]  /*2a720*/  IMAD.WIDE R4, R13, 0x4, R8 ;  /* 0x000000040d047825 */ /* 0x004fe200078e0208 */
[----:B------:R2:W-:Y:S01]  /*2a730*/  @P4 STG.E desc[UR16][R14.64], R116 ;  /* 0x000000740e004986 */ /* 0x0005e2000c101910 */
[----:B------:R-:W-:-:S03]  /*2a740*/  ULDC UR6, c[0x0][0x228] ;  /* 0x00008a0000067ab9 */ /* 0x000fc60000000800 */
[----:B------:R3:W-:Y:S01]  /*2a750*/  @P5 STG.E desc[UR16][R16.64], R173 ;  /* 0x000000ad10005986 */ /* 0x0007e2000c101910 */
[----:B------:R-:W-:Y:S01]  /*2a760*/  ISETP.LT.AND P5, PT, R11, UR4, !P1 ;  /* 0x000000040b007c0c */ /* 0x000fe2000cfa1270 */
[----:B------:R-:W-:Y:S01]  /*2a770*/  VIADD R0, R10, 0x3e ;  /* 0x0000003e0a007836 */ /* 0x000fe20000000000 */
[----:B------:R-:W-:Y:S01]  /*2a780*/  IADD3 R13, R13, UR26, RZ ;  /* 0x0000001a0d0d7c10 */ /* 0x000fe2000fffe0ff */
[----:B------:R-:W-:Y:S01]  /*2a790*/  ULDC UR4, c[0x0][0x22c] ;  /* 0x00008b0000047ab9 */ /* 0x000fe20000000800 */
[----:B------:R-:W-:Y:S02]  /*2a7a0*/  ISETP.LT.AND P1, PT, R12, UR6, !P1 ;  /* 0x000000060c007c0c */ /* 0x000fe4000cf21270 */
[----:B------:R-:W-:Y:S01]  /*2a7b0*/  ISETP.LT.AND P4, PT, R11, UR8, !P6 ;  /* 0x000000080b007c0c */ /* 0x000fe2000f781270 */
[----:B------:R4:W-:Y:S01]  /*2a7c0*/  @P2 STG.E desc[UR16][R4.64], R161 ;  /* 0x000000a104002986 */ /* 0x0009e2000c101910 */
[C---:B-1----:R-:W-:Y:S01]  /*2a7d0*/  IMAD.WIDE R6, R13.reuse, 0x4, R2 ;  /* 0x000000040d067825 */ /* 0x042fe200078e0202 */
[----:B------:R-:W-:Y:S01]  /*2a7e0*/  ISETP.GE.AND P2, PT, R0, UR4, PT ;  /* 0x0000000400007c0c */ /* 0x000fe2000bf46270 */
[----:B------:R-:W-:Y:S01]  /*2a7f0*/  ULDC UR4, c[0x0][0x22c] ;  /* 0x00008b0000047ab9 */ /* 0x000fe20000000800 */
[----:B------:R-:W-:Y:S01]  /*2a800*/  IADD3 R0, R10, 0x3f, RZ ;  /* 0x0000003f0a007810 */ /* 0x000fe20007ffe0ff */
[C---:B------:R-:W-:Y:S01]  /*2a810*/  VIADD R19, R13.reuse, UR26 ;  /* 0x0000001a0d137c36 */ /* 0x040fe20008000000 */
[----:B------:R1:W-:Y:S01]  /*2a820*/  @P5 STG.E desc[UR16][R6.64], R53 ;  /* 0x0000003506005986 */ /* 0x0003e2000c101910 */
[----:B--2---:R-:W-:Y:S01]  /*2a830*/  IMAD.WIDE R14, R13, 0x4, R8 ;  /* 0x000000040d0e7825 */ /* 0x004fe200078e0208 */
[----:B------:R-:W-:Y:S01]  /*2a840*/  ISETP.GE.AND P5, PT, R0, UR4, PT ;  /* 0x0000000400007c0c */ /* 0x000fe2000bfa6270 */
[----:B------:R-:W-:Y:S01]  /*2a850*/  ULDC UR4, c[0x0][0x228] ;  /* 0x00008a0000047ab9 */ /* 0x000fe20000000800 */
[----:B------:R-:W-:Y:S01]  /*2a860*/  ULDC UR6, c[0x0][0x228] ;  /* 0x00008a0000067ab9 */ /* 0x000fe20000000800 */
[----:B---3--:R-:W-:Y:S01]  /*2a870*/  IMAD.WIDE R16, R19, 0x4, R2 ;  /* 0x0000000413107825 */ /* 0x008fe200078e0202 */
        /* <DEDUP_REMOVED lines=14> */
[C---:B-1----:R-:W-:Y:S01]  /*2a960*/  IMAD.WIDE R6, R13.reuse, 0x4, R2 ;  /* 0x000000040d067825 */ /* 0x042fe200078e0202 */
[----:B------:R1:W-:Y:S01]  /*2a970*/  @P6 STG.E desc[UR16][R4.64], R162 ;  /* 0x000000a204006986 */ /* 0x0003e2000c101910 */
[----:B------:R-:W-:Y:S01]  /*2a980*/  ULDC UR6, c[0x0][0x228] ;  /* 0x00008a0000067ab9 */ /* 0x000fe20000000800 */
[----:B------:R-:W-:Y:S01]  /*2a990*/  ISETP.GE.AND P6, PT, R0, UR4, PT ;  /* 0x0000000400007c0c */ /* 0x000fe2000bfc6270 */
[----:B------:R-:W-:Y:S01]  /*2a9a0*/  ULDC UR4, c[0x0][0x228] ;  /* 0x00008a0000047ab9 */ /* 0x000fe20000000800 */
[----:B------:R3:W-:Y:S01]  /*2a9b0*/  @P4 STG.E desc[UR16][R6.64], R54 ;  /* 0x0000003606004986 */ /* 0x0007e2000c101910 */
[----:B--2---:R-:W-:Y:S01]  /*2a9c0*/  IMAD.WIDE R14, R13, 0x4, R8 ;  /* 0x000000040d0e7825 */ /* 0x004fe200078e0208 */
        /* <DEDUP_REMOVED lines=9> */
[----:B-1----:R-:W-:-:S04]  /*2aa60*/  IMAD.WIDE R4, R13, 0x4, R2 ;  /* 0x000000040d047825 */ /* 0x002fc800078e0202 */
[C---:B---3--:R-:W-:Y:S01]  /*2aa70*/  IMAD.WIDE R6, R13.reuse, 0x4, R8 ;  /* 0x000000040d067825 */ /* 0x048fe200078e0208 */
[----:B------:R-:W-:Y:S01]  /*2aa80*/  IADD3 R13, R13, UR26, RZ ;  /* 0x0000001a0d0d7c10 */ /* 0x000fe2000fffe0ff */
[----:B------:R1:W-:Y:S01]  /*2aa90*/  @P4 STG.E desc[UR16][R4.64], R175 ;  /* 0x000000af04004986 */ /* 0x0003e2000c101910 */
[----:B------:R-:W-:Y:S01]  /*2aaa0*/  ISETP.LT.AND P5, PT, R12, UR6, !P5 ;  /* 0x000000060c007c0c */ /* 0x000fe2000efa1270 */
[----:B------:R-:W-:Y:S01]  /*2aab0*/  ULDC UR6, c[0x0][0x228] ;  /* 0x00008a0000067ab9 */ /* 0x000fe20000000800 */
[----:B------:R-:W-:Y:S01]  /*2aac0*/  ISETP.GE.AND P4, PT, R0, UR4, PT ;  /* 0x0000000400007c0c */ /* 0x000fe2000bf86270 */
[----:B--2---:R-:W-:Y:S01]  /*2aad0*/  IMAD.WIDE R14, R13, 0x4, R2 ;  /* 0x000000040d0e7825 */ /* 0x004fe200078e0202 */
        /* <DEDUP_REMOVED lines=31> */
[C---:B-1----:R-:W-:Y:S01]  /*2acd0*/  IMAD.WIDE R4, R19.reuse, 0x4, R8 ;  /* 0x0000000413047825 */ /* 0x042fe200078e0208 */
[----:B------:R-:W-:Y:S01]  /*2ace0*/  IADD3 R19, R19, UR26, RZ ;  /* 0x0000001a13137c10 */ /* 0x000fe2000fffe0ff */
[----:B------:R-:W-:-:S02]  /*2acf0*/  ULDC UR4, c[0x0][0x228] ;  /* 0x00008a0000047ab9 */ /* 0x000fc40000000800 */
[----:B------:R-:W-:Y:S01]  /*2ad00*/  ISETP.LT.AND P4, PT, R12, UR4, !P4 ;  /* 0x000000040c007c0c */ /* 0x000fe2000e781270 */
[----:B------:R-:W-:Y:S01]  /*2ad10*/  ULDC UR4, c[0x0][0x228] ;  /* 0x00008a0000047ab9 */ /* 0x000fe20000000800 */
[----:B--2---:R-:W-:Y:S01]  /*2ad20*/  IMAD.WIDE R6, R19, 0x4, R2 ;  /* 0x0000000413067825 */ /* 0x004fe200078e0202 */
        /* <DEDUP_REMOVED lines=20> */
[----:B------:R1:W-:Y:S03]  /*2ae70*/  @P6 STG.E desc[UR16][R16.64], R57 ;  /* 0x0000003910006986 */ /* 0x0003e6000c101910 */
[C---:B--2---:R-:W-:Y:S01]  /*2ae80*/  IMAD.WIDE R6, R19.reuse, 0x4, R2 ;  /* 0x0000000413067825 */ /* 0x044fe200078e0202 */
[----:B------:R2:W-:Y:S01]  /*2ae90*/  @P3 STG.E desc[UR16][R4.64], R121 ;  /* 0x0000007904003986 */ /* 0x0005e2000c101910 */
[----:B------:R-:W-:Y:S01]  /*2aea0*/  ISETP.GE.AND P3, PT, R0, UR4, PT ;  /* 0x0000000400007c0c */ /* 0x000fe2000bf66270 */
[----:B------:R-:W-:Y:S01]  /*2aeb0*/  ULDC UR4, c[0x0][0x22c] ;  /* 0x00008b0000047ab9 */ /* 0x000fe20000000800 */
[----:B------:R-:W-:Y:S01]  /*2aec0*/  IADD3 R0, R10, 0x48, RZ ;  /* 0x000000480a007810 */ /* 0x000fe20007ffe0ff */
[----:B---3--:R-:W-:Y:S01]  /*2aed0*/  IMAD.WIDE R14, R19, 0x4, R8 ;  /* 0x00000004130e7825 */ /* 0x008fe200078e0208 */
[----:B------:R-:W-:Y:S01]  /*2aee0*/  ISETP.LT.AND P6, PT, R11, UR8, !P1 ;  /* 0x000000080b007c0c */ /* 0x000fe2000cfc1270 */
[----:B------:R3:W-:Y:S01]  /*2aef0*/  @P4 STG.E desc[UR16][R6.64], R182 ;  /* 0x000000b606004986 */ /* 0x0007e2000c101910 */
[----:B------:R-:W-:Y:S01]  /*2af00*/  ISETP.LT.AND P1, PT, R12, UR6, !P1 ;  /* 0x000000060c007c0c */ /* 0x000fe2000cf21270 */
[----:B------:R-:W-:Y:S01]  /*2af10*/  VIADD R13, R19, UR26 ;  /* 0x0000001a130d7c36 */ /* 0x000fe20008000000 */
[----:B------:R-:W-:Y:S01]  /*2af20*/  ISETP.GE.AND P4, PT, R0, UR4, PT ;  /* 0x0000000400007c0c */ /* 0x000fe2000bf86270 */
[----:B------:R-:W-:Y:S01]  /*2af30*/  ULDC UR4, c[0x0][0x228] ;  /* 0x00008a0000047ab9 */ /* 0x000fe20000000800 */
[----:B------:R4:W-:Y:S01]  /*2af40*/  @P2 STG.E desc[UR16][R14.64], R170 ;  /* 0x000000aa0e002986 */ /* 0x0009e2000c101910 */
[----:B------:R-:W-:Y:S01]  /*2af50*/  ISETP.LT.AND P2, PT, R11, UR4, !P5 ;  /* 0x000000040b007c0c */ /* 0x000fe2000ef41270 */
[C---:B-1----:R-:W-:Y:S01]  /*2af60*/  IMAD.WIDE R16, R13.reuse, 0x4, R2 ;  /* 0x000000040d107825 */ /* 0x042fe200078e0202 */
[----:B------:R-:W-:Y:S01]  /*2af70*/  ULDC UR6, c[0x0][0x228] ;  /* 0x00008a0000067ab9 */ /* 0x000fe20000000800 */
[----:B------:R-:W-:Y:S01]  /*2af80*/  ULDC UR4, c[0x0][0x22c] ;  /* 0x00008b0000047ab9 */ /* 0x000fe20000000800 */
[----:B------:R-:W-:Y:S01]  /*2af90*/  ULDC UR8, c[0x0][0x228] ;  /* 0x00008a0000087ab9 */ /* 0x000fe20000000800 */
[C---:B--2---:R-:W-:Y:S01]  /*2afa0*/  IMAD.WIDE R4, R13.reuse, 0x4, R8 ;  /* 0x000000040d047825 */ /* 0x044fe200078e0208 */
[----:B------:R-:W-:-:S03]  /*2afb0*/  IADD3 R13, R13, UR26, RZ ;  /* 0x0000001a0d0d7c10 */ /* 0x000fc6000fffe0ff */
[----:B------:R-:W-:Y:S01]  /*2afc0*/  VIADD R0, R10, 0x49 ;  /* 0x000000490a007836 */ /* 0x000fe20000000000 */
[----:B------:R-:W-:Y:S01]  /*2afd0*/  ISETP.LT.AND P5, PT, R12, UR6, !P5 ;  /* 0x000000060c007c0c */ /* 0x000fe2000efa1270 */
[----:B------:R1:W-:Y:S01]  /*2afe0*/  @P6 STG.E desc[UR16][R16.64], R58 ;  /* 0x0000003a10006986 */ /* 0x0003e2000c101910 */
[----:B---3--:R-:W-:Y:S01]  /*2aff0*/  IMAD.WIDE R6, R13, 0x4, R2 ;  /* 0x000000040d067825 */ /* 0x008fe200078e0202 */
[----:B------:R-:W-:Y:S02]  /*2b000*/  ULDC UR6, c[0x0][0x228] ;  /* 0x00008a0000067ab9 */ /* 0x000fe40000000800 */
[----:B------:R2:W-:Y:S01]  /*2b010*/  @P1 STG.E desc[UR16][R4.64], R122 ;  /* 0x0000007a04001986 */ /* 0x0005e2000c101910 */
[----:B------:R-:W-:Y:S01]  /*2b020*/  ISETP.GE.AND P1, PT, R0, UR4, PT ;  /* 0x0000000400007c0c */ /* 0x000fe2000bf26270 */
[----:B------:R-:W-:Y:S01]  /*2b030*/  ULDC UR4, c[0x0][0x22c] ;  /* 0x00008b0000047ab9 */ /* 0x000fe20000000800 */
[----:B------:R-:W-:Y:S02]  /*2b040*/  IADD3 R0, R10, 0x4a, RZ ;  /* 0x0000004a0a007810 */ /* 0x000fe40007ffe0ff */
[----:B------:R-:W-:Y:S01]  /*2b050*/  ISETP.LT.AND P6, PT, R11, UR8, !P3 ;  /* 0x000000080b007c0c */ /* 0x000fe2000dfc1270 */
[----:B------:R3:W-:Y:S01]  /*2b060*/  @P2 STG.E desc[UR16][R6.64], R183 ;  /* 0x000000b706002986 */ /* 0x0007e2000c101910 */
[C---:B----4-:R-:W-:Y:S01]  /*2b070*/  IMAD.WIDE R14, R13.reuse, 0x4, R8 ;  /* 0x000000040d0e7825 */ /* 0x050fe200078e0208 */
[----:B------:R-:W-:Y:S01]  /*2b080*/  ISETP.GE.AND P2, PT, R0, UR4, PT ;  /* 0x0000000400007c0c */ /* 0x000fe2000bf46270 */
[----:B------:R-:W-:Y:S01]  /*2b090*/  ULDC UR4, c[0x0][0x228] ;  /* 0x00008a0000047ab9 */ /* 0x000fe20000000800 */
[----:B------:R-:W-:Y:S01]  /*2b0a0*/  ULDC UR8, c[0x0][0x228] ;  /* 0x00008a0000087ab9 */ /* 0x000fe20000000800 */
[----:B------:R-:W-:Y:S01]  /*2b0b0*/  VIADD R19, R13, UR26 ;  /* 0x0000001a0d137c36 */ /* 0x000fe20008000000 */
[----:B------:R-:W-:Y:S01]  /*2b0c0*/  ISETP.LT.AND P3, PT, R12, UR4, !P3 ;  /* 0x000000040c007c0c */ /* 0x000fe2000df61270 */
[----:B------:R-:W-:Y:S01]  /*2b0d0*/  ULDC UR4, c[0x0][0x228] ;  /* 0x00008a0000047ab9 */ /* 0x000fe20000000800 */
[----:B------:R4:W-:Y:S01]  /*2b0e0*/  @P5 STG.E desc[UR16][R14.64], R171 ;  /* 0x000000ab0e005986 */ /* 0x0009e2000c101910 */
[----:B-1----:R-:W-:Y:S01]  /*2b0f0*/  IMAD.WIDE R16, R19, 0x4, R2 ;  /* 0x0000000413107825 */ /* 0x002fe200078e0202 */
[----:B------:R-:W-:Y:S01]  /*2b100*/  ISETP.LT.AND P5, PT, R11, UR4, !P4 ;  /* 0x000000040b007c0c */ /* 0x000fe2000e7a1270 */
[----:B------:R-:W-:-:S02]  /*2b110*/  ULDC UR4, c[0x0][0x22c] ;  /* 0x00008b0000047ab9 */ /* 0x000fc40000000800 */
[----:B------:R-:W-:Y:S01]  /*2b120*/  VIADD R0, R10, 0x4b ;  /* 0x0000004b0a007836 */ /* 0x000fe20000000000 */
[C---:B------:R-:W-:Y:S01]  /*2b130*/  IADD3 R13, R19.reuse, UR26, RZ ;  /* 0x0000001a130d7c10 */ /* 0x040fe2000fffe0ff */
[----:B------:R-:W-:Y:S01]  /*2b140*/  @P6 STG.E desc[UR16][R16.64], R59 ;  /* 0x0000003b10006986 */ /* 0x000fe2000c101910 */
[----:B--2---:R-:W-:Y:S01]  /*2b150*/  IMAD.WIDE R4, R19, 0x4, R8 ;  /* 0x0000000413047825 */ /* 0x004fe200078e0208 */
[----:B------:R-:W-:Y:S01]  /*2b160*/  ISETP.LT.AND P4, PT, R12, UR6, !P4 ;  /* 0x000000060c007c0c */ /* 0x000fe2000e781270 */
[----:B------:R-:W-:Y:S01]  /*2b170*/  ULDC UR6, c[0x0][0x228] ;  /* 0x00008a0000067ab9 */ /* 0x000fe20000000800 */
[----:B------:R-:W-:Y:S01]  /*2b180*/  ISETP.GE.AND P6, PT, R0, UR4, PT ;  /* 0x0000000400007c0c */ /* 0x000fe2000bfc6270 */
[----:B------:R-:W-:Y:S01]  /*2b190*/  VIADD R0, R10, 0x4c ;  /* 0x0000004c0a007836 */ /* 0x000fe20000000000 */
[----:B------:R-:W-:Y:S01]  /*2b1a0*/  ULDC UR4, c[0x0][0x22c] ;  /* 0x00008b0000047ab9 */ /* 0x000fe20000000800 */
[C---:B---3--:R-:W-:Y:S01]  /*2b1b0*/  IMAD.WIDE R6, R13.reuse, 0x4, R2 ;  /* 0x000000040d067825 */ /* 0x048fe200078e0202 */
[----:B------:R1:W-:Y:S02]  /*2b1c0*/  @P3 STG.E desc[UR16][R4.64], R123 ;  /* 0x0000007b04003986 */ /* 0x0003e4000c101910 */
[----:B------:R-:W-:Y:S01]  /*2b1d0*/  ISETP.GE.AND P3, PT, R0, UR4, PT ;  /* 0x0000000400007c0c */ /* 0x000fe2000bf66270 */
[----:B------:R-:W-:Y:S01]  /*2b1e0*/  ULDC UR4, c[0x0][0x228] ;  /* 0x00008a0000047ab9 */ /* 0x000fe20000000800 */
[----:B------:R2:W-:Y:S01]  /*2b1f0*/  @P5 STG.E desc[UR16][R6.64], R188 ;  /* 0x000000bc06005986 */ /* 0x0005e2000c101910 */
[----:B----4-:R-:W-:Y:S01]  /*2b200*/  IMAD.WIDE R14, R13, 0x4, R8 ;  /* 0x000000040d0e7825 */ /* 0x010fe200078e0208 */
        /* <DEDUP_REMOVED lines=10> */
[C---:B--2---:R-:W-:Y:S01]  /*2b2b0*/  IMAD.WIDE R6, R13.reuse, 0x4, R8 ;  /* 0x000000040d067825 */ /* 0x044fe200078e0208 */
[----:B------:R-:W-:Y:S01]  /*2b2c0*/  IADD3 R13, R13, UR26, RZ ;  /* 0x0000001a0d0d7c10 */ /* 0x000fe2000fffe0ff */
[----:B------:R1:W-:Y:S01]  /*2b2d0*/  @P5 STG.E desc[UR16][R4.64], R60 ;  /* 0x0000003c04005986 */ /* 0x0003e2000c101910 */
[----:B------:R-:W-:Y:S01]  /*2b2e0*/  ISETP.LT.AND P2, PT, R12, UR6, !P2 ;  /* 0x000000060c007c0c */ /* 0x000fe2000d741270 */
[----:B------:R-:W-:Y:S01]  /*2b2f0*/  ULDC UR6, c[0x0][0x228] ;  /* 0x00008a0000067ab9 */ /* 0x000fe20000000800 */
[----:B------:R-:W-:Y:S01]  /*2b300*/  ISETP.GE.AND P5, PT, R0, UR4, PT ;  /* 0x0000000400007c0c */ /* 0x000fe2000bfa6270 */
[----:B---3--:R-:W-:Y:S01]  /*2b310*/  IMAD.WIDE R14, R13, 0x4, R2 ;  /* 0x000000040d0e7825 */ /* 0x008fe200078e0202 */
        /* <DEDUP_REMOVED lines=57> */
[----:B------:R-:W-:Y:S01]  /*2b6b0*/  ULDC UR6, c[0x0][0x228] ;  /* 0x00008a0000067ab9 */ /* 0x000fe20000000800 */
[C---:B--2---:R-:W-:Y:S01]  /*2b6c0*/  IMAD.WIDE R6, R19.reuse, 0x4, R2 ;  /* 0x0000000413067825 */ /* 0x044fe200078e0202 */
[----:B------:R1:W-:Y:S02]  /*2b6d0*/  @P4 STG.E desc[UR16][R4.64], R179 ;  /* 0x000000b304004986 */ /* 0x0003e4000c101910 */
[----:B------:R-:W-:Y:S01]  /*2b6e0*/  ISETP.GE.AND P4, PT, R0, UR4, PT ;  /* 0x0000000400007c0c */ /* 0x000fe2000bf86270 */
[----:B---3--:R-:W-:Y:S01]  /*2b6f0*/  IMAD.WIDE R14, R19, 0x4, R8 ;  /* 0x00000004130e7825 */ /* 0x008fe200078e0208 */
[----:B------:R-:W-:Y:S01]  /*2b700*/  IADD3 R0, R10, 0x53, RZ ;  /* 0x000000530a007810 */ /* 0x000fe20007ffe0ff */
[----:B------:R-:W-:Y:S01]  /*2b710*/  ULDC UR4, c[0x0][0x22c] ;  /* 0x00008b0000047ab9 */ /* 0x000fe20000000800 */
        /* <DEDUP_REMOVED lines=8> */
[C---:B----4-:R-:W-:Y:S01]  /*2b7a0*/  IMAD.WIDE R16, R13.reuse, 0x4, R2 ;  /* 0x000000040d107825 */ /* 0x050fe200078e0202 */
[----:B------:R-:W-:Y:S01]  /*2b7b0*/  ULDC UR6, c[0x0][0x228] ;  /* 0x00008a0000067ab9 */ /* 0x000fe20000000800 */
[----:B------:R-:W-:Y:S01]  /*2b7c0*/  ULDC UR4, c[0x0][0x22c] ;  /* 0x00008b0000047ab9 */ /* 0x000fe20000000800 */
[----:B------:R-:W-:Y:S01]  /*2b7d0*/  ULDC UR8, c[0x0][0x228] ;  /* 0x00008a0000087ab9 */ /* 0x000fe20000000800 */
[C---:B-1----:R-:W-:Y:S01]  /*2b7e0*/  IMAD.WIDE R4, R13.reuse, 0x4, R8 ;  /* 0x000000040d047825 */ /* 0x042fe200078e0208 */
[----:B------:R-:W-:-:S03]  /*2b7f0*/  IADD3 R13, R13, UR26, RZ ;  /* 0x0000001a0d0d7c10 */ /* 0x000fc6000fffe0ff */
[----:B------:R-:W-:Y:S01]  /*2b800*/  VIADD R0, R10, 0x54 ;  /* 0x000000540a007836 */ /* 0x000fe20000000000 */
[----:B------:R-:W-:Y:S01]  /*2b810*/  ISETP.LT.AND P2, PT, R12, UR6, !P2 ;  /* 0x000000060c007c0c */ /* 0x000fe2000d741270 */
[----:B------:R1:W-:Y:S01]  /*2b820*/  @P5 STG.E desc[UR16][R16.64], R192 ;  /* 0x000000c010005986 */ /* 0x0003e2000c101910 */
[----:B--2---:R-:W-:Y:S01]  /*2b830*/  IMAD.WIDE R6, R13, 0x4, R2 ;  /* 0x000000040d067825 */ /* 0x004fe200078e0202 */
[----:B------:R-:W-:Y:S02]  /*2b840*/  ULDC UR6, c[0x0][0x228] ;  /* 0x00008a0000067ab9 */ /* 0x000fe40000000800 */
[----:B------:R2:W-:Y:S01]  /*2b850*/  @P6 STG.E desc[UR16][R4.64], R184 ;  /* 0x000000b804006986 */ /* 0x0005e2000c101910 */
[----:B------:R-:W-:Y:S01]  /*2b860*/  ISETP.GE.AND P6, PT, R0, UR4, PT ;  /* 0x0000000400007c0c */ /* 0x000fe2000bfc6270 */
[----:B------:R-:W-:Y:S01]  /*2b870*/  ULDC UR4, c[0x0][0x22c] ;  /* 0x00008b0000047ab9 */ /* 0x000fe20000000800 */
[----:B------:R-:W-:Y:S02]  /*2b880*/  IADD3 R0, R10, 0x55, RZ ;  /* 0x000000550a007810 */ /* 0x000fe40007ffe0ff */
[----:B------:R-:W-:Y:S01]  /*2b890*/  ISETP.LT.AND P5, PT, R11, UR8, !P4 ;  /* 0x000000080b007c0c */ /* 0x000fe2000e7a1270 */
[----:B------:R4:W-:Y:S01]  /*2b8a0*/  @P1 STG.E desc[UR16][R6.64], R64 ;  /* 0x0000004006001986 */ /* 0x0009e2000c101910 */
[C---:B---3--:R-:W-:Y:S01]  /*2b8b0*/  IMAD.WIDE R14, R13.reuse, 0x4, R8 ;  /* 0x000000040d0e7825 */ /* 0x048fe200078e0208 */
        /* <DEDUP_REMOVED lines=19> */
[C---:B----4-:R-:W-:Y:S01]  /*2b9f0*/  IMAD.WIDE R6, R13.reuse, 0x4, R2 ;  /* 0x000000040d067825 */ /* 0x050fe200078e0202 */
[----:B------:R1:W-:Y:S02]  /*2ba00*/  @P4 STG.E desc[UR16][R4.64], R185 ;  /* 0x000000b904004986 */ /* 0x0003e4000c101910 */
[----:B------:R-:W-:Y:S01]  /*2ba10*/  ISETP.GE.AND P4, PT, R0, UR4, PT ;  /* 0x0000000400007c0c */ /* 0x000fe2000bf86270 */
[----:B------:R-:W-:Y:S01]  /*2ba20*/  ULDC UR4, c[0x0][0x228] ;  /* 0x00008a0000047ab9 */ /* 0x000fe20000000800 */
[----:B------:R2:W-:Y:S01]  /*2ba30*/  @P2 STG.E desc[UR16][R6.64], R65 ;  /* 0x0000004106002986 */ /* 0x0005e2000c101910 */
[----:B---3--:R-:W-:Y:S01]  /*2ba40*/  IMAD.WIDE R14, R13, 0x4, R8 ;  /* 0x000000040d0e7825 */ /* 0x008fe200078e0208 */
        /* <DEDUP_REMOVED lines=57> */
[----:B------:R-:W-:Y:S01]  /*2bde0*/  VIADD R0, R10, 0x5c ;  /* 0x0000005c0a007836 */ /* 0x000fe20000000000 */
[C---:B------:R-:W-:Y:S01]  /*2bdf0*/  IADD3 R13, R19.reuse, UR26, RZ ;  /* 0x0000001a130d7c10 */ /* 0x040fe2000fffe0ff */
[----:B------:R2:W-:Y:S01]  /*2be00*/  @P1 STG.E desc[UR16][R6.64], R196 ;  /* 0x000000c406001986 */ /* 0x0005e2000c101910 */
[----:B---3--:R-:W-:Y:S02]  /*2be10*/  IMAD.WIDE R14, R19, 0x4, R8 ;  /* 0x00000004130e7825 */ /* 0x008fe400078e0208 */
[----:B------:R-:W-:Y:S01]  /*2be20*/  ISETP.GE.AND P1, PT, R0, UR4, PT ;  /* 0x0000000400007c0c */ /* 0x000fe2000bf26270 */
[----:B------:R-:W-:-:S02]  /*2be30*/  ULDC UR4, c[0x0][0x228] ;  /* 0x00008a0000047ab9 */ /* 0x000fc40000000800 */
[C---:B------:R-:W-:Y:S01]  /*2be40*/  ISETP.LT.AND P3, PT, R12.reuse, UR4, !P3 ;  /* 0x000000040c007c0c */ /* 0x040fe2000df61270 */
[----:B------:R-:W-:Y:S01]  /*2be50*/  IMAD.WIDE R16, R13, 0x4, R2 ;  /* 0x000000040d107825 */ /* 0x000fe200078e0202 */
[----:B------:R-:W-:Y:S01]  /*2be60*/  ULDC UR4, c[0x0][0x228] ;  /* 0x00008a0000047ab9 */ /* 0x000fe20000000800 */
[----:B------:R3:W-:Y:S01]  /*2be70*/  @P2 STG.E desc[UR16][R14.64], R216 ;  /* 0x000000d80e002986 */ /* 0x0007e2000c101910 */
[----:B------:R-:W-:Y:S01]  /*2be80*/  ISETP.LT.AND P2, PT, R11, UR4, !P6 ;  /* 0x000000040b007c0c */ /* 0x000fe2000f741270 */
[C---:B-1----:R-:W-:Y:S01]  /*2be90*/  IMAD.WIDE R4, R13.reuse, 0x4, R8 ;  /* 0x000000040d047825 */ /* 0x042fe200078e0208 */
[----:B------:R-:W-:Y:S01]  /*2bea0*/  IADD3 R19, R13, UR26, RZ ;  /* 0x0000001a0d137c10 */ /* 0x000fe2000fffe0ff */
[----:B------:R1:W-:Y:S01]  /*2beb0*/  @P4 STG.E desc[UR16][R16.64], R68 ;  /* 0x0000004410004986 */ /* 0x0003e2000c101910 */
[----:B------:R-:W-:Y:S01]  /*2bec0*/  ISETP.LT.AND P6, PT, R12, UR6, !P6 ;  /* 0x000000060c007c0c */ /* 0x000fe2000f7c1270 */
[----:B------:R-:W-:Y:S01]  /*2bed0*/  VIADD R0, R10, 0x5d ;  /* 0x0000005d0a007836 */ /* 0x000fe20000000000 */
[----:B------:R-:W-:Y:S01]  /*2bee0*/  ISETP.LT.AND P4, PT, R11, UR8, !P5 ;  /* 0x000000080b007c0c */ /* 0x000fe2000ef81270 */
[----:B------:R-:W-:Y:S01]  /*2bef0*/  ULDC UR4, c[0x0][0x22c] ;  /* 0x00008b0000047ab9 */ /* 0x000fe20000000800 */
[C---:B------:R-:W-:Y:S01]  /*2bf00*/  VIADD R13, R19.reuse, UR26 ;  /* 0x0000001a130d7c36 */ /* 0x040fe20008000000 */
[----:B------:R4:W-:Y:S01]  /*2bf10*/  @P3 STG.E desc[UR16][R4.64], R132 ;  /* 0x0000008404003986 */ /* 0x0009e2000c101910 */
[C---:B--2---:R-:W-:Y:S01]  /*2bf20*/  IMAD.WIDE R6, R19.reuse, 0x4, R2 ;  /* 0x0000000413067825 */ /* 0x044fe200078e0202 */
[----:B------:R-:W-:Y:S01]  /*2bf30*/  ISETP.GE.AND P3, PT, R0, UR4, PT ;  /* 0x0000000400007c0c */ /* 0x000fe2000bf66270 */
[----:B------:R-:W-:Y:S01]  /*2bf40*/  ULDC UR6, c[0x0][0x228] ;  /* 0x00008a0000067ab9 */ /* 0x000fe20000000800 */
[----:B------:R-:W-:Y:S01]  /*2bf50*/  IADD3 R0, R10, 0x5e, RZ ;  /* 0x0000005e0a007810 */ /* 0x000fe20007ffe0ff */
[----:B---3--:R-:W-:Y:S01]  /*2bf60*/  IMAD.WIDE R14, R19, 0x4, R8 ;  /* 0x00000004130e7825 */ /* 0x008fe200078e0208 */
[----:B------:R-:W-:Y:S01]  /*2bf70*/  ULDC UR4, c[0x0][0x22c] ;  /* 0x00008b0000047ab9 */ /* 0x000fe20000000800 */
[----:B------:R-:W-:Y:S01]  /*2bf80*/  ISETP.LT.AND P5, PT, R12, UR6, !P5 ;  /* 0x000000060c007c0c */ /* 0x000fe2000efa1270 */
[----:B------:R-:W-:Y:S01]  /*2bf90*/  ULDC UR8, c[0x0][0x228] ;  /* 0x00008a0000087ab9 */ /* 0x000fe20000000800 */
[C---:B-1----:R-:W-:Y:S01]  /*2bfa0*/  IMAD.WIDE R16, R13.reuse, 0x4, R2 ;  /* 0x000000040d107825 */ /* 0x042fe200078e0202 */
[----:B------:R1:W-:Y:S01]  /*2bfb0*/  @P2 STG.E desc[UR16][R6.64], R197 ;  /* 0x000000c506002986 */ /* 0x0003e2000c101910 */
[----:B------:R-:W-:Y:S01]  /*2bfc0*/  ISETP.GE.AND P2, PT, R0, UR4, PT ;  /* 0x0000000400007c0c */ /* 0x000fe2000bf46270 */
[----:B------:R-:W-:Y:S01]  /*2bfd0*/  ULDC UR4, c[0x0][0x228] ;  /* 0x00008a0000047ab9 */ /* 0x000fe20000000800 */
[----:B----4-:R-:W-:Y:S01]  /*2bfe0*/  IMAD.WIDE R4, R13, 0x4, R8 ;  /* 0x000000040d047825 */ /* 0x010fe200078e0208 */
[----:B------:R2:W-:Y:S01]  /*2bff0*/  @P6 STG.E desc[UR16][R14.64], R217 ;  /* 0x000000d90e006986 */ /* 0x0005e2000c101910 */
[----:B------:R-:W-:-:S03]  /*2c000*/  ULDC UR6, c[0x0][0x228] ;  /* 0x00008a0000067ab9 */ /* 0x000fc60000000800 */
[----:B------:R3:W-:Y:S01]  /*2c010*/  @P4 STG.E desc[UR16][R16.64], R69 ;  /* 0x0000004510004986 */ /* 0x0007e2000c101910 */
[----:B------:R-:W-:Y:S01]  /*2c020*/  ISETP.LT.AND P4, PT, R11, UR4, !P1 ;  /* 0x000000040b007c0c */ /* 0x000fe2000cf81270 */
[----:B------:R-:W-:Y:S01]  /*2c030*/  VIADD R0, R10, 0x5f ;  /* 0x0000005f0a007836 */ /* 0x000fe20000000000 */
[----:B------:R-:W-:Y:S01]  /*2c040*/  IADD3 R13, R13, UR26, RZ ;  /* 0x0000001a0d0d7c10 */ /* 0x000fe2000fffe0ff */
[----:B------:R-:W-:Y:S01]  /*2c050*/  ULDC UR4, c[0x0][0x22c] ;  /* 0x00008b0000047ab9 */ /* 0x000fe20000000800 */
[----:B------:R-:W-:Y:S01]  /*2c060*/  ISETP.LT.AND P1, PT, R12, UR6, !P1 ;  /* 0x000000060c007c0c */ /* 0x000fe2000cf21270 */
[----:B------:R4:W-:Y:S01]  /*2c070*/  @P5 STG.E desc[UR16][R4.64], R133 ;  /* 0x0000008504005986 */ /* 0x0009e2000c101910 */
[----:B------:R-:W-:Y:S01]  /*2c080*/  ISETP.GE.AND P5, PT, R0, UR4, PT ;  /* 0x0000000400007c0c */ /* 0x000fe2000bfa6270 */
[----:B-1----:R-:W-:Y:S01]  /*2c090*/  IMAD.WIDE R6, R13, 0x4, R2 ;  /* 0x000000040d067825 */ /* 0x002fe200078e0202 */
[----:B------:R-:W-:Y:S01]  /*2c0a0*/  IADD3 R0, R10, 0x60, RZ ;  /* 0x000000600a007810 */ /* 0x000fe20007ffe0ff */
[----:B------:R-:W-:Y:S01]  /*2c0b0*/  ULDC UR4, c[0x0][0x22c] ;  /* 0x00008b0000047ab9 */ /* 0x000fe20000000800 */
[----:B------:R-:W-:Y:S01]  /*2c0c0*/  ISETP.LT.AND P6, PT, R11, UR8, !P3 ;  /* 0x000000080b007c0c */ /* 0x000fe2000dfc1270 */
[C---:B--2---:R-:W-:Y:S01]  /*2c0d0*/  IMAD.WIDE R14, R13.reuse, 0x4, R8 ;  /* 0x000000040d0e7825 */ /* 0x044fe200078e0208 */
[----:B------:R-:W-:Y:S01]  /*2c0e0*/  ULDC UR6, c[0x0][0x228] ;  /* 0x00008a0000067ab9 */ /* 0x000fe20000000800 */
[----:B------:R1:W-:Y:S01]  /*2c0f0*/  @P4 STG.E desc[UR16][R6.64], R198 ;  /* 0x000000c606004986 */ /* 0x0003e2000c101910 */
[----:B------:R-:W-:Y:S01]  /*2c100*/  ISETP.GE.AND P4, PT, R0, UR4, PT ;  /* 0x0000000400007c0c */ /* 0x000fe2000bf86270 */
[----:B------:R-:W-:Y:S01]  /*2c110*/  VIADD R19, R13, UR26 ;  /* 0x0000001a0d137c36 */ /* 0x000fe20008000000 */
[----:B------:R-:W-:Y:S01]  /*2c120*/  ULDC UR4, c[0x0][0x228] ;  /* 0x00008a0000047ab9 */ /* 0x000fe20000000800 */
[----:B------:R-:W-:Y:S01]  /*2c130*/  ULDC UR8, c[0x0][0x228] ;  /* 0x00008a0000087ab9 */ /* 0x000fe20000000800 */
[----:B------:R-:W-:Y:S01]  /*2c140*/  ISETP.LT.AND P3, PT, R12, UR4, !P3 ;  /* 0x000000040c007c0c */ /* 0x000fe2000df61270 */
[----:B------:R-:W-:Y:S01]  /*2c150*/  ULDC UR4, c[0x0][0x228] ;  /* 0x00008a0000047ab9 */ /* 0x000fe20000000800 */
[----:B---3--:R-:W-:Y:S01]  /*2c160*/  IMAD.WIDE R16, R19, 0x4, R2 ;  /* 0x0000000413107825 */ /* 0x008fe200078e0202 */
[----:B------:R2:W-:Y:S01]  /*2c170*/  @P1 STG.E desc[UR16][R14.64], R218 ;  /* 0x000000da0e001986 */ /* 0x0005e2000c101910 */
[----:B------:R-:W-:Y:S01]  /*2c180*/  ISETP.LT.AND P1, PT, R11, UR4, !P2 ;  /* 0x000000040b007c0c */ /* 0x000fe2000d721270 */
[----:B------:R-:W-:Y:S01]  /*2c190*/  ULDC UR4, c[0x0][0x22c] ;  /* 0x00008b0000047ab9 */ /* 0x000fe20000000800 */
[----:B------:R-:W-:Y:S01]  /*2c1a0*/  VIADD R0, R10, 0x61 ;  /* 0x000000610a007836 */ /* 0x000fe20000000000 */
[C---:B------:R-:W-:Y:S01]  /*2c1b0*/  IADD3 R13, R19.reuse, UR26, RZ ;  /* 0x0000001a130d7c10 */ /* 0x040fe2000fffe0ff */
[----:B------:R-:W-:Y:S01]  /*2c1c0*/  @P6 STG.E desc[UR16][R16.64], R70 ;  /* 0x0000004610006986 */ /* 0x000fe2000c101910 */
[----:B----4-:R-:W-:Y:S01]  /*2c1d0*/  IMAD.WIDE R4, R19, 0x4, R8 ;  /* 0x0000000413047825 */ /* 0x010fe200078e0208 */
[----:B------:R-:W-:Y:S01]  /*2c1e0*/  ISETP.LT.AND P2, PT, R12, UR6, !P2 ;  /* 0x000000060c007c0c */ /* 0x000fe2000d741270 */
[----:B------:R-:W-:Y:S01]  /*2c1f0*/  ULDC UR6, c[0x0][0x228] ;  /* 0x00008a0000067ab9 */ /* 0x000fe20000000800 */
[----:B------:R-:W-:Y:S01]  /*2c200*/  ISETP.GE.AND P6, PT, R0, UR4, PT ;  /* 0x0000000400007c0c */ /* 0x000fe2000bfc6270 */
[----:B------:R-:W-:Y:S01]  /*2c210*/  VIADD R0, R10, 0x62 ;  /* 0x000000620a007836 */ /* 0x000fe20000000000 */
[----:B------:R-:W-:Y:S01]  /*2c220*/  ULDC UR4, c[0x0][0x22c] ;  /* 0x00008b0000047ab9 */ /* 0x000fe20000000800 */
[C---:B-1----:R-:W-:Y:S01]  /*2c230*/  IMAD.WIDE R6, R13.reuse, 0x4, R2 ;  /* 0x000000040d067825 */ /* 0x042fe200078e0202 */
[----:B------:R1:W-:Y:S02]  /*2c240*/  @P3 STG.E desc[UR16][R4.64], R134 ;  /* 0x0000008604003986 */ /* 0x0003e4000c101910 */
        /* <DEDUP_REMOVED lines=225> */
[----:B------:R-:W-:Y:S01]  /*2d060*/  ULDC UR6, c[0x0][0x228] ;  /* 0x00008a0000067ab9 */ /* 0x000fe20000000800 */
[----:B------:R3:W-:Y:S01]  /*2d070*/  @P6 STG.E desc[UR16][R14.64], R228 ;  /* 0x000000e40e006986 */ /* 0x0007e2000c101910 */
[----:B-1----:R-:W-:-:S03]  /*2d080*/  IMAD.WIDE R4, R13, 0x4, R8 ;  /* 0x000000040d047825 */ /* 0x002fc600078e0208 */
[----:B------:R1:W-:Y:S01]  /*2d090*/  @P4 STG.E desc[UR16][R16.64], R144 ;  /* 0x0000009010004986 */ /* 0x0003e2000c101910 */
[----:B------:R-:W-:Y:S01]  /*2d0a0*/  ISETP.LT.AND P4, PT, R11, UR4, !P3 ;  /* 0x000000040b007c0c */ /* 0x000fe2000df81270 */
[----:B------:R-:W-:Y:S01]  /*2d0b0*/  VIADD R0, R10, 0x75 ;  /* 0x000000750a007836 */ /* 0x000fe20000000000 */
[----:B------:R-:W-:Y:S02]  /*2d0c0*/  ISETP.LT.AND P3, PT, R12, UR6, !P3 ;  /* 0x000000060c007c0c */ /* 0x000fe4000df61270 */
[----:B------:R-:W-:Y:S01]  /*2d0d0*/  IADD3 R13, R13, UR26, RZ ;  /* 0x0000001a0d0d7c10 */ /* 0x000fe2000fffe0ff */
[----:B------:R4:W-:Y:S01]  /*2d0e0*/  @P5 STG.E desc[UR16][R4.64], R80 ;  /* 0x0000005004005986 */ /* 0x0009e2000c101910 */
[----:B------:R-:W-:Y:S01]  /*2d0f0*/  ISETP.LT.AND P6, PT, R11, UR8, !P1 ;  /* 0x000000080b007c0c */ /* 0x000fe2000cfc1270 */
[----:B------:R-:W-:Y:S01]  /*2d100*/  ULDC UR4, c[0x0][0x228] ;  /* 0x00008a0000047ab9 */ /* 0x000fe20000000800 */
[----:B------:R-:W-:Y:S01]  /*2d110*/  ISETP.GE.AND P5, PT, R0, UR7, PT ;  /* 0x0000000700007c0c */ /* 0x000fe2000bfa6270 */
[----:B--2---:R-:W-:Y:S01]  /*2d120*/  IMAD.WIDE R6, R13, 0x4, R2 ;  /* 0x000000040d067825 */ /* 0x004fe200078e0202 */
[----:B------:R-:W-:Y:S01]  /*2d130*/  IADD3 R0, R10, 0x76, RZ ;  /* 0x000000760a007810 */ /* 0x000fe20007ffe0ff */
[----:B------:R-:W-:-:S02]  /*2d140*/  ULDC UR6, c[0x0][0x228] ;  /* 0x00008a0000067ab9 */ /* 0x000fc40000000800 */
[C---:B---3--:R-:W-:Y:S01]  /*2d150*/  IMAD.WIDE R14, R13.reuse, 0x4, R8 ;  /* 0x000000040d0e7825 */ /* 0x048fe200078e0208 */
[----:B------:R-:W-:Y:S01]  /*2d160*/  ISETP.LT.AND P1, PT, R12, UR4, !P1 ;  /* 0x000000040c007c0c */ /* 0x000fe2000cf21270 */
[----:B------:R2:W-:Y:S01]  /*2d170*/  @P4 STG.E desc[UR16][R6.64], R209 ;  /* 0x000000d106004986 */ /* 0x0005e2000c101910 */
[----:B------:R-:W-:Y:S01]  /*2d180*/  ISETP.GE.AND P4, PT, R0, UR5, PT ;  /* 0x0000000500007c0c */ /* 0x000fe2000bf86270 */
[----:B------:R-:W-:Y:S01]  /*2d190*/  VIADD R19, R13, UR26 ;  /* 0x0000001a0d137c36 */ /* 0x000fe20008000000 */
[----:B------:R-:W-:Y:S01]  /*2d1a0*/  ULDC UR4, c[0x0][0x228] ;  /* 0x00008a0000047ab9 */ /* 0x000fe20000000800 */
[----:B------:R3:W-:Y:S01]  /*2d1b0*/  @P3 STG.E desc[UR16][R14.64], R229 ;  /* 0x000000e50e003986 */ /* 0x0007e2000c101910 */
[----:B------:R-:W-:Y:S01]  /*2d1c0*/  ULDC UR5, c[0x0][0x228] ;  /* 0x00008a0000057ab9 */ /* 0x000fe20000000800 */
[----:B------:R-:W-:Y:S01]  /*2d1d0*/  ISETP.LT.AND P3, PT, R11, UR4, !P2 ;  /* 0x000000040b007c0c */ /* 0x000fe2000d761270 */
[C---:B-1----:R-:W-:Y:S01]  /*2d1e0*/  IMAD.WIDE R16, R19.reuse, 0x4, R2 ;  /* 0x0000000413107825 */ /* 0x042fe200078e0202 */
[----:B------:R-:W-:Y:S01]  /*2d1f0*/  ISETP.LT.AND P2, PT, R12, UR5, !P2 ;  /* 0x000000050c007c0c */ /* 0x000fe2000d741270 */
[----:B------:R-:W-:Y:S01]  /*2d200*/  ULDC UR4, c[0x0][0x228] ;  /* 0x00008a0000047ab9 */ /* 0x000fe20000000800 */
[----:B------:R-:W-:Y:S01]  /*2d210*/  IADD3 R13, R10, 0x77, RZ ;  /* 0x000000770a0d7810 */ /* 0x000fe20007ffe0ff */
[C---:B----4-:R-:W-:Y:S01]  /*2d220*/  IMAD.WIDE R4, R19.reuse, 0x4, R8 ;  /* 0x0000000413047825 */ /* 0x050fe200078e0208 */
[----:B------:R1:W-:Y:S01]  /*2d230*/  @P6 STG.E desc[UR16][R16.64], R145 ;  /* 0x0000009110006986 */ /* 0x0003e2000c101910 */
[----:B------:R-:W-:Y:S01]  /*2d240*/  ULDC UR5, c[0x0][0x228] ;  /* 0x00008a0000057ab9 */ /* 0x000fe20000000800 */
[----:B------:R-:W-:Y:S01]  /*2d250*/  ULDC UR7, c[0x0][0x228] ;  /* 0x00008a0000077ab9 */ /* 0x000fe20000000800 */
[----:B------:R-:W-:Y:S01]  /*2d260*/  VIADD R19, R19, UR26 ;  /* 0x0000001a13137c36 */ /* 0x000fe20008000000 */
[----:B------:R-:W-:Y:S01]  /*2d270*/  ISETP.LT.AND P6, PT, R11, UR4, !P5 ;  /* 0x000000040b007c0c */ /* 0x000fe2000efc1270 */
[----:B------:R-:W-:-:S02]  /*2d280*/  ULDC UR4, c[0x0][0x228] ;  /* 0x00008a0000047ab9 */ /* 0x000fc40000000800 */
[C---:B--2---:R-:W-:Y:S01]  /*2d290*/  IMAD.WIDE R6, R19.reuse, 0x4, R2 ;  /* 0x0000000413067825 */ /* 0x044fe200078e0202 */
[----:B------:R2:W-:Y:S03]  /*2d2a0*/  @P1 STG.E desc[UR16][R4.64], R81 ;  /* 0x0000005104001986 */ /* 0x0005e6000c101910 */
[C---:B---3--:R-:W-:Y:S01]  /*2d2b0*/  IMAD.WIDE R14, R19.reuse, 0x4, R8 ;  /* 0x00000004130e7825 */ /* 0x048fe200078e0208 */
[C---:B------:R-:W-:Y:S01]  /*2d2c0*/  ISETP.LT.AND P5, PT, R12.reuse, UR4, !P5 ;  /* 0x000000040c007c0c */ /* 0x040fe2000efa1270 */
[----:B------:R-:W-:Y:S01]  /*2d2d0*/  @P3 STG.E desc[UR16][R6.64], R210 ;  /* 0x000000d206003986 */ /* 0x000fe2000c101910 */
[----:B------:R-:W-:Y:S01]  /*2d2e0*/  ULDC UR4, c[0x0][0x228] ;  /* 0x00008a0000047ab9 */ /* 0x000fe20000000800 */
[----:B------:R-:W-:Y:S02]  /*2d2f0*/  VIADD R21, R19, UR26 ;  /* 0x0000001a13157c36 */ /* 0x000fe40008000000 */
[----:B------:R3:W-:Y:S01]  /*2d300*/  @P2 STG.E desc[UR16][R14.64], R230 ;  /* 0x000000e60e002986 */ /* 0x0007e2000c101910 */
[----:B------:R-:W-:Y:S01]  /*2d310*/  ISETP.LT.AND P2, PT, R11, UR4, !P4 ;  /* 0x000000040b007c0c */ /* 0x000fe2000e741270 */
[----:B-1----:R-:W-:Y:S01]  /*2d320*/  IMAD.WIDE R16, R21, 0x4, R2 ;  /* 0x0000000415107825 */ /* 0x002fe200078e0202 */
[----:B------:R-:W-:Y:S01]  /*2d330*/  ISETP.LT.AND P4, PT, R12, UR5, !P4 ;  /* 0x000000050c007c0c */ /* 0x000fe2000e781270 */
[----:B------:R-:W-:Y:S01]  /*2d340*/  ULDC UR4, c[0x0][0x228] ;  /* 0x00008a0000047ab9 */ /* 0x000fe20000000800 */
[----:B------:R-:W-:Y:S01]  /*2d350*/  ISETP.GE.AND P1, PT, R13, UR15, PT ;  /* 0x0000000f0d007c0c */ /* 0x000fe2000bf26270 */
[C---:B--2---:R-:W-:Y:S01]  /*2d360*/  IMAD.WIDE R4, R21.reuse, 0x4, R8 ;  /* 0x0000000415047825 */ /* 0x044fe200078e0208 */
[----:B------:R1:W-:Y:S01]  /*2d370*/  @P6 STG.E desc[UR16][R16.64], R146 ;  /* 0x0000009210006986 */ /* 0x0003e2000c101910 */
[----:B------:R-:W-:Y:S01]  /*2d380*/  IADD3 R0, R10, 0x78, RZ ;  /* 0x000000780a007810 */ /* 0x000fe20007ffe0ff */
[----:B------:R-:W-:Y:S01]  /*2d390*/  ULDC UR5, c[0x0][0x228] ;  /* 0x00008a0000057ab9 */ /* 0x000fe20000000800 */
[----:B---3--:R-:W-:-:S02]  /*2d3a0*/  IADD3 R15, R21, UR26, RZ ;  /* 0x0000001a150f7c10 */ /* 0x008fc4000fffe0ff */
[----:B------:R-:W-:Y:S01]  /*2d3b0*/  ISETP.LT.AND P6, PT, R11, UR6, !P1 ;  /* 0x000000060b007c0c */ /* 0x000fe2000cfc1270 */
[----:B------:R-:W-:Y:S02]  /*2d3c0*/  @P5 STG.E desc[UR16][R4.64], R82 ;  /* 0x0000005204005986 */ /* 0x000fe4000c101910 */
[C---:B------:R-:W-:Y:S02]  /*2d3d0*/  VIADD R13, R15.reuse, UR26 ;  /* 0x0000001a0f0d7c36 */ /* 0x040fe40008000000 */
[C---:B------:R-:W-:Y:S01]  /*2d3e0*/  IMAD.WIDE R6, R15.reuse, 0x4, R2 ;  /* 0x000000040f067825 */ /* 0x040fe200078e0202 */
[----:B------:R-:W-:Y:S01]  /*2d3f0*/  ISETP.GE.AND P3, PT, R0, UR13, PT ;  /* 0x0000000d00007c0c */ /* 0x000fe2000bf66270 */
[----:B------:R-:W-:Y:S02]  /*2d400*/  ULDC UR6, c[0x0][0x228] ;  /* 0x00008a0000067ab9 */ /* 0x000fe40000000800 */
[----:B------:R-:W-:Y:S01]  /*2d410*/  IMAD.WIDE R14, R15, 0x4, R8 ;  /* 0x000000040f0e7825 */ /* 0x000fe200078e0208 */
[----:B------:R2:W-:Y:S03]  /*2d420*/  @P2 STG.E desc[UR16][R6.64], R211 ;  /* 0x000000d306002986 */ /* 0x0005e6000c101910 */
[----:B------:R-:W-:Y:S01]  /*2d430*/  VIADD R0, R10, 0x79 ;  /* 0x000000790a007836 */ /* 0x000fe20000000000 */
[----:B------:R-:W-:Y:S01]  /*2d440*/  ISETP.LT.AND P1, PT, R12, UR7, !P1 ;  /* 0x000000070c007c0c */ /* 0x000fe2000cf21270 */
[----:B-1----:R-:W-:Y:S01]  /*2d450*/  IMAD.WIDE R16, R13, 0x4, R2 ;  /* 0x000000040d107825 */ /* 0x002fe200078e0202 */
[----:B------:R1:W-:Y:S01]  /*2d460*/  @P4 STG.E desc[UR16][R14.64], R231 ;  /* 0x000000e70e004986 */ /* 0x0003e2000c101910 */
[----:B------:R-:W-:Y:S01]  /*2d470*/  ISETP.LT.AND P4, PT, R11, UR4, !P3 ;  /* 0x000000040b007c0c */ /* 0x000fe2000df81270 */
[----:B------:R-:W-:Y:S01]  /*2d480*/  ULDC UR4, c[0x0][0x228] ;  /* 0x00008a0000047ab9 */ /* 0x000fe20000000800 */
[----:B------:R-:W-:Y:S01]  /*2d490*/  ISETP.GE.AND P5, PT, R0, UR11, PT ;  /* 0x0000000b00007c0c */ /* 0x000fe2000bfa6270 */
[C---:B------:R-:W-:Y:S01]  /*2d4a0*/  IMAD.WIDE R18, R13.reuse, 0x4, R8 ;  /* 0x000000040d127825 */ /* 0x040fe200078e0208 */
[----:B------:R-:W-:Y:S01]  /*2d4b0*/  ISETP.LT.AND P3, PT, R12, UR5, !P3 ;  /* 0x000000050c007c0c */ /* 0x000fe2000df61270 */
[----:B------:R3:W-:Y:S01]  /*2d4c0*/  @P6 STG.E desc[UR16][R16.64], R147 ;  /* 0x0000009310006986 */ /* 0x0007e2000c101910 */
[----:B------:R-:W-:Y:S01]  /*2d4d0*/  IADD3 R0, R10, 0x7a, RZ ;  /* 0x0000007a0a007810 */ /* 0x000fe20007ffe0ff */
[----:B--2---:R-:W-:Y:S01]  /*2d4e0*/  VIADD R7, R13, UR26 ;  /* 0x0000001a0d077c36 */ /* 0x004fe20008000000 */
[----:B------:R-:W-:Y:S01]  /*2d4f0*/  ISETP.LT.AND P6, PT, R11, UR6, !P5 ;  /* 0x000000060b007c0c */ /* 0x000fe2000efc1270 */
[----:B------:R-:W-:Y:S01]  /*2d500*/  ULDC UR5, c[0x0][0x228] ;  /* 0x00008a0000057ab9 */ /* 0x000fe20000000800 */
[----:B------:R-:W-:Y:S01]  /*2d510*/  ISETP.LT.AND P5, PT, R12, UR4, !P5 ;  /* 0x000000040c007c0c */ /* 0x000fe2000efa1270 */
[C---:B------:R-:W-:Y:S01]  /*2d520*/  VIADD R13, R7.reuse, UR26 ;  /* 0x0000001a070d7c36 */ /* 0x040fe20008000000 */
[----:B------:R-:W-:Y:S01]  /*2d530*/  ISETP.GE.AND P2, PT, R0, UR9, PT ;  /* 0x0000000900007c0c */ /* 0x000fe2000bf46270 */
[C---:B------:R-:W-:Y:S01]  /*2d540*/  IMAD.WIDE R4, R7.reuse, 0x4, R2 ;  /* 0x0000000407047825 */ /* 0x040fe200078e0202 */
[----:B------:R-:W-:Y:S01]  /*2d550*/  IADD3 R0, R10, 0x7b, RZ ;  /* 0x0000007b0a007810 */ /* 0x000fe20007ffe0ff */
[----:B------:R-:W-:Y:S01]  /*2d560*/  @P1 STG.E desc[UR16][R18.64], R83 ;  /* 0x0000005312001986 */ /* 0x000fe2000c101910 */
[----:B------:R-:W-:Y:S01]  /*2d570*/  ULDC UR4, c[0x0][0x228] ;  /* 0x00008a0000047ab9 */ /* 0x000fe20000000800 */
[----:B------:R-:W-:Y:S01]  /*2d580*/  IMAD.WIDE R6, R7, 0x4, R8 ;  /* 0x0000000407067825 */ /* 0x000fe200078e0208 */
[----:B------:R-:W-:Y:S01]  /*2d590*/  ISETP.GE.AND P1, PT, R0, UR19, PT ;  /* 0x0000001300007c0c */ /* 0x000fe2000bf26270 */
[----:B------:R2:W-:Y:S01]  /*2d5a0*/  @P4 STG.E desc[UR16][R4.64], R236 ;  /* 0x000000ec04004986 */ /* 0x0005e2000c101910 */
[----:B------:R-:W-:Y:S01]  /*2d5b0*/  IADD3 R0, R10, 0x7c, RZ ;  /* 0x0000007c0a007810 */ /* 0x000fe20007ffe0ff */
[----:B-1----:R-:W-:Y:S01]  /*2d5c0*/  IMAD.WIDE R14, R13, 0x4, R2 ;  /* 0x000000040d0e7825 */ /* 0x002fe200078e0202 */
[----:B------:R-:W-:Y:S01]  /*2d5d0*/  ULDC UR6, c[0x0][0x228] ;  /* 0x00008a0000067ab9 */ /* 0x000fe20000000800 */
[----:B------:R-:W-:Y:S01]  /*2d5e0*/  @P3 STG.E desc[UR16][R6.64], R212 ;  /* 0x000000d406003986 */ /* 0x000fe2000c101910 */
[----:B------:R-:W-:Y:S01]  /*2d5f0*/  ISETP.LT.AND P3, PT, R11, UR4, !P2 ;  /* 0x000000040b007c0c */ /* 0x000fe2000d761270 */
[C---:B---3--:R-:W-:Y:S01]  /*2d600*/  IMAD.WIDE R16, R13.reuse, 0x4, R8 ;  /* 0x000000040d107825 */ /* 0x048fe200078e0208 */
[----:B------:R-:W-:Y:S01]  /*2d610*/  IADD3 R13, R13, UR26, RZ ;  /* 0x0000001a0d0d7c10 */ /* 0x000fe2000fffe0ff */
[----:B------:R-:W-:Y:S01]  /*2d620*/  ULDC UR4, c[0x0][0x228] ;  /* 0x00008a0000047ab9 */ /* 0x000fe20000000800 */
[----:B------:R-:W-:Y:S01]  /*2d630*/  ISETP.GE.AND P4, PT, R0, UR25, PT ;  /* 0x0000001900007c0c */ /* 0x000fe2000bf86270 */
[----:B------:R-:W-:Y:S01]  /*2d640*/  @P6 STG.E desc[UR16][R14.64], R84 ;  /* 0x000000540e006986 */ /* 0x000fe2000c101910 */
[C---:B------:R-:W-:Y:S01]  /*2d650*/  ISETP.LT.AND P2, PT, R12.reuse, UR4, !P2 ;  /* 0x000000040c007c0c */ /* 0x040fe2000d741270 */
[----:B------:R-:W-:Y:S01]  /*2d660*/  ULDC UR7, c[0x0][0x228] ;  /* 0x00008a0000077ab9 */ /* 0x000fe20000000800 */
[----:B--2---:R-:W-:Y:S01]  /*2d670*/  IMAD.WIDE R4, R13, 0x4, R2 ;  /* 0x000000040d047825 */ /* 0x004fe200078e0202 */
[----:B------:R1:W-:Y:S01]  /*2d680*/  @P5 STG.E desc[UR16][R16.64], R24 ;  /* 0x0000001810005986 */ /* 0x0003e2000c101910 */
[----:B------:R-:W-:Y:S01]  /*2d690*/  ISETP.LT.AND P5, PT, R11, UR5, !P1 ;  /* 0x000000050b007c0c */ /* 0x000fe2000cfa1270 */
[----:B------:R-:W-:Y:S01]  /*2d6a0*/  ULDC UR4, c[0x0][0x228] ;  /* 0x00008a0000047ab9 */ /* 0x000fe20000000800 */
[----:B------:R-:W-:-:S02]  /*2d6b0*/  ISETP.LT.AND P1, PT, R12, UR6, !P1 ;  /* 0x000000060c007c0c */ /* 0x000fc4000cf21270 */
[----:B------:R-:W-:Y:S01]  /*2d6c0*/  ISETP.LT.AND P6, PT, R11, UR7, !P4 ;  /* 0x000000070b007c0c */ /* 0x000fe2000e7c1270 */
[C---:B------:R-:W-:Y:S02]  /*2d6d0*/  VIADD R0, R10.reuse, 0x7d ;  /* 0x0000007d0a007836 */ /* 0x040fe40000000000 */
[C---:B-1----:R-:W-:Y:S02]  /*2d6e0*/  VIADD R17, R13.reuse, UR26 ;  /* 0x0000001a0d117c36 */ /* 0x042fe40008000000 */
[----:B------:R-:W-:Y:S01]  /*2d6f0*/  IMAD.WIDE R6, R13, 0x4, R8 ;  /* 0x000000040d067825 */ /* 0x000fe200078e0208 */
[----:B------:R-:W-:Y:S01]  /*2d700*/  @P3 STG.E desc[UR16][R4.64], R237 ;  /* 0x000000ed04003986 */ /* 0x000fe2000c101910 */
[----:B------:R-:W-:Y:S01]  /*2d710*/  ULDC UR6, c[0x0][0x228] ;  /* 0x00008a0000067ab9 */ /* 0x000fe20000000800 */
[C---:B------:R-:W-:Y:S01]  /*2d720*/  IADD3 R21, R17.reuse, UR26, RZ ;  /* 0x0000001a11157c10 */ /* 0x040fe2000fffe0ff */
[----:B------:R-:W-:Y:S01]  /*2d730*/  VIADD R10, R10, 0x7e ;  /* 0x0000007e0a0a7836 */ /* 0x000fe20000000000 */
[----:B------:R-:W-:Y:S01]  /*2d740*/  ULDC UR5, c[0x0][0x228] ;  /* 0x00008a0000057ab9 */ /* 0x000fe20000000800 */
[----:B------:R-:W-:Y:S01]  /*2d750*/  IMAD.WIDE R14, R17, 0x4, R2 ;  /* 0x00000004110e7825 */ /* 0x000fe200078e0202 */
[----:B------:R-:W-:Y:S01]  /*2d760*/  @P2 STG.E desc[UR16][R6.64], R213 ;  /* 0x000000d506002986 */ /* 0x000fe2000c101910 */
[----:B------:R-:W-:-:S02]  /*2d770*/  ULDC UR7, c[0x0][0x228] ;  /* 0x00008a0000077ab9 */ /* 0x000fc40000000800 */
[----:B------:R-:W-:Y:S01]  /*2d780*/  IMAD.WIDE R16, R17, 0x4, R8 ;  /* 0x0000000411107825 */ /* 0x000fe200078e0208 */
[----:B------:R-:W-:-:S03]  /*2d790*/  ISETP.GE.AND P3, PT, R0, UR23, PT ;  /* 0x0000001700007c0c */ /* 0x000fc6000bf66270 */
[----:B------:R-:W-:Y:S01]  /*2d7a0*/  IMAD.WIDE R18, R21, 0x4, R2 ;  /* 0x0000000415127825 */ /* 0x000fe200078e0202 */
[----:B------:R-:W-:Y:S01]  /*2d7b0*/  ISETP.GE.AND P2, PT, R10, UR21, PT ;  /* 0x000000150a007c0c */ /* 0x000fe2000bf46270 */
[----:B------:R1:W-:Y:S04]  /*2d7c0*/  @P5 STG.E desc[UR16][R14.64], R85 ;  /* 0x000000550e005986 */ /* 0x0003e8000c101910 */
[----:B------:R2:W-:Y:S01]  /*2d7d0*/  @P1 STG.E desc[UR16][R16.64], R25 ;  /* 0x0000001910001986 */ /* 0x0005e2000c101910 */
[C---:B------:R-:W-:Y:S01]  /*2d7e0*/  ISETP.LT.AND P1, PT, R11.reuse, UR6, !P0 ;  /* 0x000000060b007c0c */ /* 0x040fe2000c721270 */
[----:B------:R-:W-:Y:S01]  /*2d7f0*/  ULDC UR6, c[0x0][0x228] ;  /* 0x00008a0000067ab9 */ /* 0x000fe20000000800 */
[C---:B------:R-:W-:Y:S01]  /*2d800*/  ISETP.LT.AND P5, PT, R11.reuse, UR5, !P2 ;  /* 0x000000050b007c0c */ /* 0x040fe2000d7a1270 */
[----:B------:R3:W-:Y:S01]  /*2d810*/  @P6 STG.E desc[UR16][R18.64], R238 ;  /* 0x000000ee12006986 */ /* 0x0007e2000c101910 */
[----:B------:R-:W-:Y:S01]  /*2d820*/  ISETP.LT.AND P6, PT, R11, UR4, !P3 ;  /* 0x000000040b007c0c */ /* 0x000fe2000dfc1270 */
[----:B------:R-:W-:Y:S01]  /*2d830*/  ULDC UR4, c[0x0][0x228] ;  /* 0x00008a0000047ab9 */ /* 0x000fe20000000800 */
[----:B------:R-:W-:Y:S01]  /*2d840*/  IADD3 R11, R21, UR26, RZ ;  /* 0x0000001a150b7c10 */ /* 0x000fe2000fffe0ff */
[----:B------:R-:W-:Y:S01]  /*2d850*/  ULDC UR5, c[0x0][0x228] ;  /* 0x00008a0000057ab9 */ /* 0x000fe20000000800 */
[----:B------:R-:W-:-:S02]  /*2d860*/  ISETP.LT.AND P4, PT, R12, UR4, !P4 ;  /* 0x000000040c007c0c */ /* 0x000fc4000e781270 */
[C---:B------:R-:W-:Y:S01]  /*2d870*/  ISETP.LT.AND P3, PT, R12.reuse, UR5, !P3 ;  /* 0x000000050c007c0c */ /* 0x040fe2000df61270 */
[----:B-1----:R-:W-:Y:S01]  /*2d880*/  VIADD R15, R11, UR26 ;  /* 0x0000001a0b0f7c36 */ /* 0x002fe20008000000 */
[C---:B------:R-:W-:Y:S02]  /*2d890*/  ISETP.LT.AND P2, PT, R12.reuse, UR6, !P2 ;  /* 0x000000060c007c0c */ /* 0x040fe4000d741270 */
[----:B------:R-:W-:Y:S01]  /*2d8a0*/  ISETP.LT.AND P0, PT, R12, UR7, !P0 ;  /* 0x000000070c007c0c */ /* 0x000fe2000c701270 */
[----:B------:R-:W-:Y:S01]  /*2d8b0*/  IMAD.WIDE R4, R21, 0x4, R8 ;  /* 0x0000000415047825 */ /* 0x000fe200078e0208 */
[----:B--2---:R-:W-:-:S03]  /*2d8c0*/  IADD3 R17, R15, UR26, RZ ;  /* 0x0000001a0f117c10 */ /* 0x004fc6000fffe0ff */
[----:B------:R-:W-:-:S04]  /*2d8d0*/  IMAD.WIDE R6, R11, 0x4, R2 ;  /* 0x000000040b067825 */ /* 0x000fc800078e0202 */
[----:B------:R-:W-:Y:S01]  /*2d8e0*/  IMAD.WIDE R10, R11, 0x4, R8 ;  /* 0x000000040b0a7825 */ /* 0x000fe200078e0208 */
[----:B------:R3:W-:Y:S03]  /*2d8f0*/  @P4 STG.E desc[UR16][R4.64], R214 ;  /* 0x000000d604004986 */ /* 0x0007e6000c101910 */
[C---:B------:R-:W-:Y:S01]  /*2d900*/  IMAD.WIDE R12, R15.reuse, 0x4, R2 ;  /* 0x000000040f0c7825 */ /* 0x040fe200078e0202 */
[----:B------:R3:W-:Y:S03]  /*2d910*/  @P6 STG.E desc[UR16][R6.64], R86 ;  /* 0x0000005606006986 */ /* 0x0007e6000c101910 */
[----:B------:R-:W-:Y:S01]  /*2d920*/  IMAD.WIDE R14, R15, 0x4, R8 ;  /* 0x000000040f0e7825 */ /* 0x000fe200078e0208 */
[----:B------:R3:W-:Y:S03]  /*2d930*/  @P3 STG.E desc[UR16][R10.64], R26 ;  /* 0x0000001a0a003986 */ /* 0x0007e6000c101910 */
[C---:B------:R-:W-:Y:S01]  /*2d940*/  IMAD.WIDE R2, R17.reuse, 0x4, R2 ;  /* 0x0000000411027825 */ /* 0x040fe200078e0202 */
[----:B------:R3:W-:Y:S04]  /*2d950*/  @P5 STG.E desc[UR16][R12.64], R239 ;  /* 0x000000ef0c005986 */ /* 0x0007e8000c101910 */
[----:B------:R3:W-:Y:S01]  /*2d960*/  @P2 STG.E desc[UR16][R14.64], R215 ;  /* 0x000000d70e002986 */ /* 0x0007e2000c101910 */
[----:B------:R-:W-:-:S03]  /*2d970*/  IMAD.WIDE R8, R17, 0x4, R8 ;  /* 0x0000000411087825 */ /* 0x000fc600078e0208 */
[----:B------:R3:W-:Y:S01]  /*2d980*/  @P1 STG.E desc[UR16][R2.64], R87 ;  /* 0x0000005702001986 */ /* 0x0007e2000c101910 */
[----:B------:R-:W-:Y:S05]  /*2d990*/  @!P0 EXIT ;  /* 0x000000000000894d */ /* 0x000fea0003800000 */
[----:B------:R-:W-:Y:S01]  /*2d9a0*/  STG.E desc[UR16][R8.64], R27 ;  /* 0x0000001b08007986 */ /* 0x000fe2000c101910 */
[----:B------:R-:W-:Y:S05]  /*2d9b0*/  EXIT ;  /* 0x000000000000794d */ /* 0x000fea0003800000 */
.L_x_2:
[----:B------:R-:W-:-:S00]  /*2d9c0*/  BRA `(.L_x_2) ;  /* 0xfffffffc00fc7947 */ /* 0x000fc0000383ffff */
[----:B------:R-:W-:-:S00]  /*2d9d0*/  NOP ;  /* 0x0000000000007918 */ /* 0x000fc00000000000 */
        /* <DEDUP_REMOVED lines=10> */
.L_x_3:


//--------------------- .nv.shared.matmul_kernel  --------------------------
	.section	.nv.shared.matmul_kernel,"aw",@nobits
	.sectionflags	@""
	.align	16
	.zero		1024


//--------------------- .nv.shared.reserved.0     --------------------------
	.section	.nv.shared.reserved.0,"aw",@nobits
	.weak		__nv_reservedSMEM_offset_0_alias
	.size		__nv_reservedSMEM_offset_0_alias, 0, 0
	.other		__nv_reservedSMEM_offset_0_alias,@"STO_CUDA_RESERVED_SHARED STV_DEFAULT"
__nv_reservedSMEM_offset_0_alias:
	.zero		0


//--------------------- .nv.constant0.matmul_kernel --------------------------
	.section	.nv.constant0.matmul_kernel,"a",@progbits
	.sectionflags	@""
	.align	4
.nv.constant0.matmul_kernel:
	.zero		608


//--------------------- SYMBOLS --------------------------

	.type		.nv.reservedSmem.offset0,@object
	.size		.nv.reservedSmem.offset0,0x4
